// auto-generated by cutlass_sweep.fmha — config: {"arch": "sm_100", "direction": "fwd", "dtype": "fp16", "head_dim": 64, "mask": "causal", "schedule": "individual", "tile_kv": 128, "tile_q": 256}
#include "cutlass/cutlass.h"
#include "cute/tensor.hpp"
#include "cutlass/device_kernel.h"
#include "cutlass/kernel_hardware_info.h"
#include "77_blackwell_fmha/collective/fmha_fusion.hpp"
#include "77_blackwell_fmha/collective/sm100_fmha_load_tma_warpspecialized.hpp"
#include "77_blackwell_fmha/collective/sm100_fmha_fwd_mainloop_tma_warpspecialized.hpp"
#include "77_blackwell_fmha/collective/sm100_fmha_fwd_epilogue_tma_warpspecialized.hpp"
#include "77_blackwell_fmha/kernel/fmha_tile_scheduler.hpp"
#include "77_blackwell_fmha/kernel/sm100_fmha_fwd_kernel_tma_warpspecialized.hpp"

using namespace cute;
using Element    = cutlass::half_t;
using ElementOut = cutlass::half_t;
using TileShape  = Shape<_256, _128, _64>;

using ProblemShape = cute::tuple<int, int, int, cute::tuple<cute::tuple<int, int>, int>>;
using StrideQ   = cute::tuple<int, _1, cute::tuple<cute::tuple<int, int>, int>>;
using StrideK   = cute::tuple<int, _1, cute::tuple<cute::tuple<_0, int>, int>>;
using StrideV   = StrideK;
using StrideO   = StrideQ;
using StrideLSE = cute::tuple<_1, cute::tuple<cute::tuple<int, int>, int>>;

using TileScheduler = std::conditional_t<
    cute::false_type::value,
    cutlass::fmha::kernel::PersistentTileScheduler,
    cutlass::fmha::kernel::IndividualTileScheduler>;

using Mainloop = cutlass::fmha::collective::Sm100FmhaFwdMainloopTmaWarpspecialized<
    Element, float, float, TileShape, StrideQ, StrideK, StrideV,
    cutlass::fmha::collective::CausalMask<true>>;

using Kernel = cutlass::fmha::kernel::Sm100FmhaFwdKernelTmaWarpspecialized<
    ProblemShape, Mainloop,
    cutlass::fmha::collective::Sm100FmhaFwdEpilogueTmaWarpspecialized<
        ElementOut, float, typename Mainloop::TileShapePV, StrideO, StrideLSE>,
    TileScheduler>;

auto* _anchor = &cutlass::device_kernel<Kernel>;


// ===== COMPILED SASS (sm_100a) =====

	.target	sm_100a

	.elftype	@"ET_EXEC"


//--------------------- .note.nv.tkinfo           --------------------------
	.section	.note.nv.tkinfo,"",@"SHT_NOTE"
	.sectionflags	@"SHF_NOTE_NV_TKINFO"
	.tkinfo
        /*0018*/ 	.word	0x00000002
        /*0030*/ 	.string	""
        /*0030*/ 	.string	"ptxas"
        /*0030*/ 	.string	"Cuda compilation tools, release 13.0, V13.0.88"
        /*0030*/ 	.string	"Build cuda_13.0.r13.0/compiler.36424714_0"
        /*0030*/ 	.string	"-arch sm_100a -m 64 "



//--------------------- .note.nv.cuinfo           --------------------------
	.section	.note.nv.cuinfo,"",@"SHT_NOTE"
	.sectionflags	@"SHF_NOTE_NV_CUINFO"
        /*0018*/ 	.short	0x0002
        /*001a*/ 	.short	0x0064
        /*001c*/ 	.short	0x0082
	.zero		2


//--------------------- .nv.info                  --------------------------
	.section	.nv.info,"",@"SHT_CUDA_INFO"
	.align	4


	//----- nvinfo : EIATTR_REGCOUNT
	.align		4
        /*0000*/ 	.byte	0x04, 0x2f
        /*0002*/ 	.short	(.L_34 - .L_33)
	.align		4
.L_33:
        /*0004*/ 	.word	index@(_ZN7cutlass13device_kernelINS_4fmha6kernel36Sm100FmhaFwdKernelTmaWarpspecializedIN4cute5tupleIJiiiNS5_IJNS5_IJiiEEEiEEEEEENS1_10collective38Sm100FmhaFwdMainloopTmaWarpspecializedINS_6half_tEffNS5_IJNS4_1CILi256EEENSC_ILi128EEENSC_ILi64EEEEEENS5_IJiNSC_ILi1EEES7_EEENS5_IJiSH_NS5_IJNS5_IJNSC_ILi0EEEiEEEiEEEEEESM_NS9_10CausalMaskILb1EEENS5_IJNSC_ILi2EEESH_SH_EEENSC_ILb0EEEEENS9_38Sm100FmhaFwdEpilogueTmaWarpspecializedISB_fNS5_IJSE_SF_SE_EEESI_NS5_IJSH_S7_EEESR_EENS2_23IndividualTileSchedulerENS2_41Sm100FmhaCtxKernelWarpspecializedScheduleEEEEEvNT_6ParamsE)
        /*0008*/ 	.word	0x00000080


	//----- nvinfo : EIATTR_FRAME_SIZE
	.align		4
.L_34:
        /*000c*/ 	.byte	0x04, 0x11
        /*000e*/ 	.short	(.L_36 - .L_35)
	.align		4
.L_35:
        /*0010*/ 	.word	index@($__internal_3_$__cuda_sm3x_div_rn_noftz_f32_slowpath)
        /*0014*/ 	.word	0x00000098


	//----- nvinfo : EIATTR_FRAME_SIZE
	.align		4
.L_36:
        /*0018*/ 	.byte	0x04, 0x11
        /*001a*/ 	.short	(.L_38 - .L_37)
	.align		4
.L_37:
        /*001c*/ 	.word	index@($__internal_2_$__cuda_sm10x_tcgen05_guardrail_trap_unallocated_columns_being_dealloced)
        /*0020*/ 	.word	0x00000098


	//----- nvinfo : EIATTR_FRAME_SIZE
	.align		4
.L_38:
        /*0024*/ 	.byte	0x04, 0x11
        /*0026*/ 	.short	(.L_40 - .L_39)
	.align		4
.L_39:
        /*0028*/ 	.word	index@($__internal_1_$__cuda_sm10x_tcgen05_guardrail_trap_phase_invalid_during_alloc)
        /*002c*/ 	.word	0x00000098


	//----- nvinfo : EIATTR_FRAME_SIZE
	.align		4
.L_40:
        /*0030*/ 	.byte	0x04, 0x11
        /*0032*/ 	.short	(.L_42 - .L_41)
	.align		4
.L_41:
        /*0034*/ 	.word	index@($__internal_0_$__cuda_sm10x_tcgen05_guardrail_trap_col_being_dealloced_not_returned_by_alloc)
        /*0038*/ 	.word	0x00000098


	//----- nvinfo : EIATTR_FRAME_SIZE
	.align		4
.L_42:
        /*003c*/ 	.byte	0x04, 0x11
        /*003e*/ 	.short	(.L_44 - .L_43)
	.align		4
.L_43:
        /*0040*/ 	.word	index@(_ZN7cutlass13device_kernelINS_4fmha6kernel36Sm100FmhaFwdKernelTmaWarpspecializedIN4cute5tupleIJiiiNS5_IJNS5_IJiiEEEiEEEEEENS1_10collective38Sm100FmhaFwdMainloopTmaWarpspecializedINS_6half_tEffNS5_IJNS4_1CILi256EEENSC_ILi128EEENSC_ILi64EEEEEENS5_IJiNSC_ILi1EEES7_EEENS5_IJiSH_NS5_IJNS5_IJNSC_ILi0EEEiEEEiEEEEEESM_NS9_10CausalMaskILb1EEENS5_IJNSC_ILi2EEESH_SH_EEENSC_ILb0EEEEENS9_38Sm100FmhaFwdEpilogueTmaWarpspecializedISB_fNS5_IJSE_SF_SE_EEESI_NS5_IJSH_S7_EEESR_EENS2_23IndividualTileSchedulerENS2_41Sm100FmhaCtxKernelWarpspecializedScheduleEEEEEvNT_6ParamsE)
        /*0044*/ 	.word	0x00000098


	//----- nvinfo : EIATTR_MIN_STACK_SIZE
	.align		4
.L_44:
        /*0048*/ 	.byte	0x04, 0x12
        /*004a*/ 	.short	(.L_46 - .L_45)
	.align		4
.L_45:
        /*004c*/ 	.word	index@(_ZN7cutlass13device_kernelINS_4fmha6kernel36Sm100FmhaFwdKernelTmaWarpspecializedIN4cute5tupleIJiiiNS5_IJNS5_IJiiEEEiEEEEEENS1_10collective38Sm100FmhaFwdMainloopTmaWarpspecializedINS_6half_tEffNS5_IJNS4_1CILi256EEENSC_ILi128EEENSC_ILi64EEEEEENS5_IJiNSC_ILi1EEES7_EEENS5_IJiSH_NS5_IJNS5_IJNSC_ILi0EEEiEEEiEEEEEESM_NS9_10CausalMaskILb1EEENS5_IJNSC_ILi2EEESH_SH_EEENSC_ILb0EEEEENS9_38Sm100FmhaFwdEpilogueTmaWarpspecializedISB_fNS5_IJSE_SF_SE_EEESI_NS5_IJSH_S7_EEESR_EENS2_23IndividualTileSchedulerENS2_41Sm100FmhaCtxKernelWarpspecializedScheduleEEEEEvNT_6ParamsE)
        /*0050*/ 	.word	0x00000098
.L_46:


//--------------------- .nv.compat                --------------------------
	.section	.nv.compat,"",@"SHT_CUDA_COMPAT_INFO"
	.align	4
        /*0000*/ 	.byte	0x02, 0x09, 0x01, 0x00, 0x02, 0x02, 0x02, 0x00, 0x02, 0x05, 0x05, 0x00, 0x03, 0x07, 0x01, 0x01
        /*0010*/ 	.byte	0x02, 0x03, 0x01, 0x00, 0x02, 0x06, 0x01, 0x00, 0x04, 0x0b, 0x08, 0x00, 0x01, 0x00, 0x00, 0x00
        /*0020*/ 	.byte	0x00, 0x00, 0x00, 0x00


//--------------------- .nv.info._ZN7cutlass13device_kernelINS_4fmha6kernel36Sm100FmhaFwdKernelTmaWarpspecializedIN4cute5tupleIJiiiNS5_IJNS5_IJiiEEEiEEEEEENS1_10collective38Sm100FmhaFwdMainloopTmaWarpspecializedINS_6half_tEffNS5_IJNS4_1CILi256EEENSC_ILi128EEENSC_ILi64EEEEEENS5_IJiNSC_ILi1EEES7_EEENS5_IJiSH_NS5_IJNS5_IJNSC_ILi0EEEiEEEiEEEEEESM_NS9_10CausalMaskILb1EEENS5_IJNSC_ILi2EEESH_SH_EEENSC_ILb0EEEEENS9_38Sm100FmhaFwdEpilogueTmaWarpspecializedISB_fNS5_IJSE_SF_SE_EEESI_NS5_IJSH_S7_EEESR_EENS2_23IndividualTileSchedulerENS2_41Sm100FmhaCtxKernelWarpspecializedScheduleEEEEEvNT_6ParamsE --------------------------
	.section	.nv.info._ZN7cutlass13device_kernelINS_4fmha6kernel36Sm100FmhaFwdKernelTmaWarpspecializedIN4cute5tupleIJiiiNS5_IJNS5_IJiiEEEiEEEEEENS1_10collective38Sm100FmhaFwdMainloopTmaWarpspecializedINS_6half_tEffNS5_IJNS4_1CILi256EEENSC_ILi128EEENSC_ILi64EEEEEENS5_IJiNSC_ILi1EEES7_EEENS5_IJiSH_NS5_IJNS5_IJNSC_ILi0EEEiEEEiEEEEEESM_NS9_10CausalMaskILb1EEENS5_IJNSC_ILi2EEESH_SH_EEENSC_ILb0EEEEENS9_38Sm100FmhaFwdEpilogueTmaWarpspecializedISB_fNS5_IJSE_SF_SE_EEESI_NS5_IJSH_S7_EEESR_EENS2_23IndividualTileSchedulerENS2_41Sm100FmhaCtxKernelWarpspecializedScheduleEEEEEvNT_6ParamsE,"",@"SHT_CUDA_INFO"
	.sectionflags	@""
	.align	4


	//----- nvinfo : EIATTR_CUDA_API_VERSION
	.align		4
        /*0000*/ 	.byte	0x04, 0x37
        /*0002*/ 	.short	(.L_48 - .L_47)
.L_47:
        /*0004*/ 	.word	0x00000082


	//----- nvinfo : EIATTR_KPARAM_INFO
	.align		4
.L_48:
        /*0008*/ 	.byte	0x04, 0x17
        /*000a*/ 	.short	(.L_50 - .L_49)
.L_49:
        /*000c*/ 	.word	0x00000000
        /*0010*/ 	.short	0x0000
        /*0012*/ 	.short	0x0000
        /*0014*/ 	.byte	0x00, 0xf0, 0x01, 0x18


	//----- nvinfo : EIATTR_AT_ENTRY_FRAGMENTS
	.align		4
.L_50:
        /*0018*/ 	.byte	0x04, 0x4f
        /*001a*/ 	.short	(.L_52 - .L_51)


	//   ....[0]....
.L_51:
        /*001c*/ 	.word	0x00000006


	//----- nvinfo : EIATTR_RESERVED_SMEM_USED
	.align		4
.L_52:
        /*0020*/ 	.byte	0x01, 0x41
	.zero		2


	//----- nvinfo : EIATTR_SPARSE_MMA_MASK
	.align		4
        /*0024*/ 	.byte	0x03, 0x50
        /*0026*/ 	.short	0x0000


	//----- nvinfo : EIATTR_TCGEN05_1CTA_USED
	.align		4
        /*0028*/ 	.byte	0x01, 0x51
	.zero		2


	//----- nvinfo : EIATTR_MAXREG_COUNT
	.align		4
        /*002c*/ 	.byte	0x03, 0x1b
        /*002e*/ 	.short	0x0080


	//----- nvinfo : EIATTR_NUM_BARRIERS
	.align		4
        /*0030*/ 	.byte	0x02, 0x4c
        /*0032*/ 	.byte	0x01
	.zero		1


	//----- nvinfo : EIATTR_EXTERNS
	.align		4
        /*0034*/ 	.byte	0x04, 0x0f
        /*0036*/ 	.short	(.L_54 - .L_53)


	//   ....[0]....
	.align		4
.L_53:
        /*0038*/ 	.word	index@(vprintf)


	//   ....[1]....
	.align		4
        /*003c*/ 	.word	index@(__assertfail)


	//----- nvinfo : EIATTR_ANNOTATIONS
	.align		4
.L_54:
        /*0040*/ 	.byte	0x04, 0x55
        /*0042*/ 	.short	(.L_56 - .L_55)


	//   ....[0]....
.L_55:
        /*0044*/ 	.word	0x00000001
        /*0048*/ 	.byte	0x90, 0x73, 0x00, 0x00, 0x01, 0x00, 0x00, 0x00, 0xe0, 0x73, 0x00, 0x00, 0x01, 0x00, 0x00, 0x00
        /* <DEDUP_REMOVED lines=45> */
        /*0328*/ 	.byte	0x30, 0x8a, 0x01, 0x00


	//----- nvinfo : EIATTR_MERCURY_ISA_VERSION
	.align		4
.L_56:
        /*032c*/ 	.byte	0x03, 0x5f
        /*032e*/ 	.short	0x0101


	//----- nvinfo : EIATTR_INT_WARP_WIDE_INSTR_OFFSETS
	.align		4
        /*0330*/ 	.byte	0x04, 0x31
        /*0332*/ 	.short	(.L_58 - .L_57)


	//   ....[0]....
.L_57:
        /*0334*/ 	.word	0x0001b270


	//   ....[1]....
        /*0338*/ 	.word	0x0001b290


	//   ....[2]....
        /*033c*/ 	.word	0x0001b2c0


	//----- nvinfo : EIATTR_COOP_GROUP_MASK_REGIDS
	.align		4
.L_58:
        /*0340*/ 	.byte	0x04, 0x29
        /*0342*/ 	.short	(.L_60 - .L_59)


	//   ....[0]....
.L_59:
        /*0344*/ 	.word	0xffffffff


	//   ....[1]....
        /*0348*/ 	.word	0xffffffff


	//   ....[2]....
        /*034c*/ 	.word	0xffffffff


	//   ....[3]....
        /*0350*/ 	.word	0xffffffff


	//   ....[4]....
        /*0354*/ 	.word	0xffffffff


	//   ....[5]....
        /*0358*/ 	.word	0xffffffff


	//   ....[6]....
        /*035c*/ 	.word	0xffffffff


	//   ....[7]....
        /*0360*/ 	.word	0xffffffff


	//   ....[8]....
        /*0364*/ 	.word	0xffffffff


	//   ....[9]....
        /*0368*/ 	.word	0xffffffff


	//   ....[10]....
        /*036c*/ 	.word	0xffffffff


	//   ....[11]....
        /*0370*/ 	.word	0xffffffff


	//   ....[12]....
        /*0374*/ 	.word	0xffffffff


	//   ....[13]....
        /*0378*/ 	.word	0xffffffff


	//   ....[14]....
        /*037c*/ 	.word	0xffffffff


	//   ....[15]....
        /*0380*/ 	.word	0xffffffff


	//   ....[16]....
        /*0384*/ 	.word	0xffffffff


	//   ....[17]....
        /*0388*/ 	.word	0xffffffff


	//   ....[18]....
        /*038c*/ 	.word	0xffffffff


	//----- nvinfo : EIATTR_COOP_GROUP_INSTR_OFFSETS
	.align		4
.L_60:
        /*0390*/ 	.byte	0x04, 0x28
        /*0392*/ 	.short	(.L_62 - .L_61)


	//   ....[0]....
.L_61:
        /*0394*/ 	.word	0x00000110


	//   ....[1]....
        /*0398*/ 	.word	0x000008d0


	//   ....[2]....
        /*039c*/ 	.word	0x00000b00


	//   ....[3]....
        /*03a0*/ 	.word	0x00000c30


	//   ....[4]....
        /*03a4*/ 	.word	0x00000d70


	//   ....[5]....
        /*03a8*/ 	.word	0x00001030


	//   ....[6]....
        /*03ac*/ 	.word	0x00001220


	//   ....[7]....
        /*03b0*/ 	.word	0x00001330


	//   ....[8]....
        /*03b4*/ 	.word	0x00001490


	//   ....[9]....
        /*03b8*/ 	.word	0x000015f0


	//   ....[10]....
        /*03bc*/ 	.word	0x000017f0


	//   ....[11]....
        /*03c0*/ 	.word	0x00001a00


	//   ....[12]....
        /*03c4*/ 	.word	0x00001a30


	//   ....[13]....
        /*03c8*/ 	.word	0x000088d0


	//   ....[14]....
        /*03cc*/ 	.word	0x000099a0


	//   ....[15]....
        /*03d0*/ 	.word	0x0000d6c0


	//   ....[16]....
        /*03d4*/ 	.word	0x00011d30


	//   ....[17]....
        /*03d8*/ 	.word	0x0001b170


	//   ....[18]....
        /*03dc*/ 	.word	0x0001b390


	//----- nvinfo : EIATTR_REG_RECONFIG
	.align		4
.L_62:
        /*03e0*/ 	.byte	0x01, 0x54
	.zero		2


	//----- nvinfo : EIATTR_VRC_CTA_INIT_COUNT
	.align		4
        /*03e4*/ 	.byte	0x02, 0x4a
        /*03e6*/ 	.byte	0x80
	.zero		1


	//----- nvinfo : EIATTR_SYSCALL_OFFSETS
	.align		4
        /*03e8*/ 	.byte	0x04, 0x46
        /*03ea*/ 	.short	(.L_64 - .L_63)


	//   ....[0]....
.L_63:
        /*03ec*/ 	.word	0x00004410


	//   ....[1]....
        /*03f0*/ 	.word	0x000044d0


	//   ....[2]....
        /*03f4*/ 	.word	0x00004540


	//   ....[3]....
        /*03f8*/ 	.word	0x000045b0


	//   ....[4]....
        /*03fc*/ 	.word	0x00004620


	//   ....[5]....
        /*0400*/ 	.word	0x000046c0


	//   ....[6]....
        /*0404*/ 	.word	0x00004780


	//   ....[7]....
        /*0408*/ 	.word	0x00004820


	//   ....[8]....
        /*040c*/ 	.word	0x000048c0


	//   ....[9]....
        /*0410*/ 	.word	0x00004960


	//   ....[10]....
        /*0414*/ 	.word	0x000049d0


	//   ....[11]....
        /*0418*/ 	.word	0x00004a70


	//   ....[12]....
        /*041c*/ 	.word	0x00004b10


	//   ....[13]....
        /*0420*/ 	.word	0x00004b80


	//   ....[14]....
        /*0424*/ 	.word	0x00004c20


	//   ....[15]....
        /*0428*/ 	.word	0x00004cc0


	//   ....[16]....
        /*042c*/ 	.word	0x00004d60


	//   ....[17]....
        /*0430*/ 	.word	0x00004e00


	//   ....[18]....
        /*0434*/ 	.word	0x00004e70


	//   ....[19]....
        /*0438*/ 	.word	0x00004f10


	//   ....[20]....
        /*043c*/ 	.word	0x00004fb0


	//   ....[21]....
        /*0440*/ 	.word	0x00005020


	//   ....[22]....
        /*0444*/ 	.word	0x000050c0


	//   ....[23]....
        /*0448*/ 	.word	0x00005160


	//   ....[24]....
        /*044c*/ 	.word	0x00005200


	//   ....[25]....
        /*0450*/ 	.word	0x000052a0


	//   ....[26]....
        /*0454*/ 	.word	0x00005310


	//   ....[27]....
        /*0458*/ 	.word	0x000053b0


	//   ....[28]....
        /*045c*/ 	.word	0x00005450


	//   ....[29]....
        /*0460*/ 	.word	0x000054c0


	//   ....[30]....
        /*0464*/ 	.word	0x00005560


	//   ....[31]....
        /*0468*/ 	.word	0x00005600


	//   ....[32]....
        /*046c*/ 	.word	0x000056a0


	//   ....[33]....
        /*0470*/ 	.word	0x00005740


	//   ....[34]....
        /*0474*/ 	.word	0x000057e0


	//   ....[35]....
        /*0478*/ 	.word	0x00005880


	//   ....[36]....
        /*047c*/ 	.word	0x000058f0


	//   ....[37]....
        /*0480*/ 	.word	0x00005990


	//   ....[38]....
        /*0484*/ 	.word	0x00005a30


	//   ....[39]....
        /*0488*/ 	.word	0x00005aa0


	//   ....[40]....
        /*048c*/ 	.word	0x00005b40


	//   ....[41]....
        /*0490*/ 	.word	0x00005be0


	//   ....[42]....
        /*0494*/ 	.word	0x00005c80


	//   ....[43]....
        /*0498*/ 	.word	0x00005d20


	//   ....[44]....
        /*049c*/ 	.word	0x00005d90


	//   ....[45]....
        /*04a0*/ 	.word	0x00005e30


	//   ....[46]....
        /*04a4*/ 	.word	0x00005ed0


	//   ....[47]....
        /*04a8*/ 	.word	0x00005f40


	//   ....[48]....
        /*04ac*/ 	.word	0x00005fd0


	//   ....[49]....
        /*04b0*/ 	.word	0x00006070


	//   ....[50]....
        /*04b4*/ 	.word	0x00006110


	//   ....[51]....
        /*04b8*/ 	.word	0x000061b0


	//   ....[52]....
        /*04bc*/ 	.word	0x00006220


	//   ....[53]....
        /*04c0*/ 	.word	0x000062b0


	//   ....[54]....
        /*04c4*/ 	.word	0x00006350


	//   ....[55]....
        /*04c8*/ 	.word	0x000063c0


	//   ....[56]....
        /*04cc*/ 	.word	0x00006460


	//   ....[57]....
        /*04d0*/ 	.word	0x00006500


	//   ....[58]....
        /*04d4*/ 	.word	0x000065a0


	//   ....[59]....
        /*04d8*/ 	.word	0x00006640


	//   ....[60]....
        /*04dc*/ 	.word	0x00008a00


	//   ....[61]....
        /*04e0*/ 	.word	0x00008b50


	//   ....[62]....
        /*04e4*/ 	.word	0x00008d30


	//   ....[63]....
        /*04e8*/ 	.word	0x00008e80


	//   ....[64]....
        /*04ec*/ 	.word	0x00009060


	//   ....[65]....
        /*04f0*/ 	.word	0x000091b0


	//   ....[66]....
        /*04f4*/ 	.word	0x00009390


	//   ....[67]....
        /*04f8*/ 	.word	0x00009570


	//   ....[68]....
        /*04fc*/ 	.word	0x00009820


	//   ....[69]....
        /*0500*/ 	.word	0x00009ad0


	//   ....[70]....
        /*0504*/ 	.word	0x00009c20


	//   ....[71]....
        /*0508*/ 	.word	0x00009e00


	//   ....[72]....
        /*050c*/ 	.word	0x00009f50


	//   ....[73]....
        /*0510*/ 	.word	0x0000a130


	//   ....[74]....
        /*0514*/ 	.word	0x0000a280


	//   ....[75]....
        /*0518*/ 	.word	0x0000a460


	//   ....[76]....
        /*051c*/ 	.word	0x0000a640


	//   ....[77]....
        /*0520*/ 	.word	0x0000ac30


	//   ....[78]....
        /*0524*/ 	.word	0x0000af70


	//   ....[79]....
        /*0528*/ 	.word	0x0000b280


	//   ....[80]....
        /*052c*/ 	.word	0x0000b590


	//   ....[81]....
        /*0530*/ 	.word	0x0000be80


	//   ....[82]....
        /*0534*/ 	.word	0x0000c210


	//   ....[83]....
        /*0538*/ 	.word	0x0000c520


	//   ....[84]....
        /*053c*/ 	.word	0x0000c830


	//   ....[85]....
        /*0540*/ 	.word	0x0000cb40


	//   ....[86]....
        /*0544*/ 	.word	0x0000d900


	//   ....[87]....
        /*0548*/ 	.word	0x0000da70


	//   ....[88]....
        /*054c*/ 	.word	0x0000dbe0


	//   ....[89]....
        /*0550*/ 	.word	0x0000dd50


	//   ....[90]....
        /*0554*/ 	.word	0x0000e2e0


	//   ....[91]....
        /*0558*/ 	.word	0x00010e10


	//   ....[92]....
        /*055c*/ 	.word	0x00011110


	//   ....[93]....
        /*0560*/ 	.word	0x00011b40


	//   ....[94]....
        /*0564*/ 	.word	0x00011f70


	//   ....[95]....
        /*0568*/ 	.word	0x000120e0


	//   ....[96]....
        /*056c*/ 	.word	0x00012250


	//   ....[97]....
        /*0570*/ 	.word	0x000123c0


	//   ....[98]....
        /*0574*/ 	.word	0x00015190


	//   ....[99]....
        /*0578*/ 	.word	0x00017ce0


	//   ....[100]....
        /*057c*/ 	.word	0x00017ff0


	//   ....[101]....
        /*0580*/ 	.word	0x000189d0


	//----- nvinfo : EIATTR_MBARRIER_INSTR_OFFSETS
	.align		4
.L_64:
        /*0584*/ 	.byte	0x04, 0x39
        /*0586*/ 	.short	(.L_66 - .L_65)


	//   ....[0]....
.L_65:
        /*0588*/ 	.word	0x000009b0
        /*058c*/ 	.word	0x000000ff
        /*0590*/ 	.word	0x00014000
        /*0594*/ 	.short	0x0100
        /*0596*/ 	.byte	0x05
	.zero		1


	//   ....[1]....
        /*0598*/ 	.word	0x000009c0
        /*059c*/ 	.word	0x000000ff
        /*05a0*/ 	.word	0x00014010
        /*05a4*/ 	.short	0x0100
        /*05a6*/ 	.byte	0x05
	.zero		1


	//   ....[2]....
        /*05a8*/ 	.word	0x000009d0
        /*05ac*/ 	.word	0x000000ff
        /*05b0*/ 	.word	0x00014008
        /*05b4*/ 	.short	0x0100
        /*05b6*/ 	.byte	0x05
	.zero		1


	//   ....[3]....
        /*05b8*/ 	.word	0x000009e0
        /*05bc*/ 	.word	0x000000ff
        /*05c0*/ 	.word	0x00014018
        /*05c4*/ 	.short	0x0100
        /*05c6*/ 	.byte	0x05
	.zero		1


	//   ....[4]....
        /*05c8*/ 	.word	0x00000bc0
        /*05cc*/ 	.word	0x000000ff
        /*05d0*/ 	.word	0x00014020
        /*05d4*/ 	.short	0x0100
        /*05d6*/ 	.byte	0x05
	.zero		1


	//   ....[5]....
        /*05d8*/ 	.word	0x00000bd0
        /*05dc*/ 	.word	0x000000ff
        /*05e0*/ 	.word	0x00014038
        /*05e4*/ 	.short	0x0100
        /*05e6*/ 	.byte	0x05
	.zero		1


	//   ....[6]....
        /*05e8*/ 	.word	0x00000be0
        /*05ec*/ 	.word	0x000000ff
        /*05f0*/ 	.word	0x00014028
        /*05f4*/ 	.short	0x0100
        /*05f6*/ 	.byte	0x05
	.zero		1


	//   ....[7]....
        /*05f8*/ 	.word	0x00000bf0
        /*05fc*/ 	.word	0x000000ff
        /*0600*/ 	.word	0x00014040
        /*0604*/ 	.short	0x0100
        /*0606*/ 	.byte	0x05
	.zero		1


	//   ....[8]....
        /*0608*/ 	.word	0x00000c00
        /*060c*/ 	.word	0x000000ff
        /*0610*/ 	.word	0x00014030
        /*0614*/ 	.short	0x0100
        /*0616*/ 	.byte	0x05
	.zero		1


	//   ....[9]....
        /*0618*/ 	.word	0x00000c10
        /*061c*/ 	.word	0x000000ff
        /*0620*/ 	.word	0x00014048
        /*0624*/ 	.short	0x0100
        /*0626*/ 	.byte	0x05
	.zero		1


	//   ....[10]....
        /*0628*/ 	.word	0x00000d40
        /*062c*/ 	.word	0x000000ff
        /*0630*/ 	.word	0x00014050
        /*0634*/ 	.short	0x0100
        /*0636*/ 	.byte	0x06
	.zero		1


	//   ....[11]....
        /*0638*/ 	.word	0x00000d50
        /*063c*/ 	.word	0x000000ff
        /*0640*/ 	.word	0x00014058
        /*0644*/ 	.short	0x0100
        /*0646*/ 	.byte	0x06
	.zero		1


	//   ....[12]....
        /*0648*/ 	.word	0x00000f00
        /*064c*/ 	.word	0x000000ff
        /*0650*/ 	.word	0x00014060
        /*0654*/ 	.short	0x0100
        /*0656*/ 	.byte	0x06
	.zero		1


	//   ....[13]....
        /*0658*/ 	.word	0x00000f10
        /*065c*/ 	.word	0x000000ff
        /*0660*/ 	.word	0x00014068
        /*0664*/ 	.short	0x0100
        /*0666*/ 	.byte	0x06
	.zero		1


	//   ....[14]....
        /*0668*/ 	.word	0x000010f0
        /*066c*/ 	.word	0x000000ff
        /*0670*/ 	.word	0x00014070
        /*0674*/ 	.short	0x0100
        /*0676*/ 	.byte	0x05
	.zero		1


	//   ....[15]....
        /*0678*/ 	.word	0x00001100
        /*067c*/ 	.word	0x000000ff
        /*0680*/ 	.word	0x00014078
        /*0684*/ 	.short	0x0100
        /*0686*/ 	.byte	0x05
	.zero		1


	//   ....[16]....
        /*0688*/ 	.word	0x00001300
        /*068c*/ 	.word	0x000000ff
        /*0690*/ 	.word	0x00014080
        /*0694*/ 	.short	0x0100
        /*0696*/ 	.byte	0x05
	.zero		1


	//   ....[17]....
        /*0698*/ 	.word	0x00001310
        /*069c*/ 	.word	0x000000ff
        /*06a0*/ 	.word	0x00014088
        /*06a4*/ 	.short	0x0100
        /*06a6*/ 	.byte	0x05
	.zero		1


	//   ....[18]....
        /*06a8*/ 	.word	0x00001440
        /*06ac*/ 	.word	0x000000ff
        /*06b0*/ 	.word	0x00014090
        /*06b4*/ 	.short	0x0100
        /*06b6*/ 	.byte	0x08
	.zero		1


	//   ....[19]....
        /*06b8*/ 	.word	0x00001450
        /*06bc*/ 	.word	0x000000ff
        /*06c0*/ 	.word	0x000140a0
        /*06c4*/ 	.short	0x0100
        /*06c6*/ 	.byte	0x08
	.zero		1


	//   ....[20]....
        /*06c8*/ 	.word	0x00001460
        /*06cc*/ 	.word	0x000000ff
        /*06d0*/ 	.word	0x00014098
        /*06d4*/ 	.short	0x0100
        /*06d6*/ 	.byte	0x08
	.zero		1


	//   ....[21]....
        /*06d8*/ 	.word	0x00001470
        /*06dc*/ 	.word	0x000000ff
        /*06e0*/ 	.word	0x000140a8
        /*06e4*/ 	.short	0x0100
        /*06e6*/ 	.byte	0x08
	.zero		1


	//   ....[22]....
        /*06e8*/ 	.word	0x000015a0
        /*06ec*/ 	.word	0x000000ff
        /*06f0*/ 	.word	0x000140b0
        /*06f4*/ 	.short	0x0100
        /*06f6*/ 	.byte	0x08
	.zero		1


	//   ....[23]....
        /*06f8*/ 	.word	0x000015b0
        /*06fc*/ 	.word	0x000000ff
        /*0700*/ 	.word	0x000140c0
        /*0704*/ 	.short	0x0100
        /*0706*/ 	.byte	0x08
	.zero		1


	//   ....[24]....
        /*0708*/ 	.word	0x000015c0
        /*070c*/ 	.word	0x000000ff
        /*0710*/ 	.word	0x000140b8
        /*0714*/ 	.short	0x0100
        /*0716*/ 	.byte	0x08
	.zero		1


	//   ....[25]....
        /*0718*/ 	.word	0x000015d0
        /*071c*/ 	.word	0x000000ff
        /*0720*/ 	.word	0x000140c8
        /*0724*/ 	.short	0x0100
        /*0726*/ 	.byte	0x08
	.zero		1


	//   ....[26]....
        /*0728*/ 	.word	0x000016c0
        /*072c*/ 	.word	0x000000ff
        /*0730*/ 	.word	0x000140d0
        /*0734*/ 	.short	0x0100
        /*0736*/ 	.byte	0x05
	.zero		1


	//   ....[27]....
        /*0738*/ 	.word	0x000016d0
        /*073c*/ 	.word	0x000000ff
        /*0740*/ 	.word	0x000140d8
        /*0744*/ 	.short	0x0100
        /*0746*/ 	.byte	0x05
	.zero		1


	//   ....[28]....
        /*0748*/ 	.word	0x00001bb0
        /*074c*/ 	.word	0x000000ff
        /*0750*/ 	.word	0x00014000
        /*0754*/ 	.short	0x010a
        /*0756*/ 	.byte	0x04
	.zero		1


	//   ....[29]....
        /*0758*/ 	.word	0x00001bf0
        /*075c*/ 	.word	0x000000ff
        /*0760*/ 	.word	0x00014020
        /*0764*/ 	.short	0x010a
        /*0766*/ 	.byte	0x04
	.zero		1


	//   ....[30]....
        /*0768*/ 	.word	0x00001ca0
        /*076c*/ 	.word	0x000000ff
        /*0770*/ 	.word	0x00014058
        /*0774*/ 	.short	0x010a
        /*0776*/ 	.byte	0x04
	.zero		1


	//   ....[31]....
        /*0778*/ 	.word	0x00001f30
        /*077c*/ 	.word	0x000000ff
        /*0780*/ 	.word	0x00014008
        /*0784*/ 	.short	0x010a
        /*0786*/ 	.byte	0x04
	.zero		1


	//   ....[32]....
        /*0788*/ 	.word	0x00001f90
        /*078c*/ 	.word	0x000000ff
        /*0790*/ 	.word	0x00014068
        /*0794*/ 	.short	0x010a
        /*0796*/ 	.byte	0x04
	.zero		1


	//   ....[33]....
        /*0798*/ 	.word	0x00002270
        /*079c*/ 	.word	0x000000ff
        /*07a0*/ 	.word	0x00014028
        /*07a4*/ 	.short	0x010a
        /*07a6*/ 	.byte	0x04
	.zero		1


	//   ....[34]....
        /*07a8*/ 	.word	0x000022b0
        /*07ac*/ 	.word	0x000000ff
        /*07b0*/ 	.word	0x000140a0
        /*07b4*/ 	.short	0x010a
        /*07b6*/ 	.byte	0x04
	.zero		1


	//   ....[35]....
        /*07b8*/ 	.word	0x000022f0
        /*07bc*/ 	.word	0x000000ff
        /*07c0*/ 	.word	0x00014058
        /*07c4*/ 	.short	0x010a
        /*07c6*/ 	.byte	0x04
	.zero		1


	//   ....[36]....
        /*07c8*/ 	.word	0x000028c0
        /*07cc*/ 	.word	0x000000ff
        /*07d0*/ 	.word	0x00014020
        /*07d4*/ 	.short	0x010a
        /*07d6*/ 	.byte	0x0c
	.zero		1


	//   ....[37]....
        /*07d8*/ 	.word	0x00002bd0
        /*07dc*/ 	.word	0x000000ff
        /*07e0*/ 	.word	0x000140a8
        /*07e4*/ 	.short	0x010a
        /*07e6*/ 	.byte	0x04
	.zero		1


	//   ....[38]....
        /*07e8*/ 	.word	0x00002c40
        /*07ec*/ 	.word	0x000000ff
        /*07f0*/ 	.word	0x00014068
        /*07f4*/ 	.short	0x010a
        /*07f6*/ 	.byte	0x04
	.zero		1


	//   ....[39]....
        /*07f8*/ 	.word	0x00003430
        /*07fc*/ 	.word	0x000000ff
        /*0800*/ 	.word	0x00014020
        /*0804*/ 	.short	0x010a
        /*0806*/ 	.byte	0x07
	.zero		1


	//   ....[40]....
        /*0808*/ 	.word	0x00003480
        /*080c*/ 	.word	0x000000ff
        /*0810*/ 	.word	0x000140a0
        /*0814*/ 	.short	0x010a
        /*0816*/ 	.byte	0x04
	.zero		1


	//   ....[41]....
        /*0818*/ 	.word	0x000034f0
        /*081c*/ 	.word	0x000000ff
        /*0820*/ 	.word	0x00014058
        /*0824*/ 	.short	0x010a
        /*0826*/ 	.byte	0x04
	.zero		1


	//   ....[42]....
        /*0828*/ 	.word	0x00003b20
        /*082c*/ 	.word	0x000000ff
        /*0830*/ 	.word	0x000140a8
        /*0834*/ 	.short	0x010a
        /*0836*/ 	.byte	0x04
	.zero		1


	//   ....[43]....
        /*0838*/ 	.word	0x00003b90
        /*083c*/ 	.word	0x000000ff
        /*0840*/ 	.word	0x00014068
        /*0844*/ 	.short	0x010a
        /*0846*/ 	.byte	0x04
	.zero		1


	//   ....[44]....
        /*0848*/ 	.word	0x00004270
        /*084c*/ 	.word	0x00000010
        /*0850*/ 	.word	0x000140c0
        /*0854*/ 	.short	0x010a
        /*0856*/ 	.byte	0xff
	.zero		1


	//   ....[45]....
        /*0858*/ 	.word	0x00007d30
        /*085c*/ 	.word	0x00000010
        /*0860*/ 	.word	0x000140b0
        /*0864*/ 	.short	0x0101
        /*0866*/ 	.byte	0xff
	.zero		1


	//   ....[46]....
        /*0868*/ 	.word	0x00007fe0
        /*086c*/ 	.word	0x00000010
        /*0870*/ 	.word	0x000140c8
        /*0874*/ 	.short	0x010a
        /*0876*/ 	.byte	0xff
	.zero		1


	//   ....[47]....
        /*0878*/ 	.word	0x000082f0
        /*087c*/ 	.word	0x00000010
        /*0880*/ 	.word	0x000140b8
        /*0884*/ 	.short	0x0101
        /*0886*/ 	.byte	0xff
	.zero		1


	//   ....[48]....
        /*0888*/ 	.word	0x00008450
        /*088c*/ 	.word	0x000000ff
        /*0890*/ 	.word	0x00014070
        /*0894*/ 	.short	0x010a
        /*0896*/ 	.byte	0x27
	.zero		1


	//   ....[49]....
        /*0898*/ 	.word	0x000084d0
        /*089c*/ 	.word	0x000000ff
        /*08a0*/ 	.word	0x00000000
        /*08a4*/ 	.short	0x0101
        /*08a6*/ 	.byte	0x04
	.zero		1


	//   ....[50]....
        /*08a8*/ 	.word	0x00008500
        /*08ac*/ 	.word	0x000000ff
        /*08b0*/ 	.word	0x00014080
        /*08b4*/ 	.short	0x010a
        /*08b6*/ 	.byte	0x27
	.zero		1


	//   ....[51]....
        /*08b8*/ 	.word	0x00008750
        /*08bc*/ 	.word	0x000000ff
        /*08c0*/ 	.word	0x00014070
        /*08c4*/ 	.short	0x010a
        /*08c6*/ 	.byte	0x27
	.zero		1


	//   ....[52]....
        /*08c8*/ 	.word	0x000088b0
        /*08cc*/ 	.word	0x000000ff
        /*08d0*/ 	.word	0x00014090
        /*08d4*/ 	.short	0x010a
        /*08d6*/ 	.byte	0x27
	.zero		1


	//   ....[53]....
        /*08d8*/ 	.word	0x00009620
        /*08dc*/ 	.word	0x000000ff
        /*08e0*/ 	.word	0x00000000
        /*08e4*/ 	.short	0x0101
        /*08e6*/ 	.byte	0x04
	.zero		1


	//   ....[54]....
        /*08e8*/ 	.word	0x000096a0
        /*08ec*/ 	.word	0x000000ff
        /*08f0*/ 	.word	0x00000000
        /*08f4*/ 	.short	0x0101
        /*08f6*/ 	.byte	0x04
	.zero		1


	//   ....[55]....
        /*08f8*/ 	.word	0x00009700
        /*08fc*/ 	.word	0x000000ff
        /*0900*/ 	.word	0x00014080
        /*0904*/ 	.short	0x010a
        /*0906*/ 	.byte	0x27
	.zero		1


	//   ....[56]....
        /*0908*/ 	.word	0x00009980
        /*090c*/ 	.word	0x000000ff
        /*0910*/ 	.word	0x00014098
        /*0914*/ 	.short	0x010a
        /*0916*/ 	.byte	0x27
	.zero		1


	//   ....[57]....
        /*0918*/ 	.word	0x0000a6d0
        /*091c*/ 	.word	0x000000ff
        /*0920*/ 	.word	0x00000000
        /*0924*/ 	.short	0x0101
        /*0926*/ 	.byte	0x04
	.zero		1


	//   ....[58]....
        /*0928*/ 	.word	0x0000a770
        /*092c*/ 	.word	0x000000ff
        /*0930*/ 	.word	0x00000000
        /*0934*/ 	.short	0x0101
        /*0936*/ 	.byte	0x05
	.zero		1


	//   ....[59]....
        /*0938*/ 	.word	0x0000a820
        /*093c*/ 	.word	0x00000000
        /*0940*/ 	.word	0x00000000
        /*0944*/ 	.short	0x0101
        /*0946*/ 	.byte	0xff
	.zero		1


	//   ....[60]....
        /*0948*/ 	.word	0x0000a860
        /*094c*/ 	.word	0x00000018
        /*0950*/ 	.word	0x00014070
        /*0954*/ 	.short	0x010a
        /*0956*/ 	.byte	0xff
	.zero		1


	//   ....[61]....
        /*0958*/ 	.word	0x0000a8d0
        /*095c*/ 	.word	0x000000ff
        /*0960*/ 	.word	0x00000000
        /*0964*/ 	.short	0x0101
        /*0966*/ 	.byte	0x04
	.zero		1


	//   ....[62]....
        /*0968*/ 	.word	0x0000a930
        /*096c*/ 	.word	0x00000018
        /*0970*/ 	.word	0x00014090
        /*0974*/ 	.short	0x010a
        /*0976*/ 	.byte	0xff
	.zero		1


	//   ....[63]....
        /*0978*/ 	.word	0x0000a9b0
        /*097c*/ 	.word	0x00000018
        /*0980*/ 	.word	0x000140c0
        /*0984*/ 	.short	0x010a
        /*0986*/ 	.byte	0xff
	.zero		1


	//   ....[64]....
        /*0988*/ 	.word	0x0000bcb0
        /*098c*/ 	.word	0x00000000
        /*0990*/ 	.word	0x00000000
        /*0994*/ 	.short	0x0101
        /*0996*/ 	.byte	0xff
	.zero		1


	//   ....[65]....
        /*0998*/ 	.word	0x0000bce0
        /*099c*/ 	.word	0x00000018
        /*09a0*/ 	.word	0x000140b0
        /*09a4*/ 	.short	0x0101
        /*09a6*/ 	.byte	0xff
	.zero		1


	//   ....[66]....
        /*09a8*/ 	.word	0x0000bd60
        /*09ac*/ 	.word	0x00000018
        /*09b0*/ 	.word	0x00014080
        /*09b4*/ 	.short	0x010a
        /*09b6*/ 	.byte	0xff
	.zero		1


	//   ....[67]....
        /*09b8*/ 	.word	0x0000bf10
        /*09bc*/ 	.word	0x00000020
        /*09c0*/ 	.word	0x00000000
        /*09c4*/ 	.short	0x0101
        /*09c6*/ 	.byte	0xff
	.zero		1


	//   ....[68]....
        /*09c8*/ 	.word	0x0000bf60
        /*09cc*/ 	.word	0x00000018
        /*09d0*/ 	.word	0x00014098
        /*09d4*/ 	.short	0x010a
        /*09d6*/ 	.byte	0xff
	.zero		1


	//   ....[69]....
        /*09d8*/ 	.word	0x0000bfe0
        /*09dc*/ 	.word	0x00000018
        /*09e0*/ 	.word	0x000140c8
        /*09e4*/ 	.short	0x010a
        /*09e6*/ 	.byte	0xff
	.zero		1


	//   ....[70]....
        /*09e8*/ 	.word	0x0000d240
        /*09ec*/ 	.word	0x00000000
        /*09f0*/ 	.word	0x00000000
        /*09f4*/ 	.short	0x0101
        /*09f6*/ 	.byte	0xff
	.zero		1


	//   ....[71]....
        /*09f8*/ 	.word	0x0000d270
        /*09fc*/ 	.word	0x00000018
        /*0a00*/ 	.word	0x000140b8
        /*0a04*/ 	.short	0x0101
        /*0a06*/ 	.byte	0xff
	.zero		1


	//   ....[72]....
        /*0a08*/ 	.word	0x0000d4f0
        /*0a0c*/ 	.word	0x000000ff
        /*0a10*/ 	.word	0x00000000
        /*0a14*/ 	.short	0x010a
        /*0a16*/ 	.byte	0x05
	.zero		1


	//   ....[73]....
        /*0a18*/ 	.word	0x0000d7e0
        /*0a1c*/ 	.word	0x000000ff
        /*0a20*/ 	.word	0x00000000
        /*0a24*/ 	.short	0x010a
        /*0a26*/ 	.byte	0x05
	.zero		1


	//   ....[74]....
        /*0a28*/ 	.word	0x0000e400
        /*0a2c*/ 	.word	0x000000ff
        /*0a30*/ 	.word	0x00000000
        /*0a34*/ 	.short	0x0101
        /*0a36*/ 	.byte	0x04
	.zero		1


	//   ....[75]....
        /*0a38*/ 	.word	0x0000e460
        /*0a3c*/ 	.word	0x00000004
        /*0a40*/ 	.word	0x000140d0
        /*0a44*/ 	.short	0x010a
        /*0a46*/ 	.byte	0x2a
	.zero		1


	//   ....[76]....
        /*0a48*/ 	.word	0x0000f770
        /*0a4c*/ 	.word	0x00000000
        /*0a50*/ 	.word	0x000140d0
        /*0a54*/ 	.short	0x0101
        /*0a56*/ 	.byte	0x25
	.zero		1


	//   ....[77]....
        /*0a58*/ 	.word	0x00011250
        /*0a5c*/ 	.word	0x000000ff
        /*0a60*/ 	.word	0x00000000
        /*0a64*/ 	.short	0x0101
        /*0a66*/ 	.byte	0x06
	.zero		1


	//   ....[78]....
        /*0a68*/ 	.word	0x000113b0
        /*0a6c*/ 	.word	0x000000ff
        /*0a70*/ 	.word	0x00000000
        /*0a74*/ 	.short	0x010a
        /*0a76*/ 	.byte	0x06
	.zero		1


	//   ....[79]....
        /*0a78*/ 	.word	0x00011a20
        /*0a7c*/ 	.word	0x000000ff
        /*0a80*/ 	.word	0x00000000
        /*0a84*/ 	.short	0x010a
        /*0a86*/ 	.byte	0x06
	.zero		1


	//   ....[80]....
        /*0a88*/ 	.word	0x00011e40
        /*0a8c*/ 	.word	0x000000ff
        /*0a90*/ 	.word	0x00000000
        /*0a94*/ 	.short	0x010a
        /*0a96*/ 	.byte	0x04
	.zero		1


	//   ....[81]....
        /*0a98*/ 	.word	0x000152c0
        /*0a9c*/ 	.word	0x000000ff
        /*0aa0*/ 	.word	0x00000000
        /*0aa4*/ 	.short	0x0101
        /*0aa6*/ 	.byte	0x04
	.zero		1


	//   ....[82]....
        /*0aa8*/ 	.word	0x00015320
        /*0aac*/ 	.word	0x00000004
        /*0ab0*/ 	.word	0x000140d0
        /*0ab4*/ 	.short	0x010a
        /*0ab6*/ 	.byte	0x2a
	.zero		1


	//   ....[83]....
        /*0ab8*/ 	.word	0x00017990
        /*0abc*/ 	.word	0x00000000
        /*0ac0*/ 	.word	0x000140d0
        /*0ac4*/ 	.short	0x0101
        /*0ac6*/ 	.byte	0x28
	.zero		1


	//   ....[84]....
        /*0ac8*/ 	.word	0x00018140
        /*0acc*/ 	.word	0x000000ff
        /*0ad0*/ 	.word	0x00000000
        /*0ad4*/ 	.short	0x0101
        /*0ad6*/ 	.byte	0x05
	.zero		1


	//   ....[85]....
        /*0ad8*/ 	.word	0x00018270
        /*0adc*/ 	.word	0x000000ff
        /*0ae0*/ 	.word	0x00000000
        /*0ae4*/ 	.short	0x010a
        /*0ae6*/ 	.byte	0x05
	.zero		1


	//   ....[86]....
        /*0ae8*/ 	.word	0x000188b0
        /*0aec*/ 	.word	0x000000ff
        /*0af0*/ 	.word	0x00000000
        /*0af4*/ 	.short	0x010a
        /*0af6*/ 	.byte	0x05
	.zero		1


	//   ....[87]....
        /*0af8*/ 	.word	0x00018b70
        /*0afc*/ 	.word	0x000000ff
        /*0b00*/ 	.word	0x00000000
        /*0b04*/ 	.short	0x0101
        /*0b06*/ 	.byte	0x04
	.zero		1


	//   ....[88]....
        /*0b08*/ 	.word	0x00018c10
        /*0b0c*/ 	.word	0x000000ff
        /*0b10*/ 	.word	0x00000000
        /*0b14*/ 	.short	0x010a
        /*0b16*/ 	.byte	0x07
	.zero		1


	//   ....[89]....
        /*0b18*/ 	.word	0x00018cd0
        /*0b1c*/ 	.word	0x000000ff
        /*0b20*/ 	.word	0x00000000
        /*0b24*/ 	.short	0x0101
        /*0b26*/ 	.byte	0x04
	.zero		1


	//   ....[90]....
        /*0b28*/ 	.word	0x000190c0
        /*0b2c*/ 	.word	0x000000ff
        /*0b30*/ 	.word	0x00014010
        /*0b34*/ 	.short	0x010a
        /*0b36*/ 	.byte	0x08
	.zero		1


	//   ....[91]....
        /*0b38*/ 	.word	0x00019260
        /*0b3c*/ 	.word	0x000000ff
        /*0b40*/ 	.word	0x00014038
        /*0b44*/ 	.short	0x010a
        /*0b46*/ 	.byte	0x08
	.zero		1


	//   ....[92]....
        /*0b48*/ 	.word	0x00019420
        /*0b4c*/ 	.word	0x000000ff
        /*0b50*/ 	.word	0x00014018
        /*0b54*/ 	.short	0x010a
        /*0b56*/ 	.byte	0x08
	.zero		1


	//   ....[93]....
        /*0b58*/ 	.word	0x000195d0
        /*0b5c*/ 	.word	0x000000ff
        /*0b60*/ 	.word	0x00014040
        /*0b64*/ 	.short	0x010a
        /*0b66*/ 	.byte	0x08
	.zero		1


	//   ....[94]....
        /*0b68*/ 	.word	0x000198c0
        /*0b6c*/ 	.word	0x000000ff
        /*0b70*/ 	.word	0x00014038
        /*0b74*/ 	.short	0x010a
        /*0b76*/ 	.byte	0x21
	.zero		1


	//   ....[95]....
        /*0b78*/ 	.word	0x00019a90
        /*0b7c*/ 	.word	0x000000ff
        /*0b80*/ 	.word	0x00014038
        /*0b84*/ 	.short	0x010a
        /*0b86*/ 	.byte	0x11
	.zero		1


	//   ....[96]....
        /*0b88*/ 	.word	0x00019c80
        /*0b8c*/ 	.word	0x000000ff
        /*0b90*/ 	.word	0x00014038
        /*0b94*/ 	.short	0x010a
        /*0b96*/ 	.byte	0x19
	.zero		1


	//   ....[97]....
        /*0b98*/ 	.word	0x00019e60
        /*0b9c*/ 	.word	0x000000ff
        /*0ba0*/ 	.word	0x00014038
        /*0ba4*/ 	.short	0x010a
        /*0ba6*/ 	.byte	0x11
	.zero		1


	//   ....[98]....
        /*0ba8*/ 	.word	0x0001a050
        /*0bac*/ 	.word	0x000000ff
        /*0bb0*/ 	.word	0x00014038
        /*0bb4*/ 	.short	0x010a
        /*0bb6*/ 	.byte	0x11
	.zero		1


	//   ....[99]....
        /*0bb8*/ 	.word	0x0001a240
        /*0bbc*/ 	.word	0x000000ff
        /*0bc0*/ 	.word	0x00014038
        /*0bc4*/ 	.short	0x010a
        /*0bc6*/ 	.byte	0x11
	.zero		1


	//   ....[100]....
        /*0bc8*/ 	.word	0x0001a430
        /*0bcc*/ 	.word	0x000000ff
        /*0bd0*/ 	.word	0x00014038
        /*0bd4*/ 	.short	0x010a
        /*0bd6*/ 	.byte	0x11
	.zero		1


	//   ....[101]....
        /*0bd8*/ 	.word	0x0001a620
        /*0bdc*/ 	.word	0x000000ff
        /*0be0*/ 	.word	0x00014038
        /*0be4*/ 	.short	0x010a
        /*0be6*/ 	.byte	0x11
	.zero		1


	//   ....[102]....
        /*0be8*/ 	.word	0x0001a8b0
        /*0bec*/ 	.word	0x000000ff
        /*0bf0*/ 	.word	0x00014038
        /*0bf4*/ 	.short	0x010a
        /*0bf6*/ 	.byte	0x19
	.zero		1


	//   ....[103]....
        /*0bf8*/ 	.word	0x0001aa90
        /*0bfc*/ 	.word	0x000000ff
        /*0c00*/ 	.word	0x00014038
        /*0c04*/ 	.short	0x010a
        /*0c06*/ 	.byte	0x11
	.zero		1


	//   ....[104]....
        /*0c08*/ 	.word	0x0001aef0
        /*0c0c*/ 	.word	0x000000ff
        /*0c10*/ 	.word	0x000140b0
        /*0c14*/ 	.short	0x010a
        /*0c16*/ 	.byte	0x10
	.zero		1


	//   ....[105]....
        /*0c18*/ 	.word	0x0001af90
        /*0c1c*/ 	.word	0x000000ff
        /*0c20*/ 	.word	0x000140b8
        /*0c24*/ 	.short	0x010a
        /*0c26*/ 	.byte	0x10
	.zero		1


	//   ....[106]....
        /*0c28*/ 	.word	0x0001b0b0
        /*0c2c*/ 	.word	0x000000ff
        /*0c30*/ 	.word	0x00000000
        /*0c34*/ 	.short	0x0101
        /*0c36*/ 	.byte	0x05
	.zero		1


	//   ....[107]....
        /*0c38*/ 	.word	0x0001b130
        /*0c3c*/ 	.word	0x000000ff
        /*0c40*/ 	.word	0x00000000
        /*0c44*/ 	.short	0x0101
        /*0c46*/ 	.byte	0x05
	.zero		1


	//   ....[108]....
        /*0c48*/ 	.word	0x0001b3c0
        /*0c4c*/ 	.word	0x00000003
        /*0c50*/ 	.word	0x00014000
        /*0c54*/ 	.short	0x010a
        /*0c56*/ 	.byte	0xff
	.zero		1


	//   ....[109]....
        /*0c58*/ 	.word	0x0001b420
        /*0c5c*/ 	.word	0x00000003
        /*0c60*/ 	.word	0x00014020
        /*0c64*/ 	.short	0x010a
        /*0c66*/ 	.byte	0xff
	.zero		1


	//   ....[110]....
        /*0c68*/ 	.word	0x0001b480
        /*0c6c*/ 	.word	0x00000004
        /*0c70*/ 	.word	0x00014058
        /*0c74*/ 	.short	0x010a
        /*0c76*/ 	.byte	0xff
	.zero		1


	//   ....[111]....
        /*0c78*/ 	.word	0x0001b4e0
        /*0c7c*/ 	.word	0x00000003
        /*0c80*/ 	.word	0x00014008
        /*0c84*/ 	.short	0x010a
        /*0c86*/ 	.byte	0xff
	.zero		1


	//   ....[112]....
        /*0c88*/ 	.word	0x0001b540
        /*0c8c*/ 	.word	0x00000004
        /*0c90*/ 	.word	0x00014068
        /*0c94*/ 	.short	0x010a
        /*0c96*/ 	.byte	0xff
	.zero		1


	//   ....[113]....
        /*0c98*/ 	.word	0x0001b5a0
        /*0c9c*/ 	.word	0x00000003
        /*0ca0*/ 	.word	0x00014028
        /*0ca4*/ 	.short	0x010a
        /*0ca6*/ 	.byte	0xff
	.zero		1


	//   ....[114]....
        /*0ca8*/ 	.word	0x0001b600
        /*0cac*/ 	.word	0x00000000
        /*0cb0*/ 	.word	0x000140a0
        /*0cb4*/ 	.short	0x010a
        /*0cb6*/ 	.byte	0xff
	.zero		1


	//   ....[115]....
        /*0cb8*/ 	.word	0x0001b660
        /*0cbc*/ 	.word	0x00000003
        /*0cc0*/ 	.word	0x00014058
        /*0cc4*/ 	.short	0x010a
        /*0cc6*/ 	.byte	0xff
	.zero		1


	//   ....[116]....
        /*0cc8*/ 	.word	0x0001b6c0
        /*0ccc*/ 	.word	0x00000003
        /*0cd0*/ 	.word	0x00014020
        /*0cd4*/ 	.short	0x010a
        /*0cd6*/ 	.byte	0xff
	.zero		1


	//   ....[117]....
        /*0cd8*/ 	.word	0x0001b720
        /*0cdc*/ 	.word	0x00000000
        /*0ce0*/ 	.word	0x000140a8
        /*0ce4*/ 	.short	0x010a
        /*0ce6*/ 	.byte	0xff
	.zero		1


	//   ....[118]....
        /*0ce8*/ 	.word	0x0001b780
        /*0cec*/ 	.word	0x00000000
        /*0cf0*/ 	.word	0x00014068
        /*0cf4*/ 	.short	0x010a
        /*0cf6*/ 	.byte	0xff
	.zero		1


	//   ....[119]....
        /*0cf8*/ 	.word	0x0001b7e0
        /*0cfc*/ 	.word	0x00000000
        /*0d00*/ 	.word	0x00014020
        /*0d04*/ 	.short	0x010a
        /*0d06*/ 	.byte	0xff
	.zero		1


	//   ....[120]....
        /*0d08*/ 	.word	0x0001b840
        /*0d0c*/ 	.word	0x00000000
        /*0d10*/ 	.word	0x000140a0
        /*0d14*/ 	.short	0x010a
        /*0d16*/ 	.byte	0xff
	.zero		1


	//   ....[121]....
        /*0d18*/ 	.word	0x0001b8a0
        /*0d1c*/ 	.word	0x00000003
        /*0d20*/ 	.word	0x00014058
        /*0d24*/ 	.short	0x010a
        /*0d26*/ 	.byte	0xff
	.zero		1


	//   ....[122]....
        /*0d28*/ 	.word	0x0001b900
        /*0d2c*/ 	.word	0x00000000
        /*0d30*/ 	.word	0x000140a8
        /*0d34*/ 	.short	0x010a
        /*0d36*/ 	.byte	0xff
	.zero		1


	//   ....[123]....
        /*0d38*/ 	.word	0x0001b960
        /*0d3c*/ 	.word	0x00000000
        /*0d40*/ 	.word	0x00014068
        /*0d44*/ 	.short	0x010a
        /*0d46*/ 	.byte	0xff
	.zero		1


	//   ....[124]....
        /*0d48*/ 	.word	0x0001b9b0
        /*0d4c*/ 	.word	0x00000010
        /*0d50*/ 	.word	0x000140c0
        /*0d54*/ 	.short	0x010a
        /*0d56*/ 	.byte	0xff
	.zero		1


	//   ....[125]....
        /*0d58*/ 	.word	0x0001ba00
        /*0d5c*/ 	.word	0x00000010
        /*0d60*/ 	.word	0x000140c8
        /*0d64*/ 	.short	0x010a
        /*0d66*/ 	.byte	0xff
	.zero		1


	//   ....[126]....
        /*0d68*/ 	.word	0x0001ba60
        /*0d6c*/ 	.word	0x00000000
        /*0d70*/ 	.word	0x00014070
        /*0d74*/ 	.short	0x010a
        /*0d76*/ 	.byte	0xff
	.zero		1


	//   ....[127]....
        /*0d78*/ 	.word	0x0001bac0
        /*0d7c*/ 	.word	0x00000000
        /*0d80*/ 	.word	0x00014080
        /*0d84*/ 	.short	0x010a
        /*0d86*/ 	.byte	0xff
	.zero		1


	//   ....[128]....
        /*0d88*/ 	.word	0x0001bb20
        /*0d8c*/ 	.word	0x00000000
        /*0d90*/ 	.word	0x00014070
        /*0d94*/ 	.short	0x010a
        /*0d96*/ 	.byte	0xff
	.zero		1


	//   ....[129]....
        /*0d98*/ 	.word	0x0001bb80
        /*0d9c*/ 	.word	0x00000000
        /*0da0*/ 	.word	0x00014090
        /*0da4*/ 	.short	0x010a
        /*0da6*/ 	.byte	0xff
	.zero		1


	//   ....[130]....
        /*0da8*/ 	.word	0x0001bbe0
        /*0dac*/ 	.word	0x00000000
        /*0db0*/ 	.word	0x00014080
        /*0db4*/ 	.short	0x010a
        /*0db6*/ 	.byte	0xff
	.zero		1


	//   ....[131]....
        /*0db8*/ 	.word	0x0001bc40
        /*0dbc*/ 	.word	0x00000000
        /*0dc0*/ 	.word	0x00014098
        /*0dc4*/ 	.short	0x010a
        /*0dc6*/ 	.byte	0xff
	.zero		1


	//   ....[132]....
        /*0dc8*/ 	.word	0x0001bc90
        /*0dcc*/ 	.word	0x00000018
        /*0dd0*/ 	.word	0x00014070
        /*0dd4*/ 	.short	0x010a
        /*0dd6*/ 	.byte	0xff
	.zero		1


	//   ....[133]....
        /*0dd8*/ 	.word	0x0001bce0
        /*0ddc*/ 	.word	0x00000018
        /*0de0*/ 	.word	0x00014090
        /*0de4*/ 	.short	0x010a
        /*0de6*/ 	.byte	0xff
	.zero		1


	//   ....[134]....
        /*0de8*/ 	.word	0x0001bd30
        /*0dec*/ 	.word	0x00000018
        /*0df0*/ 	.word	0x000140c0
        /*0df4*/ 	.short	0x010a
        /*0df6*/ 	.byte	0xff
	.zero		1


	//   ....[135]....
        /*0df8*/ 	.word	0x0001bd80
        /*0dfc*/ 	.word	0x00000018
        /*0e00*/ 	.word	0x00014080
        /*0e04*/ 	.short	0x010a
        /*0e06*/ 	.byte	0xff
	.zero		1


	//   ....[136]....
        /*0e08*/ 	.word	0x0001bdd0
        /*0e0c*/ 	.word	0x00000018
        /*0e10*/ 	.word	0x00014098
        /*0e14*/ 	.short	0x010a
        /*0e16*/ 	.byte	0xff
	.zero		1


	//   ....[137]....
        /*0e18*/ 	.word	0x0001be20
        /*0e1c*/ 	.word	0x00000018
        /*0e20*/ 	.word	0x000140c8
        /*0e24*/ 	.short	0x010a
        /*0e26*/ 	.byte	0xff
	.zero		1


	//   ....[138]....
        /*0e28*/ 	.word	0x0001be80
        /*0e2c*/ 	.word	0x00000000
        /*0e30*/ 	.word	0x00000000
        /*0e34*/ 	.short	0x010a
        /*0e36*/ 	.byte	0xff
	.zero		1


	//   ....[139]....
        /*0e38*/ 	.word	0x0001bee0
        /*0e3c*/ 	.word	0x00000000
        /*0e40*/ 	.word	0x00000000
        /*0e44*/ 	.short	0x010a
        /*0e46*/ 	.byte	0xff
	.zero		1


	//   ....[140]....
        /*0e48*/ 	.word	0x0001bf40
        /*0e4c*/ 	.word	0x00000004
        /*0e50*/ 	.word	0x000140d0
        /*0e54*/ 	.short	0x010a
        /*0e56*/ 	.byte	0xff
	.zero		1


	//   ....[141]....
        /*0e58*/ 	.word	0x0001bfa0
        /*0e5c*/ 	.word	0x00000005
        /*0e60*/ 	.word	0x00000000
        /*0e64*/ 	.short	0x010a
        /*0e66*/ 	.byte	0xff
	.zero		1


	//   ....[142]....
        /*0e68*/ 	.word	0x0001c000
        /*0e6c*/ 	.word	0x00000003
        /*0e70*/ 	.word	0x00000000
        /*0e74*/ 	.short	0x010a
        /*0e76*/ 	.byte	0xff
	.zero		1


	//   ....[143]....
        /*0e78*/ 	.word	0x0001c060
        /*0e7c*/ 	.word	0x00000000
        /*0e80*/ 	.word	0x00000000
        /*0e84*/ 	.short	0x010a
        /*0e86*/ 	.byte	0xff
	.zero		1


	//   ....[144]....
        /*0e88*/ 	.word	0x0001c0c0
        /*0e8c*/ 	.word	0x00000004
        /*0e90*/ 	.word	0x000140d0
        /*0e94*/ 	.short	0x010a
        /*0e96*/ 	.byte	0xff
	.zero		1


	//   ....[145]....
        /*0e98*/ 	.word	0x0001c120
        /*0e9c*/ 	.word	0x00000003
        /*0ea0*/ 	.word	0x00000000
        /*0ea4*/ 	.short	0x010a
        /*0ea6*/ 	.byte	0xff
	.zero		1


	//   ....[146]....
        /*0ea8*/ 	.word	0x0001c180
        /*0eac*/ 	.word	0x00000003
        /*0eb0*/ 	.word	0x00000000
        /*0eb4*/ 	.short	0x010a
        /*0eb6*/ 	.byte	0xff
	.zero		1


	//   ....[147]....
        /*0eb8*/ 	.word	0x0001c1e0
        /*0ebc*/ 	.word	0x00000000
        /*0ec0*/ 	.word	0x00000000
        /*0ec4*/ 	.short	0x010a
        /*0ec6*/ 	.byte	0xff
	.zero		1


	//   ....[148]....
        /*0ec8*/ 	.word	0x0001c240
        /*0ecc*/ 	.word	0x00000000
        /*0ed0*/ 	.word	0x00014010
        /*0ed4*/ 	.short	0x010a
        /*0ed6*/ 	.byte	0xff
	.zero		1


	//   ....[149]....
        /*0ed8*/ 	.word	0x0001c2a0
        /*0edc*/ 	.word	0x00000000
        /*0ee0*/ 	.word	0x00014038
        /*0ee4*/ 	.short	0x010a
        /*0ee6*/ 	.byte	0xff
	.zero		1


	//   ....[150]....
        /*0ee8*/ 	.word	0x0001c300
        /*0eec*/ 	.word	0x00000000
        /*0ef0*/ 	.word	0x00014018
        /*0ef4*/ 	.short	0x010a
        /*0ef6*/ 	.byte	0xff
	.zero		1


	//   ....[151]....
        /*0ef8*/ 	.word	0x0001c360
        /*0efc*/ 	.word	0x00000000
        /*0f00*/ 	.word	0x00014040
        /*0f04*/ 	.short	0x010a
        /*0f06*/ 	.byte	0xff
	.zero		1


	//   ....[152]....
        /*0f08*/ 	.word	0x0001c3c0
        /*0f0c*/ 	.word	0x00000000
        /*0f10*/ 	.word	0x00014038
        /*0f14*/ 	.short	0x010a
        /*0f16*/ 	.byte	0xff
	.zero		1


	//   ....[153]....
        /*0f18*/ 	.word	0x0001c420
        /*0f1c*/ 	.word	0x00000000
        /*0f20*/ 	.word	0x00014038
        /*0f24*/ 	.short	0x010a
        /*0f26*/ 	.byte	0xff
	.zero		1


	//   ....[154]....
        /*0f28*/ 	.word	0x0001c480
        /*0f2c*/ 	.word	0x00000000
        /*0f30*/ 	.word	0x00014038
        /*0f34*/ 	.short	0x010a
        /*0f36*/ 	.byte	0xff
	.zero		1


	//   ....[155]....
        /*0f38*/ 	.word	0x0001c4e0
        /*0f3c*/ 	.word	0x00000000
        /*0f40*/ 	.word	0x00014038
        /*0f44*/ 	.short	0x010a
        /*0f46*/ 	.byte	0xff
	.zero		1


	//   ....[156]....
        /*0f48*/ 	.word	0x0001c540
        /*0f4c*/ 	.word	0x00000000
        /*0f50*/ 	.word	0x00014038
        /*0f54*/ 	.short	0x010a
        /*0f56*/ 	.byte	0xff
	.zero		1


	//   ....[157]....
        /*0f58*/ 	.word	0x0001c5a0
        /*0f5c*/ 	.word	0x00000000
        /*0f60*/ 	.word	0x00014038
        /*0f64*/ 	.short	0x010a
        /*0f66*/ 	.byte	0xff
	.zero		1


	//   ....[158]....
        /*0f68*/ 	.word	0x0001c600
        /*0f6c*/ 	.word	0x00000000
        /*0f70*/ 	.word	0x00014038
        /*0f74*/ 	.short	0x010a
        /*0f76*/ 	.byte	0xff
	.zero		1


	//   ....[159]....
        /*0f78*/ 	.word	0x0001c660
        /*0f7c*/ 	.word	0x00000000
        /*0f80*/ 	.word	0x00014038
        /*0f84*/ 	.short	0x010a
        /*0f86*/ 	.byte	0xff
	.zero		1


	//   ....[160]....
        /*0f88*/ 	.word	0x0001c6c0
        /*0f8c*/ 	.word	0x00000000
        /*0f90*/ 	.word	0x00014038
        /*0f94*/ 	.short	0x010a
        /*0f96*/ 	.byte	0xff
	.zero		1


	//   ....[161]....
        /*0f98*/ 	.word	0x0001c720
        /*0f9c*/ 	.word	0x00000000
        /*0fa0*/ 	.word	0x00014038
        /*0fa4*/ 	.short	0x010a
        /*0fa6*/ 	.byte	0xff
	.zero		1


	//   ....[162]....
        /*0fa8*/ 	.word	0x0001c780
        /*0fac*/ 	.word	0x00000000
        /*0fb0*/ 	.word	0x000140b0
        /*0fb4*/ 	.short	0x010a
        /*0fb6*/ 	.byte	0xff
	.zero		1


	//   ....[163]....
        /*0fb8*/ 	.word	0x0001c7e0
        /*0fbc*/ 	.word	0x00000000
        /*0fc0*/ 	.word	0x000140b8
        /*0fc4*/ 	.short	0x010a
        /*0fc6*/ 	.byte	0xff
	.zero		1


	//----- nvinfo : EIATTR_NUM_MBARRIERS
	.align		4
.L_66:
        /*0fc8*/ 	.byte	0x03, 0x38
        /*0fca*/ 	.short	0x001c


	//----- nvinfo : EIATTR_EXIT_INSTR_OFFSETS
	.align		4
        /*0fcc*/ 	.byte	0x04, 0x1c
        /*0fce*/ 	.short	(.L_68 - .L_67)


	//   ....[0]....
.L_67:
        /*0fd0*/ 	.word	0x000017c0


	//   ....[1]....
        /*0fd4*/ 	.word	0x00001a40


	//   ....[2]....
        /*0fd8*/ 	.word	0x000040d0


	//   ....[3]....
        /*0fdc*/ 	.word	0x00004110


	//   ....[4]....
        /*0fe0*/ 	.word	0x00004190


	//   ....[5]....
        /*0fe4*/ 	.word	0x00008300


	//   ....[6]....
        /*0fe8*/ 	.word	0x0000d280


	//   ....[7]....
        /*0fec*/ 	.word	0x0000d320


	//   ....[8]....
        /*0ff0*/ 	.word	0x00018ce0


	//   ....[9]....
        /*0ff4*/ 	.word	0x00018d70


	//   ....[10]....
        /*0ff8*/ 	.word	0x00018e10


	//   ....[11]....
        /*0ffc*/ 	.word	0x00019740


	//   ....[12]....
        /*1000*/ 	.word	0x0001a830


	//   ....[13]....
        /*1004*/ 	.word	0x0001ac70


	//   ....[14]....
        /*1008*/ 	.word	0x0001ace0


	//   ....[15]....
        /*100c*/ 	.word	0x0001b3a0


	//----- nvinfo : EIATTR_INDIRECT_BRANCH_TARGETS
	.align		4
.L_68:
        /*1010*/ 	.byte	0x04, 0x34
        /*1012*/ 	.short	(.L_70 - .L_69)


	//   ....[0]....
.L_69:
        /*1014*/ 	.word	.L_x_477@srel
        /*1018*/ 	.short	0x0
        /*101a*/ 	.short	0x0
        /*101c*/ 	.word	0x3
        /*1020*/ 	.word	.L_x_478@srel
        /*1024*/ 	.word	.L_x_479@srel
        /*1028*/ 	.word	.L_x_480@srel


	//----- nvinfo : EIATTR_MAX_THREADS
	.align		4
.L_70:
        /*102c*/ 	.byte	0x04, 0x05
        /*102e*/ 	.short	(.L_72 - .L_71)
.L_71:
        /*1030*/ 	.word	0x00000200
        /*1034*/ 	.word	0x00000001
        /*1038*/ 	.word	0x00000001


	//----- nvinfo : EIATTR_CRS_STACK_SIZE
	.align		4
.L_72:
        /*103c*/ 	.byte	0x04, 0x1e
        /*103e*/ 	.short	(.L_74 - .L_73)
.L_73:
        /*1040*/ 	.word	0x00000000


	//----- nvinfo : EIATTR_CBANK_PARAM_SIZE
	.align		4
.L_74:
        /*1044*/ 	.byte	0x03, 0x19
        /*1046*/ 	.short	0x0600


	//----- nvinfo : EIATTR_PARAM_CBANK
	.align		4
        /*1048*/ 	.byte	0x04, 0x0a
        /*104a*/ 	.short	(.L_76 - .L_75)
	.align		4
.L_75:
        /*104c*/ 	.word	index@(.nv.constant0._ZN7cutlass13device_kernelINS_4fmha6kernel36Sm100FmhaFwdKernelTmaWarpspecializedIN4cute5tupleIJiiiNS5_IJNS5_IJiiEEEiEEEEEENS1_10collective38Sm100FmhaFwdMainloopTmaWarpspecializedINS_6half_tEffNS5_IJNS4_1CILi256EEENSC_ILi128EEENSC_ILi64EEEEEENS5_IJiNSC_ILi1EEES7_EEENS5_IJiSH_NS5_IJNS5_IJNSC_ILi0EEEiEEEiEEEEEESM_NS9_10CausalMaskILb1EEENS5_IJNSC_ILi2EEESH_SH_EEENSC_ILb0EEEEENS9_38Sm100FmhaFwdEpilogueTmaWarpspecializedISB_fNS5_IJSE_SF_SE_EEESI_NS5_IJSH_S7_EEESR_EENS2_23IndividualTileSchedulerENS2_41Sm100FmhaCtxKernelWarpspecializedScheduleEEEEEvNT_6ParamsE)
        /*1050*/ 	.short	0x0380
        /*1052*/ 	.short	0x0600


	//----- nvinfo : EIATTR_SW_WAR
	.align		4
.L_76:
        /*1054*/ 	.byte	0x04, 0x36
        /*1056*/ 	.short	(.L_78 - .L_77)
.L_77:
        /*1058*/ 	.word	0x00000008
.L_78:


//--------------------- .nv.callgraph             --------------------------
	.section	.nv.callgraph,"",@"SHT_CUDA_CALLGRAPH"
	.align	4
	.sectionentsize	8
	.align		4
        /*0000*/ 	.word	0x00000000
	.align		4
        /*0004*/ 	.word	0xffffffff
	.align		4
        /*0008*/ 	.word	index@(_ZN7cutlass13device_kernelINS_4fmha6kernel36Sm100FmhaFwdKernelTmaWarpspecializedIN4cute5tupleIJiiiNS5_IJNS5_IJiiEEEiEEEEEENS1_10collective38Sm100FmhaFwdMainloopTmaWarpspecializedINS_6half_tEffNS5_IJNS4_1CILi256EEENSC_ILi128EEENSC_ILi64EEEEEENS5_IJiNSC_ILi1EEES7_EEENS5_IJiSH_NS5_IJNS5_IJNSC_ILi0EEEiEEEiEEEEEESM_NS9_10CausalMaskILb1EEENS5_IJNSC_ILi2EEESH_SH_EEENSC_ILb0EEEEENS9_38Sm100FmhaFwdEpilogueTmaWarpspecializedISB_fNS5_IJSE_SF_SE_EEESI_NS5_IJSH_S7_EEESR_EENS2_23IndividualTileSchedulerENS2_41Sm100FmhaCtxKernelWarpspecializedScheduleEEEEEvNT_6ParamsE)
	.align		4
        /*000c*/ 	.word	index@(__assertfail)
	.align		4
        /*0010*/ 	.word	index@(_ZN7cutlass13device_kernelINS_4fmha6kernel36Sm100FmhaFwdKernelTmaWarpspecializedIN4cute5tupleIJiiiNS5_IJNS5_IJiiEEEiEEEEEENS1_10collective38Sm100FmhaFwdMainloopTmaWarpspecializedINS_6half_tEffNS5_IJNS4_1CILi256EEENSC_ILi128EEENSC_ILi64EEEEEENS5_IJiNSC_ILi1EEES7_EEENS5_IJiSH_NS5_IJNS5_IJNSC_ILi0EEEiEEEiEEEEEESM_NS9_10CausalMaskILb1EEENS5_IJNSC_ILi2EEESH_SH_EEENSC_ILb0EEEEENS9_38Sm100FmhaFwdEpilogueTmaWarpspecializedISB_fNS5_IJSE_SF_SE_EEESI_NS5_IJSH_S7_EEESR_EENS2_23IndividualTileSchedulerENS2_41Sm100FmhaCtxKernelWarpspecializedScheduleEEEEEvNT_6ParamsE)
	.align		4
        /*0014*/ 	.word	index@(vprintf)
	.align		4
        /*0018*/ 	.word	0x00000000
	.align		4
        /*001c*/ 	.word	0xfffffffe
	.align		4
        /*0020*/ 	.word	0x00000000
	.align		4
        /*0024*/ 	.word	0xfffffffd
	.align		4
        /*0028*/ 	.word	0x00000000
	.align		4
        /*002c*/ 	.word	0xfffffffc


//--------------------- .nv.constant4             --------------------------
	.section	.nv.constant4,"a",@progbits
	.align	8
	.align		8
.nv.constant4:
        /*0000*/ 	.dword	vprintf
	.align		8
        /*0008*/ 	.dword	__assertfail
	.align		8
        /*0010*/ 	.dword	__unnamed_1
	.align		8
        /*0018*/ 	.dword	__unnamed_2
	.align		8
        /*0020*/ 	.dword	__unnamed_3
	.align		8
        /*0028*/ 	.dword	__unnamed_4
	.align		8
        /*0030*/ 	.dword	__unnamed_5
	.align		8
        /*0038*/ 	.dword	__unnamed_6
	.align		8
        /*0040*/ 	.dword	__unnamed_7
	.align		8
        /*0048*/ 	.dword	_ZN39_INTERNAL_eddecb55_4_k_cu_e7dfb9b6_32744cuda3std3__45__cpo5beginE
	.align		8
        /*0050*/ 	.dword	_ZN39_INTERNAL_eddecb55_4_k_cu_e7dfb9b6_32744cuda3std3__45__cpo3endE
	.align		8
        /*0058*/ 	.dword	_ZN39_INTERNAL_eddecb55_4_k_cu_e7dfb9b6_32744cuda3std3__45__cpo6cbeginE
	.align		8
        /*0060*/ 	.dword	_ZN39_INTERNAL_eddecb55_4_k_cu_e7dfb9b6_32744cuda3std3__45__cpo4cendE
	.align		8
        /*0068*/ 	.dword	_ZN39_INTERNAL_eddecb55_4_k_cu_e7dfb9b6_32744cuda3std3__441_GLOBAL__N__eddecb55_4_k_cu_e7dfb9b6_32746ignoreE
	.align		8
        /*0070*/ 	.dword	_ZN39_INTERNAL_eddecb55_4_k_cu_e7dfb9b6_32744cuda3std3__419piecewise_constructE
	.align		8
        /*0078*/ 	.dword	_ZN39_INTERNAL_eddecb55_4_k_cu_e7dfb9b6_32744cuda3std3__48in_placeE
	.align		8
        /*0080*/ 	.dword	_ZN39_INTERNAL_eddecb55_4_k_cu_e7dfb9b6_32744cuda3std6ranges3__45__cpo4swapE
	.align		8
        /*0088*/ 	.dword	_ZN39_INTERNAL_eddecb55_4_k_cu_e7dfb9b6_32744cuda3std6ranges3__45__cpo9iter_moveE
	.align		8
        /*0090*/ 	.dword	_ZN39_INTERNAL_eddecb55_4_k_cu_e7dfb9b6_32744cute7productE
	.align		8
        /*0098*/ 	.dword	_ZN39_INTERNAL_eddecb55_4_k_cu_e7dfb9b6_32744cute1_E
	.align		8
        /*00a0*/ 	.dword	$str$22
	.align		8
        /*00a8*/ 	.dword	$str$23
	.align		8
        /*00b0*/ 	.dword	$str$26
	.align		8
        /*00b8*/ 	.dword	$str$27
	.align		8
        /*00c0*/ 	.dword	$str$28
	.align		8
        /*00c8*/ 	.dword	$str$29
	.align		8
        /*00d0*/ 	.dword	$str$30
	.align		8
        /*00d8*/ 	.dword	$str$31
	.align		8
        /*00e0*/ 	.dword	$str$32
	.align		8
        /*00e8*/ 	.dword	$str$33
	.align		8
        /*00f0*/ 	.dword	$str$34
	.align		8
        /*00f8*/ 	.dword	$str$35
	.align		8
        /*0100*/ 	.dword	$str$36
	.align		8
        /*0108*/ 	.dword	$str$37


//--------------------- .nv.constant2._ZN7cutlass13device_kernelINS_4fmha6kernel36Sm100FmhaFwdKernelTmaWarpspecializedIN4cute5tupleIJiiiNS5_IJNS5_IJiiEEEiEEEEEENS1_10collective38Sm100FmhaFwdMainloopTmaWarpspecializedINS_6half_tEffNS5_IJNS4_1CILi256EEENSC_ILi128EEENSC_ILi64EEEEEENS5_IJiNSC_ILi1EEES7_EEENS5_IJiSH_NS5_IJNS5_IJNSC_ILi0EEEiEEEiEEEEEESM_NS9_10CausalMaskILb1EEENS5_IJNSC_ILi2EEESH_SH_EEENSC_ILb0EEEEENS9_38Sm100FmhaFwdEpilogueTmaWarpspecializedISB_fNS5_IJSE_SF_SE_EEESI_NS5_IJSH_S7_EEESR_EENS2_23IndividualTileSchedulerENS2_41Sm100FmhaCtxKernelWarpspecializedScheduleEEEEEvNT_6ParamsE --------------------------
	.section	.nv.constant2._ZN7cutlass13device_kernelINS_4fmha6kernel36Sm100FmhaFwdKernelTmaWarpspecializedIN4cute5tupleIJiiiNS5_IJNS5_IJiiEEEiEEEEEENS1_10collective38Sm100FmhaFwdMainloopTmaWarpspecializedINS_6half_tEffNS5_IJNS4_1CILi256EEENSC_ILi128EEENSC_ILi64EEEEEENS5_IJiNSC_ILi1EEES7_EEENS5_IJiSH_NS5_IJNS5_IJNSC_ILi0EEEiEEEiEEEEEESM_NS9_10CausalMaskILb1EEENS5_IJNSC_ILi2EEESH_SH_EEENSC_ILb0EEEEENS9_38Sm100FmhaFwdEpilogueTmaWarpspecializedISB_fNS5_IJSE_SF_SE_EEESI_NS5_IJSH_S7_EEESR_EENS2_23IndividualTileSchedulerENS2_41Sm100FmhaCtxKernelWarpspecializedScheduleEEEEEvNT_6ParamsE,"a",@progbits
	.sectionflags	@""
	.align	4
.nv.constant2._ZN7cutlass13device_kernelINS_4fmha6kernel36Sm100FmhaFwdKernelTmaWarpspecializedIN4cute5tupleIJiiiNS5_IJNS5_IJiiEEEiEEEEEENS1_10collective38Sm100FmhaFwdMainloopTmaWarpspecializedINS_6half_tEffNS5_IJNS4_1CILi256EEENSC_ILi128EEENSC_ILi64EEEEEENS5_IJiNSC_ILi1EEES7_EEENS5_IJiSH_NS5_IJNS5_IJNSC_ILi0EEEiEEEiEEEEEESM_NS9_10CausalMaskILb1EEENS5_IJNSC_ILi2EEESH_SH_EEENSC_ILb0EEEEENS9_38Sm100FmhaFwdEpilogueTmaWarpspecializedISB_fNS5_IJSE_SF_SE_EEESI_NS5_IJSH_S7_EEESR_EENS2_23IndividualTileSchedulerENS2_41Sm100FmhaCtxKernelWarpspecializedScheduleEEEEEvNT_6ParamsE:
        /*0000*/ 	.byte	0x80, 0x8d, 0x01, 0x00, 0x80, 0xac, 0x01, 0x00, 0x50, 0x8d, 0x01, 0x00


//--------------------- .text._ZN7cutlass13device_kernelINS_4fmha6kernel36Sm100FmhaFwdKernelTmaWarpspecializedIN4cute5tupleIJiiiNS5_IJNS5_IJiiEEEiEEEEEENS1_10collective38Sm100FmhaFwdMainloopTmaWarpspecializedINS_6half_tEffNS5_IJNS4_1CILi256EEENSC_ILi128EEENSC_ILi64EEEEEENS5_IJiNSC_ILi1EEES7_EEENS5_IJiSH_NS5_IJNS5_IJNSC_ILi0EEEiEEEiEEEEEESM_NS9_10CausalMaskILb1EEENS5_IJNSC_ILi2EEESH_SH_EEENSC_ILb0EEEEENS9_38Sm100FmhaFwdEpilogueTmaWarpspecializedISB_fNS5_IJSE_SF_SE_EEESI_NS5_IJSH_S7_EEESR_EENS2_23IndividualTileSchedulerENS2_41Sm100FmhaCtxKernelWarpspecializedScheduleEEEEEvNT_6ParamsE --------------------------
	.section	.text._ZN7cutlass13device_kernelINS_4fmha6kernel36Sm100FmhaFwdKernelTmaWarpspecializedIN4cute5tupleIJiiiNS5_IJNS5_IJiiEEEiEEEEEENS1_10collective38Sm100FmhaFwdMainloopTmaWarpspecializedINS_6half_tEffNS5_IJNS4_1CILi256EEENSC_ILi128EEENSC_ILi64EEEEEENS5_IJiNSC_ILi1EEES7_EEENS5_IJiSH_NS5_IJNS5_IJNSC_ILi0EEEiEEEiEEEEEESM_NS9_10CausalMaskILb1EEENS5_IJNSC_ILi2EEESH_SH_EEENSC_ILb0EEEEENS9_38Sm100FmhaFwdEpilogueTmaWarpspecializedISB_fNS5_IJSE_SF_SE_EEESI_NS5_IJSH_S7_EEESR_EENS2_23IndividualTileSchedulerENS2_41Sm100FmhaCtxKernelWarpspecializedScheduleEEEEEvNT_6ParamsE,"ax",@progbits
	.align	128
.text._ZN7cutlass13device_kernelINS_4fmha6kernel36Sm100FmhaFwdKernelTmaWarpspecializedIN4cute5tupleIJiiiNS5_IJNS5_IJiiEEEiEEEEEENS1_10collective38Sm100FmhaFwdMainloopTmaWarpspecializedINS_6half_tEffNS5_IJNS4_1CILi256EEENSC_ILi128EEENSC_ILi64EEEEEENS5_IJiNSC_ILi1EEES7_EEENS5_IJiSH_NS5_IJNS5_IJNSC_ILi0EEEiEEEiEEEEEESM_NS9_10CausalMaskILb1EEENS5_IJNSC_ILi2EEESH_SH_EEENSC_ILb0EEEEENS9_38Sm100FmhaFwdEpilogueTmaWarpspecializedISB_fNS5_IJSE_SF_SE_EEESI_NS5_IJSH_S7_EEESR_EENS2_23IndividualTileSchedulerENS2_41Sm100FmhaCtxKernelWarpspecializedScheduleEEEEEvNT_6ParamsE:
        .type           _ZN7cutlass13device_kernelINS_4fmha6kernel36Sm100FmhaFwdKernelTmaWarpspecializedIN4cute5tupleIJiiiNS5_IJNS5_IJiiEEEiEEEEEENS1_10collective38Sm100FmhaFwdMainloopTmaWarpspecializedINS_6half_tEffNS5_IJNS4_1CILi256EEENSC_ILi128EEENSC_ILi64EEEEEENS5_IJiNSC_ILi1EEES7_EEENS5_IJiSH_NS5_IJNS5_IJNSC_ILi0EEEiEEEiEEEEEESM_NS9_10CausalMaskILb1EEENS5_IJNSC_ILi2EEESH_SH_EEENSC_ILb0EEEEENS9_38Sm100FmhaFwdEpilogueTmaWarpspecializedISB_fNS5_IJSE_SF_SE_EEESI_NS5_IJSH_S7_EEESR_EENS2_23IndividualTileSchedulerENS2_41Sm100FmhaCtxKernelWarpspecializedScheduleEEEEEvNT_6ParamsE,@function
        .size           _ZN7cutlass13device_kernelINS_4fmha6kernel36Sm100FmhaFwdKernelTmaWarpspecializedIN4cute5tupleIJiiiNS5_IJNS5_IJiiEEEiEEEEEENS1_10collective38Sm100FmhaFwdMainloopTmaWarpspecializedINS_6half_tEffNS5_IJNS4_1CILi256EEENSC_ILi128EEENSC_ILi64EEEEEENS5_IJiNSC_ILi1EEES7_EEENS5_IJiSH_NS5_IJNS5_IJNSC_ILi0EEEiEEEiEEEEEESM_NS9_10CausalMaskILb1EEENS5_IJNSC_ILi2EEESH_SH_EEENSC_ILb0EEEEENS9_38Sm100FmhaFwdEpilogueTmaWarpspecializedISB_fNS5_IJSE_SF_SE_EEESI_NS5_IJSH_S7_EEESR_EENS2_23IndividualTileSchedulerENS2_41Sm100FmhaCtxKernelWarpspecializedScheduleEEEEEvNT_6ParamsE,(.L_x_481 - _ZN7cutlass13device_kernelINS_4fmha6kernel36Sm100FmhaFwdKernelTmaWarpspecializedIN4cute5tupleIJiiiNS5_IJNS5_IJiiEEEiEEEEEENS1_10collective38Sm100FmhaFwdMainloopTmaWarpspecializedINS_6half_tEffNS5_IJNS4_1CILi256EEENSC_ILi128EEENSC_ILi64EEEEEENS5_IJiNSC_ILi1EEES7_EEENS5_IJiSH_NS5_IJNS5_IJNSC_ILi0EEEiEEEiEEEEEESM_NS9_10CausalMaskILb1EEENS5_IJNSC_ILi2EEESH_SH_EEENSC_ILb0EEEEENS9_38Sm100FmhaFwdEpilogueTmaWarpspecializedISB_fNS5_IJSE_SF_SE_EEESI_NS5_IJSH_S7_EEESR_EENS2_23IndividualTileSchedulerENS2_41Sm100FmhaCtxKernelWarpspecializedScheduleEEEEEvNT_6ParamsE)
        .other          _ZN7cutlass13device_kernelINS_4fmha6kernel36Sm100FmhaFwdKernelTmaWarpspecializedIN4cute5tupleIJiiiNS5_IJNS5_IJiiEEEiEEEEEENS1_10collective38Sm100FmhaFwdMainloopTmaWarpspecializedINS_6half_tEffNS5_IJNS4_1CILi256EEENSC_ILi128EEENSC_ILi64EEEEEENS5_IJiNSC_ILi1EEES7_EEENS5_IJiSH_NS5_IJNS5_IJNSC_ILi0EEEiEEEiEEEEEESM_NS9_10CausalMaskILb1EEENS5_IJNSC_ILi2EEESH_SH_EEENSC_ILb0EEEEENS9_38Sm100FmhaFwdEpilogueTmaWarpspecializedISB_fNS5_IJSE_SF_SE_EEESI_NS5_IJSH_S7_EEESR_EENS2_23IndividualTileSchedulerENS2_41Sm100FmhaCtxKernelWarpspecializedScheduleEEEEEvNT_6ParamsE,@"STO_CUDA_ENTRY STV_DEFAULT"
_ZN7cutlass13device_kernelINS_4fmha6kernel36Sm100FmhaFwdKernelTmaWarpspecializedIN4cute5tupleIJiiiNS5_IJNS5_IJiiEEEiEEEEEENS1_10collective38Sm100FmhaFwdMainloopTmaWarpspecializedINS_6half_tEffNS5_IJNS4_1CILi256EEENSC_ILi128EEENSC_ILi64EEEEEENS5_IJiNSC_ILi1EEES7_EEENS5_IJiSH_NS5_IJNS5_IJNSC_ILi0EEEiEEEiEEEEEESM_NS9_10CausalMaskILb1EEENS5_IJNSC_ILi2EEESH_SH_EEENSC_ILb0EEEEENS9_38Sm100FmhaFwdEpilogueTmaWarpspecializedISB_fNS5_IJSE_SF_SE_EEESI_NS5_IJSH_S7_EEESR_EENS2_23IndividualTileSchedulerENS2_41Sm100FmhaCtxKernelWarpspecializedScheduleEEEEEvNT_6ParamsE:
[----:B------:R-:W1:Y:S02]  /*0000*/  LDC R1, c[0x0][0x37c] ;  /* 0x0000df00ff017b82 */ /* 0x000e640000000800 */
[----:B-1----:R-:W-:Y:S01]  /*0010*/  IADD3 R1, PT, PT, R1, -0x98, RZ ;  /* 0xffffff6801017810 */ /* 0x002fe20007ffe0ff */
[----:B------:R-:W1:Y:S01]  /*0020*/  S2R R18, SR_TID.X ;  /* 0x0000000000127919 */ /* 0x000e620000002100 */
[----:B------:R-:W2:Y:S01]  /*0030*/  LDCU UR5, c[0x0][0x2f8] ;  /* 0x00005f00ff0577ac */ /* 0x000ea20008000800 */
[----:B------:R-:W3:Y:S01]  /*0040*/  LDCU UR4, c[0x0][0x2fc] ;  /* 0x00005f80ff0477ac */ /* 0x000ee20008000800 */
[----:B------:R-:W-:Y:S02]  /*0050*/  UPLOP3.LUT UP2, UPT, UPT, UPT, UPT, 0x40, 0x4 ;  /* 0x000000000004789c */ /* 0x000fe40003f4e870 */
[----:B------:R-:W-:Y:S02]  /*0060*/  UPLOP3.LUT UP1, UPT, UPT, UPT, UPT, 0x80, 0x8 ;  /* 0x000000000008789c */ /* 0x000fe40003f2f070 */
[----:B------:R-:W-:-:S02]  /*0070*/  UP2UR UR38, UPR, URZ, 0x4 ;  /* 0x00000004ff267883 */ /* 0x000fc40008000000 */
[----:B------:R-:W-:Y:S02]  /*0080*/  UPLOP3.LUT UP2, UPT, UPT, UPT, UPT, 0x80, 0x8 ;  /* 0x000000000008789c */ /* 0x000fe40003f4f070 */
[----:B------:R-:W-:Y:S01]  /*0090*/  UPLOP3.LUT UP0, UPT, UPT, UPT, UPT, 0x40, 0x4 ;  /* 0x000000000004789c */ /* 0x000fe20003f0e870 */
[----:B--2---:R-:W-:Y:S01]  /*00a0*/  IADD3 R22, P0, PT, R1, UR5, RZ ;  /* 0x0000000501167c10 */ /* 0x004fe2000ff1e0ff */
[----:B------:R-:W-:Y:S02]  /*00b0*/  UPLOP3.LUT UP6, UPT, UPT, UPT, UPT, 0x40, 0x4 ;  /* 0x000000000004789c */ /* 0x000fe40003fce870 */
[----:B------:R-:W-:Y:S02]  /*00c0*/  UPLOP3.LUT UP5, UPT, UPT, UPT, UPT, 0x40, 0x4 ;  /* 0x000000000004789c */ /* 0x000fe40003fae870 */
[----:B------:R-:W-:Y:S01]  /*00d0*/  UPLOP3.LUT UP4, UPT, UPT, UPT, UPT, 0x40, 0x4 ;  /* 0x000000000004789c */ /* 0x000fe20003f8e870 */
[----:B---3--:R-:W-:Y:S01]  /*00e0*/  IMAD.X R19, RZ, RZ, UR4, P0 ;  /* 0x00000004ff137e24 */ /* 0x008fe200080e06ff */
[----:B------:R-:W-:Y:S01]  /*00f0*/  UP2UR UR55, UPR, URZ, 0x4 ;  /* 0x00000004ff377883 */ /* 0x000fe20008000000 */
[----:B-1----:R-:W-:-:S05]  /*0100*/  SHF.R.U32.HI R17, RZ, 0x5, R18 ;  /* 0x00000005ff117819 */ /* 0x002fca0000011612 */
[----:B------:R-:W1:Y:S02]  /*0110*/  SHFL.IDX PT, R0, R17, RZ, 0x1f ;  /* 0x00001fff11007589 */ /* 0x000e6400000e0000 */
[----:B-1----:R-:W-:-:S04]  /*0120*/  SHF.R.S32.HI R3, RZ, 0x1f, R0 ;  /* 0x0000001fff037819 */ /* 0x002fc80000011400 */
[----:B------:R-:W-:-:S04]  /*0130*/  LEA.HI R2, R3, R0, RZ, 0x2 ;  /* 0x0000000003027211 */ /* 0x000fc800078f10ff */
[----:B------:R-:W-:-:S04]  /*0140*/  SHF.R.S32.HI R2, RZ, 0x2, R2 ;  /* 0x00000002ff027819 */ /* 0x000fc80000011402 */
[----:B------:R-:W-:-:S13]  /*0150*/  ISETP.NE.AND P1, PT, R2, RZ, PT ;  /* 0x000000ff0200720c */ /* 0x000fda0003f25270 */
[----:B------:R-:W-:Y:S05]  /*0160*/  @!P1 BRA `(.L_x_0) ;  /* 0x0000000400249947 */ /* 0x000fea0003800000 */
[----:B------:R-:W-:-:S13]  /*0170*/  ISETP.NE.AND P0, PT, R2, 0x2, PT ;  /* 0x000000020200780c */ /* 0x000fda0003f05270 */
[----:B------:R-:W-:Y:S05]  /*0180*/  @!P0 BRA `(.L_x_1) ;  /* 0x0000000000f48947 */ /* 0x000fea0003800000 */
[----:B------:R-:W-:-:S13]  /*0190*/  ISETP.NE.AND P0, PT, R2, 0x1, PT ;  /* 0x000000010200780c */ /* 0x000fda0003f05270 */
[----:B------:R-:W-:Y:S05]  /*01a0*/  @P0 BRA `(.L_x_2) ;  /* 0x00000000002c0947 */ /* 0x000fea0003800000 */
[----:B------:R-:W-:Y:S01]  /*01b0*/  HFMA2 R2, -RZ, RZ, 0, 5.9604644775390625e-08 ;  /* 0x00000001ff027431 */ /* 0x000fe200000001ff */
[----:B------:R-:W-:Y:S02]  /*01c0*/  UPLOP3.LUT UP3, UPT, UPT, UPT, UPT, 0x40, 0x4 ;  /* 0x000000000004789c */ /* 0x000fe40003f6e870 */
[----:B------:R-:W-:Y:S02]  /*01d0*/  UPLOP3.LUT UP2, UPT, UPT, UPT, UPT, 0x40, 0x4 ;  /* 0x000000000004789c */ /* 0x000fe40003f4e870 */
[----:B------:R-:W-:Y:S02]  /*01e0*/  UPLOP3.LUT UP1, UPT, UPT, UPT, UPT, 0x80, 0x8 ;  /* 0x000000000008789c */ /* 0x000fe40003f2f070 */
[----:B------:R-:W-:Y:S02]  /*01f0*/  UPLOP3.LUT UP0, UPT, UPT, UPT, UPT, 0x40, 0x4 ;  /* 0x000000000004789c */ /* 0x000fe40003f0e870 */
[----:B------:R-:W-:Y:S02]  /*0200*/  UPLOP3.LUT UP6, UPT, UPT, UPT, UPT, 0x40, 0x4 ;  /* 0x000000000004789c */ /* 0x000fe40003fce870 */
[----:B------:R-:W-:-:S02]  /*0210*/  UPLOP3.LUT UP5, UPT, UPT, UPT, UPT, 0x40, 0x4 ;  /* 0x000000000004789c */ /* 0x000fc40003fae870 */
[----:B------:R-:W-:Y:S02]  /*0220*/  UPLOP3.LUT UP4, UPT, UPT, UPT, UPT, 0x80, 0x8 ;  /* 0x000000000008789c */ /* 0x000fe40003f8f070 */
[----:B------:R-:W-:Y:S02]  /*0230*/  UP2UR UR38, UPR, URZ, 0x8 ;  /* 0x00000008ff267883 */ /* 0x000fe40008000000 */
[----:B------:R-:W-:Y:S01]  /*0240*/  UP2UR UR55, UPR, URZ, 0x4 ;  /* 0x00000004ff377883 */ /* 0x000fe20008000000 */
[----:B------:R-:W-:Y:S11]  /*0250*/  BRA `(.L_x_0) ;  /* 0x0000000000e87947 */ /* 0x000ff60003800000 */
.L_x_2:
[----:B------:R-:W-:Y:S01]  /*0260*/  ISETP.NE.AND P0, PT, R0, 0xc, PT ;  /* 0x0000000c0000780c */ /* 0x000fe20003f05270 */
[----:B------:R-:W-:Y:S01]  /*0270*/  UPLOP3.LUT UP2, UPT, UPT, UPT, UPT, 0x40, 0x4 ;  /* 0x000000000004789c */ /* 0x000fe20003f4e870 */
[----:B------:R-:W-:Y:S01]  /*0280*/  HFMA2 R2, -RZ, RZ, 0, 1.78813934326171875e-07 ;  /* 0x00000003ff027431 */ /* 0x000fe200000001ff */
[----:B------:R-:W-:Y:S02]  /*0290*/  UPLOP3.LUT UP1, UPT, UPT, UPT, UPT, 0x80, 0x8 ;  /* 0x000000000008789c */ /* 0x000fe40003f2f070 */
[----:B------:R-:W-:Y:S02]  /*02a0*/  UP2UR UR38, UPR, URZ, 0x4 ;  /* 0x00000004ff267883 */ /* 0x000fe40008000000 */
[----:B------:R-:W-:Y:S02]  /*02b0*/  UPLOP3.LUT UP2, UPT, UPT, UPT, UPT, 0x40, 0x4 ;  /* 0x000000000004789c */ /* 0x000fe40003f4e870 */
[----:B------:R-:W-:Y:S02]  /*02c0*/  UPLOP3.LUT UP0, UPT, UPT, UPT, UPT, 0x40, 0x4 ;  /* 0x000000000004789c */ /* 0x000fe40003f0e870 */
[----:B------:R-:W-:-:S02]  /*02d0*/  UPLOP3.LUT UP6, UPT, UPT, UPT, UPT, 0x40, 0x4 ;  /* 0x000000000004789c */ /* 0x000fc40003fce870 */
[----:B------:R-:W-:Y:S02]  /*02e0*/  UPLOP3.LUT UP5, UPT, UPT, UPT, UPT, 0x80, 0x8 ;  /* 0x000000000008789c */ /* 0x000fe40003faf070 */
[----:B------:R-:W-:Y:S02]  /*02f0*/  UPLOP3.LUT UP4, UPT, UPT, UPT, UPT, 0x40, 0x4 ;  /* 0x000000000004789c */ /* 0x000fe40003f8e870 */
[----:B------:R-:W-:Y:S01]  /*0300*/  UP2UR UR55, UPR, URZ, 0x4 ;  /* 0x00000004ff377883 */ /* 0x000fe20008000000 */
[----:B------:R-:W-:Y:S11]  /*0310*/  @!P0 BRA `(.L_x_0) ;  /* 0x0000000000b88947 */ /* 0x000ff60003800000 */
[----:B------:R-:W-:-:S13]  /*0320*/  ISETP.NE.AND P0, PT, R0, 0xe, PT ;  /* 0x0000000e0000780c */ /* 0x000fda0003f05270 */
[----:B------:R-:W-:Y:S05]  /*0330*/  @!P0 BRA `(.L_x_3) ;  /* 0x00000000005c8947 */ /* 0x000fea0003800000 */
[----:B------:R-:W-:-:S13]  /*0340*/  ISETP.NE.AND P0, PT, R0, 0xd, PT ;  /* 0x0000000d0000780c */ /* 0x000fda0003f05270 */
[----:B------:R-:W-:Y:S05]  /*0350*/  @P0 BRA `(.L_x_4) ;  /* 0x00000000002c0947 */ /* 0x000fea0003800000 */
[----:B------:R-:W-:Y:S01]  /*0360*/  HFMA2 R2, -RZ, RZ, 0, 2.384185791015625e-07 ;  /* 0x00000004ff027431 */ /* 0x000fe200000001ff */
        /* <DEDUP_REMOVED lines=10> */
.L_x_4:
[----:B------:R-:W-:Y:S01]  /*0410*/  HFMA2 R2, -RZ, RZ, 0, 3.5762786865234375e-07 ;  /* 0x00000006ff027431 */ /* 0x000fe200000001ff */
[----:B------:R-:W-:Y:S02]  /*0420*/  UPLOP3.LUT UP3, UPT, UPT, UPT, UPT, 0x40, 0x4 ;  /* 0x000000000004789c */ /* 0x000fe40003f6e870 */
[----:B------:R-:W-:Y:S02]  /*0430*/  UPLOP3.LUT UP2, UPT, UPT, UPT, UPT, 0x40, 0x4 ;  /* 0x000000000004789c */ /* 0x000fe40003f4e870 */
[----:B------:R-:W-:Y:S02]  /*0440*/  UPLOP3.LUT UP0, UPT, UPT, UPT, UPT, 0x40, 0x4 ;  /* 0x000000000004789c */ /* 0x000fe40003f0e870 */
[----:B------:R-:W-:Y:S02]  /*0450*/  UPLOP3.LUT UP6, UPT, UPT, UPT, UPT, 0x40, 0x4 ;  /* 0x000000000004789c */ /* 0x000fe40003fce870 */
[----:B------:R-:W-:Y:S02]  /*0460*/  UPLOP3.LUT UP5, UPT, UPT, UPT, UPT, 0x40, 0x4 ;  /* 0x000000000004789c */ /* 0x000fe40003fae870 */
[----:B------:R-:W-:-:S02]  /*0470*/  UPLOP3.LUT UP4, UPT, UPT, UPT, UPT, 0x40, 0x4 ;  /* 0x000000000004789c */ /* 0x000fc40003f8e870 */
[----:B------:R-:W-:Y:S02]  /*0480*/  UP2UR UR38, UPR, URZ, 0x8 ;  /* 0x00000008ff267883 */ /* 0x000fe40008000000 */
[----:B------:R-:W-:Y:S01]  /*0490*/  UP2UR UR55, UPR, URZ, 0x4 ;  /* 0x00000004ff377883 */ /* 0x000fe20008000000 */
[----:B------:R-:W-:Y:S11]  /*04a0*/  BRA `(.L_x_0) ;  /* 0x0000000000547947 */ /* 0x000ff60003800000 */
.L_x_3:
[----:B------:R-:W-:Y:S01]  /*04b0*/  HFMA2 R2, -RZ, RZ, 0, 2.98023223876953125e-07 ;  /* 0x00000005ff027431 */ /* 0x000fe200000001ff */
        /* <DEDUP_REMOVED lines=10> */
.L_x_1:
[----:B------:R-:W-:Y:S01]  /*0560*/  HFMA2 R2, -RZ, RZ, 0, 1.1920928955078125e-07 ;  /* 0x00000002ff027431 */ /* 0x000fe200000001ff */
        /* <DEDUP_REMOVED lines=8> */
[----:B------:R-:W-:-:S12]  /*05f0*/  UP2UR UR55, UPR, URZ, 0x4 ;  /* 0x00000004ff377883 */ /* 0x000fd80008000000 */
.L_x_0:
[----:B------:R-:W-:Y:S01]  /*0600*/  ELECT P0, URZ, PT ;  /* 0x0000000000ff782f */ /* 0x000fe20003800000 */
[----:B------:R-:W-:Y:S03]  /*0610*/  BSSY.RECONVERGENT B0, `(.L_x_5) ;  /* 0x000000f000007945 */ /* 0x000fe60003800200 */
[----:B------:R-:W-:Y:S02]  /*0620*/  PLOP3.LUT P2, PT, P0, PT, UP0, 0x5d, 0xd5 ;  /* 0x0000000000d5781c */ /* 0x000fe4000074eb0d */
[----:B------:R-:W-:-:S11]  /*0630*/  PLOP3.LUT P1, PT, P0, PT, UP6, 0x5d, 0xd5 ;  /* 0x0000000000d5781c */ /* 0x000fd6000072eb6d */
[----:B------:R-:W-:Y:S05]  /*0640*/  @P2 BRA `(.L_x_6) ;  /* 0x00000000002c2947 */ /* 0x000fea0003800000 */
[----:B------:R-:W1:Y:S02]  /*0650*/  LDCU.64 UR4, c[0x0][0x348] ;  /* 0x00006900ff0477ac */ /* 0x000e640008000a00 */
[----:B-1----:R-:W-:-:S04]  /*0660*/  UIADD3 UR8, UP0, UPT, UR4, 0x80, URZ ;  /* 0x0000008004087890 */ /* 0x002fc8000ff1e0ff */
[----:B------:R-:W-:Y:S02]  /*0670*/  UIADD3.X UR9, UPT, UPT, URZ, UR5, URZ, UP0, !UPT ;  /* 0x00000005ff097290 */ /* 0x000fe400087fe4ff */
[----:B------:R-:W-:-:S04]  /*0680*/  UIADD3 UR6, UP0, UPT, UR4, 0x180, URZ ;  /* 0x0000018004067890 */ /* 0x000fc8000ff1e0ff */
[----:B------:R-:W-:Y:S02]  /*0690*/  UIADD3.X UR7, UPT, UPT, URZ, UR5, URZ, UP0, !UPT ;  /* 0x00000005ff077290 */ /* 0x000fe400087fe4ff */
[----:B------:R-:W-:Y:S01]  /*06a0*/  UIADD3 UR4, UP0, UPT, UR4, 0x280, URZ ;  /* 0x0000028004047890 */ /* 0x000fe2000ff1e0ff */
[----:B------:R1:W-:Y:S03]  /*06b0*/  UTMACCTL.PF [UR8] ;  /* 0x00000000080079b9 */ /* 0x0003e60008040000 */
[----:B------:R-:W-:-:S03]  /*06c0*/  UIADD3.X UR5, UPT, UPT, URZ, UR5, URZ, UP0, !UPT ;  /* 0x00000005ff057290 */ /* 0x000fc600087fe4ff */
[----:B------:R1:W-:Y:S06]  /*06d0*/  UTMACCTL.PF [UR6] ;  /* 0x00000000060079b9 */ /* 0x0003ec0008040000 */
[----:B------:R1:W-:Y:S02]  /*06e0*/  UTMACCTL.PF [UR4] ;  /* 0x00000000040079b9 */ /* 0x0003e40008040000 */
[----:B-1----:R-:W-:Y:S01]  /*06f0*/  NOP ;  /* 0x0000000000007918 */ /* 0x002fe20000000000 */
.L_x_6:
[----:B------:R-:W-:Y:S05]  /*0700*/  BSYNC.RECONVERGENT B0 ;  /* 0x0000000000007941 */ /* 0x000fea0003800200 */
.L_x_5:
[----:B------:R-:W-:Y:S04]  /*0710*/  BSSY.RECONVERGENT B0, `(.L_x_7) ;  /* 0x000001b000007945 */ /* 0x000fe80003800200 */
[----:B------:R-:W-:Y:S05]  /*0720*/  @P1 BRA `(.L_x_8) ;  /* 0x0000000000241947 */ /* 0x000fea0003800000 */
[----:B------:R-:W1:Y:S01]  /*0730*/  LDCU.64 UR4, c[0x0][0x348] ;  /* 0x00006900ff0477ac */ /* 0x000e620008000a00 */
[----:B------:R-:W-:Y:S02]  /*0740*/  PLOP3.LUT P6, PT, PT, PT, PT, 0x80, 0x8 ;  /* 0x000000000008781c */ /* 0x000fe40003fcf070 */
[----:B------:R-:W-:Y:S02]  /*0750*/  PLOP3.LUT P5, PT, PT, PT, PT, 0x8, 0x80 ;  /* 0x000000000080781c */ /* 0x000fe40003fae170 */
[----:B------:R-:W-:Y:S02]  /*0760*/  PLOP3.LUT P4, PT, PT, PT, PT, 0x80, 0x8 ;  /* 0x000000000008781c */ /* 0x000fe40003f8f070 */
[----:B------:R-:W-:Y:S01]  /*0770*/  PLOP3.LUT P3, PT, PT, PT, PT, 0x80, 0x8 ;  /* 0x000000000008781c */ /* 0x000fe20003f6f070 */
[----:B-1----:R-:W-:-:S04]  /*0780*/  UIADD3 UR4, UP0, UPT, UR4, 0x400, URZ ;  /* 0x0000040004047890 */ /* 0x002fc8000ff1e0ff */
[----:B------:R-:W-:-:S09]  /*0790*/  UIADD3.X UR5, UPT, UPT, URZ, UR5, URZ, UP0, !UPT ;  /* 0x00000005ff057290 */ /* 0x000fd200087fe4ff */
[----:B------:R1:W-:Y:S02]  /*07a0*/  UTMACCTL.PF [UR4] ;  /* 0x00000000040079b9 */ /* 0x0003e40008040000 */
[----:B-1----:R-:W-:Y:S05]  /*07b0*/  BRA `(.L_x_9) ;  /* 0x0000000000407947 */ /* 0x002fea0003800000 */
.L_x_8:
[----:B------:R-:W-:-:S13]  /*07c0*/  ISETP.NE.AND P1, PT, R2, 0x3, PT ;  /* 0x000000030200780c */ /* 0x000fda0003f25270 */
[----:B------:R-:W-:Y:S05]  /*07d0*/  @!P1 BRA `(.L_x_10) ;  /* 0x0000000000289947 */ /* 0x000fea0003800000 */
[----:B------:R-:W-:Y:S02]  /*07e0*/  ISETP.NE.AND P1, PT, R2, 0x4, PT ;  /* 0x000000040200780c */ /* 0x000fe40003f25270 */
[----:B------:R-:W-:Y:S02]  /*07f0*/  PLOP3.LUT P4, PT, PT, PT, PT, 0x80, 0x8 ;  /* 0x000000000008781c */ /* 0x000fe40003f8f070 */
[----:B------:R-:W-:Y:S02]  /*0800*/  PLOP3.LUT P5, PT, PT, PT, PT, 0x8, 0x80 ;  /* 0x000000000080781c */ /* 0x000fe40003fae170 */
[----:B------:R-:W-:Y:S02]  /*0810*/  PLOP3.LUT P6, PT, PT, PT, PT, 0x80, 0x8 ;  /* 0x000000000008781c */ /* 0x000fe40003fcf070 */
[----:B------:R-:W-:-:S05]  /*0820*/  PLOP3.LUT P3, PT, PT, PT, PT, 0x80, 0x8 ;  /* 0x000000000008781c */ /* 0x000fca0003f6f070 */
[----:B------:R-:W-:Y:S08]  /*0830*/  @P1 BRA `(.L_x_9) ;  /* 0x0000000000201947 */ /* 0x000ff00003800000 */
[----:B------:R-:W-:Y:S02]  /*0840*/  PLOP3.LUT P5, PT, PT, PT, PT, 0x8, 0x80 ;  /* 0x000000000080781c */ /* 0x000fe40003fae170 */
[----:B------:R-:W-:Y:S02]  /*0850*/  PLOP3.LUT P6, PT, PT, PT, PT, 0x8, 0x80 ;  /* 0x000000000080781c */ /* 0x000fe40003fce170 */
[----:B------:R-:W-:Y:S01]  /*0860*/  PLOP3.LUT P3, PT, PT, PT, PT, 0x8, 0x80 ;  /* 0x000000000080781c */ /* 0x000fe20003f6e170 */
[----:B------:R-:W-:-:S12]  /*0870*/  BRA `(.L_x_9) ;  /* 0x0000000000107947 */ /* 0x000fd80003800000 */
.L_x_10:
[----:B------:R-:W-:Y:S02]  /*0880*/  PLOP3.LUT P6, PT, PT, PT, PT, 0x8, 0x80 ;  /* 0x000000000080781c */ /* 0x000fe40003fce170 */
[----:B------:R-:W-:Y:S02]  /*0890*/  PLOP3.LUT P5, PT, PT, PT, PT, 0x80, 0x8 ;  /* 0x000000000008781c */ /* 0x000fe40003faf070 */
[----:B------:R-:W-:Y:S02]  /*08a0*/  PLOP3.LUT P4, PT, PT, PT, PT, 0x8, 0x80 ;  /* 0x000000000080781c */ /* 0x000fe40003f8e170 */
[----:B------:R-:W-:-:S13]  /*08b0*/  PLOP3.LUT P3, PT, PT, PT, PT, 0x80, 0x8 ;  /* 0x000000000008781c */ /* 0x000fda0003f6f070 */
.L_x_9:
[----:B------:R-:W-:Y:S05]  /*08c0*/  BSYNC.RECONVERGENT B0 ;  /* 0x0000000000007941 */ /* 0x000fea0003800200 */
.L_x_7:
[----:B------:R-:W1:Y:S01]  /*08d0*/  SHFL.IDX PT, R0, R17, RZ, 0x1f ;  /* 0x00001fff11007589 */ /* 0x000e6200000e0000 */
[----:B------:R-:W-:Y:S02]  /*08e0*/  ISETP.NE.AND P1, PT, R2, 0x3, PT ;  /* 0x000000030200780c */ /* 0x000fe40003f25270 */
[----:B------:R-:W-:Y:S02]  /*08f0*/  PLOP3.LUT P0, PT, P0, PT, UP1, 0xae, 0xea ;  /* 0x0000000000ea781c */ /* 0x000fe4000070f51e */
[----:B-1----:R-:W-:-:S13]  /*0900*/  ISETP.NE.AND P2, PT, R0, RZ, PT ;  /* 0x000000ff0000720c */ /* 0x002fda0003f45270 */
[----:B------:R-:W-:Y:S05]  /*0910*/  @P2 BRA `(.L_x_11) ;  /* 0x0000000000382947 */ /* 0x000fea0003800000 */
[----:B------:R-:W1:Y:S01]  /*0920*/  S2UR UR5, SR_CgaCtaId ;  /* 0x00000000000579c3 */ /* 0x000e620000008800 */
[----:B------:R-:W-:Y:S01]  /*0930*/  UMOV UR6, 0x400 ;  /* 0x0000040000067882 */ /* 0x000fe20000000000 */
[----:B------:R-:W-:Y:S01]  /*0940*/  UMOV UR4, 0x1 ;  /* 0x0000000100047882 */ /* 0x000fe20000000000 */
[----:B------:R-:W-:Y:S01]  /*0950*/  ELECT P2, URZ, PT ;  /* 0x0000000000ff782f */ /* 0x000fe20003840000 */
[----:B-1----:R-:W-:Y:S02]  /*0960*/  ULEA UR5, UR5, UR6, 0x18 ;  /* 0x0000000605057291 */ /* 0x002fe4000f8ec0ff */
[----:B------:R-:W-:-:S04]  /*0970*/  UIADD3 UR6, UPT, UPT, -UR4, 0x100000, URZ ;  /* 0x0010000004067890 */ /* 0x000fc8000fffe1ff */
[----:B------:R-:W-:Y:S02]  /*0980*/  USHF.L.U32 UR7, UR6, 0xb, URZ ;  /* 0x0000000b06077899 */ /* 0x000fe400080006ff */
[----:B------:R-:W-:Y:S01]  /*0990*/  USHF.L.U32 UR6, UR6, 0x1, URZ ;  /* 0x0000000106067899 */ /* 0x000fe200080006ff */
[----:B------:R-:W1:Y:S11]  /*09a0*/  FENCE.VIEW.ASYNC.S ;  /* 0x00000000000073c6 */ /* 0x000e760000000000 */
[----:B-1----:R1:W2:Y:S01]  /*09b0*/  SYNCS.EXCH.64 URZ, [UR5+0x14000], UR6 ;  /* 0x0140000605ff75b2 */ /* 0x0022a20008000100 */
[----:B------:R1:W3:Y:S01]  /*09c0*/  SYNCS.EXCH.64 URZ, [UR5+0x14010], UR6 ;  /* 0x0140100605ff75b2 */ /* 0x0002e20008000100 */
[----:B------:R1:W4:Y:S01]  /*09d0*/  SYNCS.EXCH.64 URZ, [UR5+0x14008], UR6 ;  /* 0x0140080605ff75b2 */ /* 0x0003220008000100 */
[----:B------:R1:W1:Y:S01]  /*09e0*/  SYNCS.EXCH.64 URZ, [UR5+0x14018], UR6 ;  /* 0x0140180605ff75b2 */ /* 0x0002620008000100 */
[----:B------:R-:W-:Y:S01]  /*09f0*/  NOP ;  /* 0x0000000000007918 */ /* 0x000fe20000000000 */
.L_x_11:
[----:B------:R-:W-:Y:S01]  /*0a00*/  NOP ;  /* 0x0000000000007918 */ /* 0x000fe20000000000 */
[----:B------:R-:W-:Y:S05]  /*0a10*/  @!P1 BRA `(.L_x_12) ;  /* 0x0000000000289947 */ /* 0x000fea0003800000 */
[----:B------:R-:W-:Y:S01]  /*0a20*/  ISETP.NE.AND P1, PT, R2, 0x4, PT ;  /* 0x000000040200780c */ /* 0x000fe20003f25270 */
[----:B------:R-:W-:Y:S02]  /*0a30*/  UPLOP3.LUT UP3, UPT, UPT, UPT, UPT, 0x80, 0x8 ;  /* 0x000000000008789c */ /* 0x000fe40003f6f070 */
[----:B------:R-:W-:Y:S02]  /*0a40*/  UPLOP3.LUT UP2, UPT, UPT, UPT, UPT, 0x40, 0x4 ;  /* 0x000000000004789c */ /* 0x000fe40003f4e870 */
[----:B------:R-:W-:Y:S02]  /*0a50*/  UPLOP3.LUT UP1, UPT, UPT, UPT, UPT, 0x80, 0x8 ;  /* 0x000000000008789c */ /* 0x000fe40003f2f070 */
[----:B------:R-:W-:-:S06]  /*0a60*/  UPLOP3.LUT UP0, UPT, UPT, UPT, UPT, 0x80, 0x8 ;  /* 0x000000000008789c */ /* 0x000fcc0003f0f070 */
[----:B------:R-:W-:Y:S05]  /*0a70*/  @P1 BRA `(.L_x_13) ;  /* 0x0000000000201947 */ /* 0x000fea0003800000 */
[----:B------:R-:W-:Y:S02]  /*0a80*/  UPLOP3.LUT UP2, UPT, UPT, UPT, UPT, 0x40, 0x4 ;  /* 0x000000000004789c */ /* 0x000fe40003f4e870 */
[----:B------:R-:W-:Y:S02]  /*0a90*/  UPLOP3.LUT UP3, UPT, UPT, UPT, UPT, 0x40, 0x4 ;  /* 0x000000000004789c */ /* 0x000fe40003f6e870 */
[----:B------:R-:W-:Y:S01]  /*0aa0*/  UPLOP3.LUT UP0, UPT, UPT, UPT, UPT, 0x40, 0x4 ;  /* 0x000000000004789c */ /* 0x000fe20003f0e870 */
[----:B------:R-:W-:Y:S05]  /*0ab0*/  BRA `(.L_x_13) ;  /* 0x0000000000107947 */ /* 0x000fea0003800000 */
.L_x_12:
[----:B------:R-:W-:Y:S02]  /*0ac0*/  UPLOP3.LUT UP3, UPT, UPT, UPT, UPT, 0x40, 0x4 ;  /* 0x000000000004789c */ /* 0x000fe40003f6e870 */
[----:B------:R-:W-:Y:S02]  /*0ad0*/  UPLOP3.LUT UP2, UPT, UPT, UPT, UPT, 0x80, 0x8 ;  /* 0x000000000008789c */ /* 0x000fe40003f4f070 */
[----:B------:R-:W-:Y:S02]  /*0ae0*/  UPLOP3.LUT UP1, UPT, UPT, UPT, UPT, 0x40, 0x4 ;  /* 0x000000000004789c */ /* 0x000fe40003f2e870 */
[----:B------:R-:W-:Y:S02]  /*0af0*/  UPLOP3.LUT UP0, UPT, UPT, UPT, UPT, 0x80, 0x8 ;  /* 0x000000000008789c */ /* 0x000fe40003f0f070 */
.L_x_13:
[----:B------:R-:W5:Y:S02]  /*0b00*/  SHFL.IDX PT, R0, R17, RZ, 0x1f ;  /* 0x00001fff11007589 */ /* 0x000f6400000e0000 */
[----:B-----5:R-:W-:-:S13]  /*0b10*/  ISETP.NE.AND P1, PT, R0, RZ, PT ;  /* 0x000000ff0000720c */ /* 0x020fda0003f25270 */
[----:B------:R-:W-:Y:S05]  /*0b20*/  @P1 BRA `(.L_x_14) ;  /* 0x0000000000401947 */ /* 0x000fea0003800000 */
[----:B-1----:R-:W1:Y:S01]  /*0b30*/  S2UR UR5, SR_CgaCtaId ;  /* 0x00000000000579c3 */ /* 0x002e620000008800 */
        /* <DEDUP_REMOVED lines=8> */
[----:B-1----:R1:W1:Y:S01]  /*0bc0*/  SYNCS.EXCH.64 URZ, [UR5+0x14020], UR6 ;  /* 0x0140200605ff75b2 */ /* 0x0022620008000100 */
[----:B------:R1:W1:Y:S01]  /*0bd0*/  SYNCS.EXCH.64 URZ, [UR5+0x14038], UR6 ;  /* 0x0140380605ff75b2 */ /* 0x0002620008000100 */
[----:B------:R1:W1:Y:S01]  /*0be0*/  SYNCS.EXCH.64 URZ, [UR5+0x14028], UR6 ;  /* 0x0140280605ff75b2 */ /* 0x0002620008000100 */
[----:B------:R1:W1:Y:S01]  /*0bf0*/  SYNCS.EXCH.64 URZ, [UR5+0x14040], UR6 ;  /* 0x0140400605ff75b2 */ /* 0x0002620008000100 */
[----:B------:R1:W1:Y:S01]  /*0c00*/  SYNCS.EXCH.64 URZ, [UR5+0x14030], UR6 ;  /* 0x0140300605ff75b2 */ /* 0x0002620008000100 */
[----:B------:R1:W1:Y:S01]  /*0c10*/  SYNCS.EXCH.64 URZ, [UR5+0x14048], UR6 ;  /* 0x0140480605ff75b2 */ /* 0x0002620008000100 */
[----:B------:R-:W-:Y:S01]  /*0c20*/  NOP ;  /* 0x0000000000007918 */ /* 0x000fe20000000000 */
.L_x_14:
[----:B------:R-:W5:Y:S01]  /*0c30*/  SHFL.IDX PT, R0, R17, RZ, 0x1f ;  /* 0x00001fff11007589 */ /* 0x000f6200000e0000 */
[----:B------:R-:W-:Y:S01]  /*0c40*/  NOP ;  /* 0x0000000000007918 */ /* 0x000fe20000000000 */
[----:B-----5:R-:W-:-:S13]  /*0c50*/  ISETP.NE.AND P1, PT, R0, RZ, PT ;  /* 0x000000ff0000720c */ /* 0x020fda0003f25270 */
[----:B------:R-:W-:Y:S05]  /*0c60*/  @P1 BRA `(.L_x_15) ;  /* 0x0000000000401947 */ /* 0x000fea0003800000 */
[----:B-1----:R-:W1:Y:S01]  /*0c70*/  S2UR UR6, SR_CgaCtaId ;  /* 0x00000000000679c3 */ /* 0x002e620000008800 */
[----:B------:R-:W-:Y:S01]  /*0c80*/  UMOV UR7, 0x400 ;  /* 0x0000040000077882 */ /* 0x000fe20000000000 */
[----:B------:R-:W-:Y:S01]  /*0c90*/  UMOV UR5, 0x1 ;  /* 0x0000000100057882 */ /* 0x000fe20000000000 */
[----:B------:R-:W-:Y:S01]  /*0ca0*/  UMOV UR4, 0x80 ;  /* 0x0000008000047882 */ /* 0x000fe20000000000 */
[----:B------:R-:W-:-:S04]  /*0cb0*/  UIADD3 UR8, UPT, UPT, -UR5, 0x100000, URZ ;  /* 0x0010000005087890 */ /* 0x000fc8000fffe1ff */
[----:B------:R-:W-:Y:S02]  /*0cc0*/  USHF.L.U32 UR9, UR8, 0xb, URZ ;  /* 0x0000000b08097899 */ /* 0x000fe400080006ff */
[----:B------:R-:W-:Y:S02]  /*0cd0*/  USHF.L.U32 UR8, UR8, 0x1, URZ ;  /* 0x0000000108087899 */ /* 0x000fe400080006ff */
[----:B------:R-:W-:-:S04]  /*0ce0*/  UIADD3 UR4, UPT, UPT, -UR4, 0x100000, URZ ;  /* 0x0010000004047890 */ /* 0x000fc8000fffe1ff */
[----:B------:R-:W-:Y:S02]  /*0cf0*/  USHF.L.U32 UR5, UR4, 0xb, URZ ;  /* 0x0000000b04057899 */ /* 0x000fe400080006ff */
[----:B------:R-:W-:Y:S01]  /*0d00*/  USHF.L.U32 UR4, UR4, 0x1, URZ ;  /* 0x0000000104047899 */ /* 0x000fe200080006ff */
[----:B------:R-:W-:Y:S01]  /*0d10*/  ELECT P1, URZ, PT ;  /* 0x0000000000ff782f */ /* 0x000fe20003820000 */
[----:B-1----:R-:W-:Y:S01]  /*0d20*/  ULEA UR6, UR6, UR7, 0x18 ;  /* 0x0000000706067291 */ /* 0x002fe2000f8ec0ff */
[----:B------:R-:W1:Y:S11]  /*0d30*/  FENCE.VIEW.ASYNC.S ;  /* 0x00000000000073c6 */ /* 0x000e760000000000 */
[----:B-1----:R1:W1:Y:S01]  /*0d40*/  SYNCS.EXCH.64 URZ, [UR6+0x14050], UR8 ;  /* 0x0140500806ff75b2 */ /* 0x0022620008000100 */
[----:B------:R1:W1:Y:S01]  /*0d50*/  SYNCS.EXCH.64 URZ, [UR6+0x14058], UR4 ;  /* 0x0140580406ff75b2 */ /* 0x0002620008000100 */
[----:B------:R-:W-:Y:S01]  /*0d60*/  NOP ;  /* 0x0000000000007918 */ /* 0x000fe20000000000 */
.L_x_15:
[----:B------:R-:W5:Y:S01]  /*0d70*/  SHFL.IDX PT, R0, R17, RZ, 0x1f ;  /* 0x00001fff11007589 */ /* 0x000f6200000e0000 */
[----:B-1----:R-:W-:Y:S01]  /*0d80*/  UP2UR UR4, UPR, URZ, 0x1 ;  /* 0x00000001ff047883 */ /* 0x002fe20008000000 */
[----:B------:R-:W-:Y:S01]  /*0d90*/  ISETP.NE.AND P2, PT, R2, 0x2, PT ;  /* 0x000000020200780c */ /* 0x000fe20003f45270 */
[----:B------:R-:W-:Y:S01]  /*0da0*/  UISETP.NE.AND UP0, UPT, UR55, URZ, UPT ;  /* 0x000000ff3700728c */ /* 0x000fe2000bf05270 */
[----:B------:R-:W-:Y:S01]  /*0db0*/  NOP ;  /* 0x0000000000007918 */ /* 0x000fe20000000000 */
[----:B------:R-:W-:Y:S02]  /*0dc0*/  USEL UR47, URZ, 0x2, !UP4 ;  /* 0x00000002ff2f7887 */ /* 0x000fe4000e000000 */
[----:B------:R-:W-:Y:S02]  /*0dd0*/  USEL UR48, URZ, 0x2, !UP0 ;  /* 0x00000002ff307887 */ /* 0x000fe4000c000000 */
[----:B------:R-:W-:Y:S02]  /*0de0*/  UISETP.NE.AND UP0, UPT, UR4, URZ, UPT ;  /* 0x000000ff0400728c */ /* 0x000fe4000bf05270 */
[----:B------:R-:W-:-:S02]  /*0df0*/  USEL UR48, UR48, 0x1, !UP5 ;  /* 0x0000000130307887 */ /* 0x000fc4000e800000 */
[----:B------:R-:W-:Y:S01]  /*0e00*/  USEL UR47, UR47, 0x1, !UP5 ;  /* 0x000000012f2f7887 */ /* 0x000fe2000e800000 */
[----:B-----5:R-:W-:-:S13]  /*0e10*/  ISETP.NE.AND P1, PT, R0, RZ, PT ;  /* 0x000000ff0000720c */ /* 0x020fda0003f25270 */
[----:B------:R-:W-:Y:S05]  /*0e20*/  @P1 BRA `(.L_x_16) ;  /* 0x0000000000401947 */ /* 0x000fea0003800000 */
[----:B------:R-:W1:Y:S01]  /*0e30*/  S2UR UR6, SR_CgaCtaId ;  /* 0x00000000000679c3 */ /* 0x000e620000008800 */
        /* <DEDUP_REMOVED lines=15> */
.L_x_16:
[----:B------:R-:W-:Y:S01]  /*0f30*/  NOP ;  /* 0x0000000000007918 */ /* 0x000fe20000000000 */
[----:B------:R-:W-:Y:S05]  /*0f40*/  @!P2 BRA `(.L_x_17) ;  /* 0x000000000024a947 */ /* 0x000fea0003800000 */
[----:B------:R-:W-:Y:S01]  /*0f50*/  ISETP.NE.AND P1, PT, R2, RZ, PT ;  /* 0x000000ff0200720c */ /* 0x000fe20003f25270 */
[----:B-1----:R-:W-:Y:S02]  /*0f60*/  UP2UR UR4, UPR, URZ, 0x1 ;  /* 0x00000001ff047883 */ /* 0x002fe40008000000 */
[----:B------:R-:W-:Y:S01]  /*0f70*/  UPLOP3.LUT UP0, UPT, UPT, UPT, UPT, 0x80, 0x8 ;  /* 0x000000000008789c */ /* 0x000fe20003f0f070 */
[----:B------:R-:W-:-:S03]  /*0f80*/  UMOV UR7, URZ ;  /* 0x000000ff00077c82 */ /* 0x000fc60008000000 */
[----:B------:R-:W-:Y:S02]  /*0f90*/  UP2UR UR37, UPR, URZ, 0x1 ;  /* 0x00000001ff257883 */ /* 0x000fe40008000000 */
[----:B------:R-:W-:-:S04]  /*0fa0*/  UISETP.NE.AND UP0, UPT, UR4, URZ, UPT ;  /* 0x000000ff0400728c */ /* 0x000fc8000bf05270 */
[----:B------:R-:W-:Y:S07]  /*0fb0*/  @P1 BRA `(.L_x_18) ;  /* 0x00000000001c1947 */ /* 0x000fee0003800000 */
[----:B------:R-:W-:Y:S01]  /*0fc0*/  UMOV UR7, 0x1 ;  /* 0x0000000100077882 */ /* 0x000fe20000000000 */
[----:B------:R-:W-:Y:S05]  /*0fd0*/  BRA `(.L_x_18) ;  /* 0x0000000000147947 */ /* 0x000fea0003800000 */
.L_x_17:
[----:B-1----:R-:W-:Y:S02]  /*0fe0*/  UP2UR UR4, UPR, URZ, 0x1 ;  /* 0x00000001ff047883 */ /* 0x002fe40008000000 */
[----:B------:R-:W-:Y:S01]  /*0ff0*/  UPLOP3.LUT UP0, UPT, UPT, UPT, UPT, 0x40, 0x4 ;  /* 0x000000000004789c */ /* 0x000fe20003f0e870 */
[----:B------:R-:W-:-:S03]  /*1000*/  UMOV UR7, 0x2 ;  /* 0x0000000200077882 */ /* 0x000fc60000000000 */
[----:B------:R-:W-:Y:S02]  /*1010*/  UP2UR UR37, UPR, URZ, 0x1 ;  /* 0x00000001ff257883 */ /* 0x000fe40008000000 */
[----:B------:R-:W-:Y:S02]  /*1020*/  UISETP.NE.AND UP0, UPT, UR4, URZ, UPT ;  /* 0x000000ff0400728c */ /* 0x000fe4000bf05270 */
.L_x_18:
[----:B------:R-:W1:Y:S02]  /*1030*/  SHFL.IDX PT, R0, R17, RZ, 0x1f ;  /* 0x00001fff11007589 */ /* 0x000e6400000e0000 */
[----:B-1----:R-:W-:-:S13]  /*1040*/  ISETP.NE.AND P1, PT, R0, RZ, PT ;  /* 0x000000ff0000720c */ /* 0x002fda0003f25270 */
[----:B------:R-:W-:Y:S05]  /*1050*/  @P1 BRA `(.L_x_19) ;  /* 0x0000000000301947 */ /* 0x000fea0003800000 */
[----:B------:R-:W1:Y:S01]  /*1060*/  S2UR UR5, SR_CgaCtaId ;  /* 0x00000000000579c3 */ /* 0x000e620000008800 */
[----:B------:R-:W-:Y:S01]  /*1070*/  UMOV UR6, 0x400 ;  /* 0x0000040000067882 */ /* 0x000fe20000000000 */
[----:B------:R-:W-:Y:S01]  /*1080*/  UMOV UR4, 0x80 ;  /* 0x0000008000047882 */ /* 0x000fe20000000000 */
[----:B------:R-:W-:Y:S01]  /*1090*/  ELECT P1, URZ, PT ;  /* 0x0000000000ff782f */ /* 0x000fe20003820000 */
[----:B------:R-:W-:-:S04]  /*10a0*/  UIADD3 UR8, UPT, UPT, -UR4, 0x100000, URZ ;  /* 0x0010000004087890 */ /* 0x000fc8000fffe1ff */
[----:B------:R-:W-:Y:S02]  /*10b0*/  USHF.L.U32 UR9, UR8, 0xb, URZ ;  /* 0x0000000b08097899 */ /* 0x000fe400080006ff */
[----:B------:R-:W-:Y:S02]  /*10c0*/  USHF.L.U32 UR8, UR8, 0x1, URZ ;  /* 0x0000000108087899 */ /* 0x000fe400080006ff */
[----:B-1----:R-:W-:Y:S01]  /*10d0*/  ULEA UR5, UR5, UR6, 0x18 ;  /* 0x0000000605057291 */ /* 0x002fe2000f8ec0ff */
[----:B------:R-:W1:Y:S11]  /*10e0*/  FENCE.VIEW.ASYNC.S ;  /* 0x00000000000073c6 */ /* 0x000e760000000000 */
[----:B-1----:R1:W1:Y:S01]  /*10f0*/  SYNCS.EXCH.64 URZ, [UR5+0x14070], UR8 ;  /* 0x0140700805ff75b2 */ /* 0x0022620008000100 */
[----:B------:R1:W1:Y:S01]  /*1100*/  SYNCS.EXCH.64 URZ, [UR5+0x14078], UR8 ;  /* 0x0140780805ff75b2 */ /* 0x0002620008000100 */
[----:B------:R-:W-:Y:S01]  /*1110*/  NOP ;  /* 0x0000000000007918 */ /* 0x000fe20000000000 */
.L_x_19:
[----:B------:R-:W-:Y:S01]  /*1120*/  NOP ;  /* 0x0000000000007918 */ /* 0x000fe20000000000 */
[----:B------:R-:W-:Y:S05]  /*1130*/  @!P2 BRA `(.L_x_20) ;  /* 0x000000000024a947 */ /* 0x000fea0003800000 */
[----:B------:R-:W-:Y:S01]  /*1140*/  ISETP.NE.AND P1, PT, R2, 0x1, PT ;  /* 0x000000010200780c */ /* 0x000fe20003f25270 */
[----:B------:R-:W-:Y:S02]  /*1150*/  UP2UR UR4, UPR, URZ, 0x1 ;  /* 0x00000001ff047883 */ /* 0x000fe40008000000 */
[----:B------:R-:W-:Y:S01]  /*1160*/  UPLOP3.LUT UP0, UPT, UPT, UPT, UPT, 0x80, 0x8 ;  /* 0x000000000008789c */ /* 0x000fe20003f0f070 */
[----:B------:R-:W-:-:S03]  /*1170*/  UMOV UR6, URZ ;  /* 0x000000ff00067c82 */ /* 0x000fc60008000000 */
[----:B------:R-:W-:Y:S02]  /*1180*/  UP2UR UR36, UPR, URZ, 0x1 ;  /* 0x00000001ff247883 */ /* 0x000fe40008000000 */
[----:B------:R-:W-:-:S04]  /*1190*/  UISETP.NE.AND UP0, UPT, UR4, URZ, UPT ;  /* 0x000000ff0400728c */ /* 0x000fc8000bf05270 */
[----:B------:R-:W-:Y:S07]  /*11a0*/  @P1 BRA `(.L_x_21) ;  /* 0x00000000001c1947 */ /* 0x000fee0003800000 */
[----:B------:R-:W-:Y:S01]  /*11b0*/  UMOV UR6, 0x1 ;  /* 0x0000000100067882 */ /* 0x000fe20000000000 */
[----:B------:R-:W-:Y:S05]  /*11c0*/  BRA `(.L_x_21) ;  /* 0x0000000000147947 */ /* 0x000fea0003800000 */
.L_x_20:
[----:B------:R-:W-:Y:S02]  /*11d0*/  UP2UR UR4, UPR, URZ, 0x1 ;  /* 0x00000001ff047883 */ /* 0x000fe40008000000 */
[----:B------:R-:W-:Y:S01]  /*11e0*/  UPLOP3.LUT UP0, UPT, UPT, UPT, UPT, 0x40, 0x4 ;  /* 0x000000000004789c */ /* 0x000fe20003f0e870 */
[----:B------:R-:W-:-:S03]  /*11f0*/  UMOV UR6, 0x2 ;  /* 0x0000000200067882 */ /* 0x000fc60000000000 */
[----:B------:R-:W-:Y:S02]  /*1200*/  UP2UR UR36, UPR, URZ, 0x1 ;  /* 0x00000001ff247883 */ /* 0x000fe40008000000 */
[----:B------:R-:W-:Y:S02]  /*1210*/  UISETP.NE.AND UP0, UPT, UR4, URZ, UPT ;  /* 0x000000ff0400728c */ /* 0x000fe4000bf05270 */
.L_x_21:
[----:B------:R-:W5:Y:S01]  /*1220*/  SHFL.IDX PT, R0, R17, RZ, 0x1f ;  /* 0x00001fff11007589 */ /* 0x000f6200000e0000 */
[----:B------:R-:W-:Y:S02]  /*1230*/  USEL UR45, URZ, 0x1, !UP4 ;  /* 0x00000001ff2d7887 */ /* 0x000fe4000e000000 */
[----:B------:R-:W-:Y:S01]  /*1240*/  USEL UR54, URZ, 0x1, UP4 ;  /* 0x00000001ff367887 */ /* 0x000fe2000a000000 */
        /* <DEDUP_REMOVED lines=13> */
[----:B------:R-:W-:Y:S01]  /*1320*/  NOP ;  /* 0x0000000000007918 */ /* 0x000fe20000000000 */
.L_x_22:
        /* <DEDUP_REMOVED lines=19> */
[----:B------:R1:W1:Y:S01]  /*1460*/  SYNCS.EXCH.64 URZ, [UR8+0x14098], UR10 ;  /* 0x0140980a08ff75b2 */ /* 0x0002620008000100 */
[----:B------:R1:W1:Y:S01]  /*1470*/  SYNCS.EXCH.64 URZ, [UR8+0x140a8], UR4 ;  /* 0x0140a80408ff75b2 */ /* 0x0002620008000100 */
[----:B------:R-:W-:Y:S01]  /*1480*/  NOP ;  /* 0x0000000000007918 */ /* 0x000fe20000000000 */
.L_x_23:
        /* <DEDUP_REMOVED lines=22> */
.L_x_24:
[----:B------:R-:W5:Y:S01]  /*15f0*/  SHFL.IDX PT, R0, R17, RZ, 0x1f ;  /* 0x00001fff11007589 */ /* 0x000f6200000e0000 */
[----:B------:R-:W-:Y:S01]  /*1600*/  NOP ;  /* 0x0000000000007918 */ /* 0x000fe20000000000 */
        /* <DEDUP_REMOVED lines=14> */
.L_x_25:
[----:B------:R-:W-:Y:S01]  /*16f0*/  ISETP.GT.AND P1, PT, R2, 0x3, PT ;  /* 0x000000030200780c */ /* 0x000fe20003f24270 */
[----:B------:R-:W-:Y:S01]  /*1700*/  NOP ;  /* 0x0000000000007918 */ /* 0x000fe20000000000 */
[----:B-1234-:R-:W-:Y:S11]  /*1710*/  BAR.SYNC.DEFER_BLOCKING 0x0 ;  /* 0x0000000000007b1d */ /* 0x01eff60000010000 */
[----:B------:R-:W-:Y:S05]  /*1720*/  @P1 BRA `(.L_x_26) ;  /* 0x0000017400701947 */ /* 0x000fea0003800000 */
[----:B------:R-:W-:-:S13]  /*1730*/  ISETP.GE.U32.AND P0, PT, R2, 0x2, PT ;  /* 0x000000020200780c */ /* 0x000fda0003f06070 */
[----:B------:R-:W-:Y:S05]  /*1740*/  @!P0 BRA `(.L_x_27) ;  /* 0x000000b800d08947 */ /* 0x000fea0003800000 */
[----:B------:R-:W-:Y:S05]  /*1750*/  @!P2 BRA `(.L_x_28) ;  /* 0x000000280070a947 */ /* 0x000fea0003800000 */
[----:B------:R-:W-:-:S08]  /*1760*/  NOP ;  /* 0x0000000000007918 */ /* 0x000fd00000000000 */
[----:B------:R-:W1:-:S00]  /*1770*/  USETMAXREG.DEALLOC.CTAPOOL 0x20 ;  /* 0x00000020000079c8 */ /* 0x000e4000080e0500 */
[----:B------:R-:W2:Y:S08]  /*1780*/  S2UR UR9, SR_CTAID.X ;  /* 0x00000000000979c3 */ /* 0x000eb00000002500 */
[----:B-1----:R-:W1:Y:S01]  /*1790*/  LDC R0, c[0x0][0x380] ;  /* 0x0000e000ff007b82 */ /* 0x002e620000000800 */
[----:B--2---:R-:W-:-:S06]  /*17a0*/  USHF.L.U32 UR4, UR9, 0x8, URZ ;  /* 0x0000000809047899 */ /* 0x004fcc00080006ff */
[----:B-1----:R-:W-:-:S13]  /*17b0*/  ISETP.LE.U32.AND P0, PT, R0, UR4, PT ;  /* 0x0000000400007c0c */ /* 0x002fda000bf03070 */
[----:B------:R-:W-:Y:S05]  /*17c0*/  @P0 EXIT ;  /* 0x000000000000094d */ /* 0x000fea0003800000 */
[----:B------:R-:W1:Y:S01]  /*17d0*/  S2UR UR4, SR_CgaCtaId ;  /* 0x00000000000479c3 */ /* 0x000e620000008800 */
[----:B------:R-:W-:Y:S01]  /*17e0*/  UMOV UR6, 0x40 ;  /* 0x0000004000067882 */ /* 0x000fe20000000000 */
[----:B------:R-:W-:Y:S01]  /*17f0*/  NOP ;  /* 0x0000000000007918 */ /* 0x000fe20000000000 */
[----:B------:R-:W-:Y:S01]  /*1800*/  UMOV UR5, 0x400 ;  /* 0x0000040000057882 */ /* 0x000fe20000000000 */
[----:B-1----:R-:W-:Y:S02]  /*1810*/  ULEA UR6, UR4, UR6, 0x18 ;  /* 0x0000000604067291 */ /* 0x002fe4000f8ec0ff */
[----:B------:R-:W-:-:S07]  /*1820*/  ULEA UR4, UR4, UR5, 0x18 ;  /* 0x0000000504047291 */ /* 0x000fce000f8ec0ff */
[----:B------:R-:W1:Y:S02]  /*1830*/  LDS.U8 R0, [UR6+0x1c] ;  /* 0x00001c06ff007984 */ /* 0x000e640008000000 */
[----:B-1----:R-:W-:-:S13]  /*1840*/  ISETP.NE.AND P0, PT, R0, RZ, PT ;  /* 0x000000ff0000720c */ /* 0x002fda0003f05270 */
[----:B------:R-:W-:Y:S05]  /*1850*/  @P0 BRA `(.L_x_29) ;  /* 0x0000000000580947 */ /* 0x000fea0003800000 */
[----:B------:R-:W-:-:S13]  /*1860*/  ELECT P0, URZ, PT ;  /* 0x0000000000ff782f */ /* 0x000fda0003800000 */
[----:B------:R-:W-:Y:S05]  /*1870*/  @!P0 BRA `(.L_x_30) ;  /* 0x0000000000608947 */ /* 0x000fea0003800000 */
[----:B------:R-:W-:Y:S01]  /*1880*/  UMOV UR5, 0x10 ;  /* 0x0000001000057882 */ /* 0x000fe20000000000 */
[----:B------:R-:W-:Y:S01]  /*1890*/  HFMA2 R0, -RZ, RZ, 0, 5.9604644775390625e-08 ;  /* 0x00000001ff007431 */ /* 0x000fe200000001ff */
[----:B------:R-:W-:-:S03]  /*18a0*/  MOV R2, 0xffff ;  /* 0x0000ffff00027802 */ /* 0x000fc60000000f00 */
[----:B------:R-:W-:Y:S04]  /*18b0*/  DEPBAR.LE SB1, 0x36 ;  /* 0x00009d800000791a */ /* 0x000fe80000000000 */
[----:B------:R-:W1:Y:S02]  /*18c0*/  UTCATOMSWS.FIND_AND_SET.ALIGN UP0, UR5, UR5 ;  /* 0x00000005000575e3 */ /* 0x000e640008000800 */
[----:B-1----:R-:W-:Y:S01]  /*18d0*/  MOV R3, UR5 ;  /* 0x0000000500037c02 */ /* 0x002fe20008000f00 */
[----:B------:R-:W-:Y:S06]  /*18e0*/  BRA.U UP0, `(.L_x_31) ;  /* 0x0000000100187547 */ /* 0x000fec000b800000 */
.L_x_32:
[----:B------:R-:W-:Y:S05]  /*18f0*/  NANOSLEEP 0x64 ;  /* 0x000000640000795d */ /* 0x000fea0003800000 */
[----:B------:R-:W-:-:S05]  /*1900*/  UMOV UR5, 0x10 ;  /* 0x0000001000057882 */ /* 0x000fca0000000000 */
[----:B------:R-:W-:Y:S04]  /*1910*/  DEPBAR.LE SB1, 0x36 ;  /* 0x00009d800000791a */ /* 0x000fe80000000000 */
[----:B------:R-:W1:Y:S02]  /*1920*/  UTCATOMSWS.FIND_AND_SET.ALIGN UP0, UR5, UR5 ;  /* 0x00000005000575e3 */ /* 0x000e640008000800 */
[----:B-1----:R-:W-:Y:S01]  /*1930*/  MOV R3, UR5 ;  /* 0x0000000500037c02 */ /* 0x002fe20008000f00 */
[----:B------:R-:W-:Y:S05]  /*1940*/  BRA.U !UP0, `(.L_x_32) ;  /* 0xfffffffd08e87547 */ /* 0x000fea000b83ffff */
.L_x_31:
[-C--:B------:R-:W-:Y:S02]  /*1950*/  SHF.L.U32 R2, R2, R3.reuse, RZ ;  /* 0x0000000302027219 */ /* 0x080fe400000006ff */
[----:B------:R-:W-:Y:S01]  /*1960*/  SHF.L.U32 R0, R0, R3, RZ ;  /* 0x0000000300007219 */ /* 0x000fe200000006ff */
[----:B------:R-:W-:Y:S02]  /*1970*/  IMAD.SHL.U32 R3, R3, 0x20, RZ ;  /* 0x0000002003037824 */ /* 0x000fe400078e00ff */
[----:B------:R1:W-:Y:S04]  /*1980*/  ATOMS.OR RZ, [UR6+0x14], R2 ;  /* 0x00001402ffff798c */ /* 0x0003e8000b000006 */
[----:B------:R1:W-:Y:S04]  /*1990*/  ATOMS.OR RZ, [UR6+0x18], R0 ;  /* 0x00001800ffff798c */ /* 0x0003e8000b000006 */
[----:B------:R1:W-:Y:S01]  /*19a0*/  STS [UR4+0x140e0], R3 ;  /* 0x0140e003ff007988 */ /* 0x0003e20008000804 */
[----:B------:R-:W-:Y:S05]  /*19b0*/  BRA `(.L_x_30) ;  /* 0x0000000000107947 */ /* 0x000fea0003800000 */
.L_x_29:
[----:B------:R-:W-:Y:S02]  /*19c0*/  MOV R0, 0xffffffff ;  /* 0xffffffff00007802 */ /* 0x000fe40000000f00 */
[----:B------:R-:W-:-:S03]  /*19d0*/  MOV R2, 0x1a00 ;  /* 0x00001a0000027802 */ /* 0x000fc60000000f00 */
[----:B------:R1:W-:Y:S04]  /*19e0*/  STS [UR4+0x140e0], R0 ;  /* 0x0140e000ff007988 */ /* 0x0003e80008000804 */
[----:B-1----:R-:W-:Y:S05]  /*19f0*/  CALL.REL.NOINC `($__internal_1_$__cuda_sm10x_tcgen05_guardrail_trap_phase_invalid_during_alloc) ;  /* 0x000001ac00987944 */ /* 0x002fea0003c00000 */
.L_x_30:
[----:B------:R-:W-:Y:S05]  /*1a00*/  WARPSYNC.ALL ;  /* 0x0000000000007948 */ /* 0x000fea0003800000 */
[----:B------:R-:W2:Y:S02]  /*1a10*/  LDCU UR7, c[0x0][0x384] ;  /* 0x00007080ff0777ac */ /* 0x000ea40008000800 */
[----:B--2---:R-:W-:Y:S01]  /*1a20*/  ISETP.NE.AND P0, PT, RZ, UR7, PT ;  /* 0x00000007ff007c0c */ /* 0x004fe2000bf05270 */
[----:B------:R-:W-:-:S12]  /*1a30*/  NOP ;  /* 0x0000000000007918 */ /* 0x000fd80000000000 */
[----:B------:R-:W-:Y:S05]  /*1a40*/  @!P0 EXIT ;  /* 0x000000000000894d */ /* 0x000fea0003800000 */
[----:B------:R-:W-:Y:S01]  /*1a50*/  UIADD3 UR8, UPT, UPT, UR7, 0x7f, URZ ;  /* 0x0000007f07087890 */ /* 0x000fe2000fffe0ff */
[----:B------:R-:W-:Y:S01]  /*1a60*/  BSSY.RECONVERGENT B0, `(.L_x_33) ;  /* 0x0000013000007945 */ /* 0x000fe20003800200 */
[----:B------:R-:W-:Y:S02]  /*1a70*/  ULEA UR5, UR9, 0x2, 0x1 ;  /* 0x0000000209057891 */ /* 0x000fe4000f8e08ff */
[----:B------:R-:W-:Y:S02]  /*1a80*/  USHF.R.S32.HI UR10, URZ, 0x1f, UR8 ;  /* 0x0000001fff0a7899 */ /* 0x000fe40008011408 */
[----:B------:R-:W-:Y:S02]  /*1a90*/  UIADD3 UR6, UPT, UPT, UR4, 0x8000, URZ ;  /* 0x0000800004067890 */ /* 0x000fe4000fffe0ff */
[----:B------:R-:W-:Y:S02]  /*1aa0*/  ULEA.HI UR10, UR10, UR8, URZ, 0x7 ;  /* 0x000000080a0a7291 */ /* 0x000fe4000f8f38ff */
[----:B------:R-:W-:-:S02]  /*1ab0*/  USHF.R.U32.HI UR28, URZ, 0x4, UR4 ;  /* 0x00000004ff1c7899 */ /* 0x000fc40008011604 */
[----:B------:R-:W-:Y:S02]  /*1ac0*/  ULOP3.LUT UR5, UR5, 0x1fffffe, URZ, 0xc0, !UPT ;  /* 0x01fffffe05057892 */ /* 0x000fe4000f8ec0ff */
[----:B------:R-:W-:Y:S02]  /*1ad0*/  USHF.R.U32.HI UR6, URZ, 0x4, UR6 ;  /* 0x00000004ff067899 */ /* 0x000fe40008011606 */
[----:B------:R-:W-:Y:S02]  /*1ae0*/  USHF.R.S32.HI UR10, URZ, 0x7, UR10 ;  /* 0x00000007ff0a7899 */ /* 0x000fe4000801140a */
[----:B------:R-:W-:Y:S02]  /*1af0*/  ULOP3.LUT UR28, UR28, 0x3fff, URZ, 0xc0, !UPT ;  /* 0x00003fff1c1c7892 */ /* 0x000fe4000f8ec0ff */
[----:B------:R-:W-:Y:S02]  /*1b00*/  ULOP3.LUT UR6, UR6, 0x3fff, URZ, 0xc0, !UPT ;  /* 0x00003fff06067892 */ /* 0x000fe4000f8ec0ff */
[----:B------:R-:W-:-:S02]  /*1b10*/  UISETP.LT.AND UP0, UPT, UR10, UR5, UPT ;  /* 0x000000050a00728c */ /* 0x000fc4000bf01270 */
[----:B------:R-:W-:Y:S02]  /*1b20*/  ULOP3.LUT UR28, UR28, 0x10000, URZ, 0xfc, !UPT ;  /* 0x000100001c1c7892 */ /* 0x000fe4000f8efcff */
[----:B------:R-:W-:Y:S02]  /*1b30*/  ULOP3.LUT UR8, UR6, 0x10000, URZ, 0xfc, !UPT ;  /* 0x0001000006087892 */ /* 0x000fe4000f8efcff */
[----:B------:R-:W-:Y:S01]  /*1b40*/  USEL UR5, UR10, UR5, UP0 ;  /* 0x000000050a057287 */ /* 0x000fe20008000000 */
[----:B------:R-:W-:Y:S01]  /*1b50*/  UMOV UR29, 0x40004040 ;  /* 0x40004040001d7882 */ /* 0x000fe20000000000 */
[----:B------:R-:W-:Y:S01]  /*1b60*/  UMOV UR9, 0x40004040 ;  /* 0x4000404000097882 */ /* 0x000fe20000000000 */
[----:B------:R-:W-:Y:S06]  /*1b70*/  @!P4 BRA `(.L_x_34) ;  /* 0x000000000004c947 */ /* 0x000fec0003800000 */
[----:B------:R-:W-:Y:S05]  /*1b80*/  BPT.TRAP 0x1 ;  /* 0x000000040000795c */ /* 0x000fea0000300000 */
.L_x_34:
[----:B------:R-:W-:Y:S05]  /*1b90*/  BSYNC.RECONVERGENT B0 ;  /* 0x0000000000007941 */ /* 0x000fea0003800200 */
.L_x_33:
[----:B------:R-:W-:-:S04]  /*1ba0*/  SHF.L.U32 R6, RZ, 0x1f, RZ ;  /* 0x0000001fff067819 */ /* 0x000fc800000006ff */
[----:B------:R-:W2:Y:S02]  /*1bb0*/  SYNCS.PHASECHK.TRANS64.TRYWAIT P0, [UR4+0x14000], R6 ;  /* 0x01400006ff0075a7 */ /* 0x000ea40008001104 */
[----:B--2---:R-:W-:Y:S05]  /*1bc0*/  @!P0 BRA `(.L_x_35) ;  /* 0x0000019400f88947 */ /* 0x004fea0003800000 */
.L_x_370:
[----:B------:R-:W-:Y:S05]  /*1bd0*/  BRA.U !UP1, `(.L_x_36) ;  /* 0x0000000109047547 */ /* 0x000fea000b800000 */
[----:B------:R-:W-:Y:S05]  /*1be0*/  BPT.TRAP 0x1 ;  /* 0x000000040000795c */ /* 0x000fea0000300000 */
.L_x_36:
[----:B------:R-:W2:Y:S01]  /*1bf0*/  SYNCS.PHASECHK.TRANS64.TRYWAIT P0, [UR4+0x14020], R6 ;  /* 0x01402006ff0075a7 */ /* 0x000ea20008001104 */
[----:B------:R-:W-:Y:S01]  /*1c00*/  ULOP3.LUT UR48, UR48, 0x1, URZ, 0xc0, !UPT ;  /* 0x0000000130307892 */ /* 0x000fe2000f8ec0ff */
[----:B--2---:R-:W-:Y:S11]  /*1c10*/  @!P0 BRA `(.L_x_37) ;  /* 0x0000019400fc8947 */ /* 0x004ff60003800000 */
.L_x_372:
[----:B------:R-:W-:-:S09]  /*1c20*/  UISETP.NE.U32.AND UP0, UPT, UR48, 0x1, UPT ;  /* 0x000000013000788c */ /* 0x000fd2000bf05070 */
[----:B------:R-:W-:Y:S05]  /*1c30*/  BRA.U !UP0, `(.L_x_38) ;  /* 0x0000000108047547 */ /* 0x000fea000b800000 */
[----:B------:R-:W-:Y:S05]  /*1c40*/  BPT.TRAP 0x1 ;  /* 0x000000040000795c */ /* 0x000fea0000300000 */
.L_x_38:
[----:B------:R-:W-:Y:S01]  /*1c50*/  IMAD.MOV.U32 R5, RZ, RZ, 0x1 ;  /* 0x00000001ff057424 */ /* 0x000fe200078e00ff */
[----:B------:R-:W-:Y:S01]  /*1c60*/  UIADD3 UR10, UPT, UPT, UR8, 0x2, URZ ;  /* 0x00000002080a7890 */ /* 0x000fe2000fffe0ff */
[----:B-1----:R-:W-:Y:S02]  /*1c70*/  HFMA2 R2, -RZ, RZ, 0, 0 ;  /* 0x00000000ff027431 */ /* 0x002fe400000001ff */
[----:B------:R-:W-:Y:S01]  /*1c80*/  IMAD.MOV.U32 R0, RZ, RZ, RZ ;  /* 0x000000ffff007224 */ /* 0x000fe200078e00ff */
[----:B------:R-:W-:-:S04]  /*1c90*/  SHF.L.U32 R5, R5, 0x1f, RZ ;  /* 0x0000001f05057819 */ /* 0x000fc800000006ff */
[----:B------:R-:W1:Y:S02]  /*1ca0*/  SYNCS.PHASECHK.TRANS64.TRYWAIT P0, [UR4+0x14058], R5 ;  /* 0x01405805ff0075a7 */ /* 0x000e640008001104 */
[----:B-1----:R-:W-:Y:S05]  /*1cb0*/  @!P0 BRA `(.L_x_39) ;  /* 0x0000019400ec8947 */ /* 0x002fea0003800000 */
.L_x_374:
[----:B------:R-:W-:Y:S01]  /*1cc0*/  R2UR UR13, R2 ;  /* 0x00000000020d72ca */ /* 0x000fe200000e0000 */
[----:B------:R-:W-:Y:S01]  /*1cd0*/  IMAD.MOV.U32 R2, RZ, RZ, RZ ;  /* 0x000000ffff027224 */ /* 0x000fe200078e00ff */
[----:B------:R-:W-:Y:S01]  /*1ce0*/  R2UR UR12, R0 ;  /* 0x00000000000c72ca */ /* 0x000fe200000e0000 */
[----:B------:R-:W-:Y:S01]  /*1cf0*/  IMAD.MOV.U32 R0, RZ, RZ, RZ ;  /* 0x000000ffff007224 */ /* 0x000fe200078e00ff */
[----:B------:R-:W-:Y:S02]  /*1d00*/  UIADD3 UR32, UPT, UPT, UR28, 0x2, URZ ;  /* 0x000000021c207890 */ /* 0x000fe4000fffe0ff */
[----:B------:R-:W-:Y:S01]  /*1d10*/  R2UR UR11, R2 ;  /* 0x00000000020b72ca */ /* 0x000fe200000e0000 */
[----:B------:R-:W-:Y:S01]  /*1d20*/  UIADD3 UR26, UPT, UPT, UR8, 0x4, URZ ;  /* 0x00000004081a7890 */ /* 0x000fe2000fffe0ff */
[----:B------:R-:W-:Y:S01]  /*1d30*/  R2UR UR7, R0 ;  /* 0x00000000000772ca */ /* 0x000fe200000e0000 */
[----:B------:R-:W-:Y:S02]  /*1d40*/  UIADD3 UR30, UPT, UPT, UR28, 0x4, URZ ;  /* 0x000000041c1e7890 */ /* 0x000fe4000fffe0ff */
[----:B------:R-:W-:-:S02]  /*1d50*/  UIADD3 UR14, UPT, UPT, UR8, 0x6, URZ ;  /* 0x00000006080e7890 */ /* 0x000fc4000fffe0ff */
[----:B------:R-:W-:Y:S01]  /*1d60*/  UIADD3 UR24, UPT, UPT, UR28, 0x6, URZ ;  /* 0x000000061c187890 */ /* 0x000fe2000fffe0ff */
[----:B------:R-:W-:Y:S01]  /*1d70*/  UMOV UR22, 0x0 ;  /* 0x0000000000167882 */ /* 0x000fe20000000000 */
[----:B------:R-:W-:Y:S01]  /*1d80*/  UMOV UR23, 0x8200010 ;  /* 0x0820001000177882 */ /* 0x000fe20000000000 */
[----:B------:R-:W-:Y:S01]  /*1d90*/  UMOV UR20, 0x0 ;  /* 0x0000000000147882 */ /* 0x000fe20000000000 */
[----:B------:R-:W-:Y:S01]  /*1da0*/  UMOV UR21, 0x8200010 ;  /* 0x0820001000157882 */ /* 0x000fe20000000000 */
[----:B------:R-:W-:Y:S01]  /*1db0*/  UMOV UR34, UR10 ;  /* 0x0000000a00227c82 */ /* 0x000fe20008000000 */
[----:B------:R-:W-:Y:S01]  /*1dc0*/  UMOV UR35, 0x40004040 ;  /* 0x4000404000237882 */ /* 0x000fe20000000000 */
[----:B------:R-:W-:Y:S01]  /*1dd0*/  UMOV UR33, 0x40004040 ;  /* 0x4000404000217882 */ /* 0x000fe20000000000 */
[----:B------:R-:W-:Y:S01]  /*1de0*/  UMOV UR27, 0x40004040 ;  /* 0x40004040001b7882 */ /* 0x000fe20000000000 */
[----:B------:R-:W-:Y:S01]  /*1df0*/  UMOV UR18, 0x0 ;  /* 0x0000000000127882 */ /* 0x000fe20000000000 */
[----:B------:R-:W-:Y:S01]  /*1e00*/  UMOV UR19, 0x8200010 ;  /* 0x0820001000137882 */ /* 0x000fe20000000000 */
[----:B------:R-:W-:Y:S01]  /*1e10*/  UMOV UR31, 0x40004040 ;  /* 0x40004040001f7882 */ /* 0x000fe20000000000 */
[----:B------:R2:W-:Y:S01]  /*1e20*/  UTCHMMA gdesc[UR28], gdesc[UR8], tmem[UR13], tmem[UR22], idesc[UR23], !UPT ;  /* 0x00ff16081c0075ea */ /* 0x0005e2000f80000d */
[----:B------:R-:W-:Y:S01]  /*1e30*/  UMOV UR15, 0x40004040 ;  /* 0x40004040000f7882 */ /* 0x000fe20000000000 */
[----:B------:R-:W-:Y:S01]  /*1e40*/  UMOV UR16, 0x0 ;  /* 0x0000000000107882 */ /* 0x000fe20000000000 */
[----:B------:R-:W-:Y:S01]  /*1e50*/  UMOV UR17, 0x8200010 ;  /* 0x0820001000117882 */ /* 0x000fe20000000000 */
[----:B------:R-:W-:Y:S01]  /*1e60*/  UMOV UR25, 0x40004040 ;  /* 0x4000404000197882 */ /* 0x000fe20000000000 */
[----:B------:R2:W-:Y:S01]  /*1e70*/  UTCHMMA gdesc[UR32], gdesc[UR34], tmem[UR12], tmem[UR20], idesc[UR21], UPT ;  /* 0x00ff1422200075ea */ /* 0x0005e2000b80000c */
[----:B------:R2:W-:Y:S01]  /*1e80*/  UTCHMMA gdesc[UR30], gdesc[UR26], tmem[UR11], tmem[UR18], idesc[UR19], UPT ;  /* 0x00ff121a1e0075ea */ /* 0x0005e2000b80000b */
[----:B------:R2:W-:Y:S01]  /*1e90*/  UTCHMMA gdesc[UR24], gdesc[UR14], tmem[UR7], tmem[UR16], idesc[UR17], UPT ;  /* 0x00ff100e180075ea */ /* 0x0005e2000b800007 */
[----:B------:R-:W-:-:S09]  /*1ea0*/  UISETP.NE.AND UP4, UPT, UR48, URZ, UPT ;  /* 0x000000ff3000728c */ /* 0x000fd2000bf85270 */
[----:B------:R-:W-:Y:S05]  /*1eb0*/  BRA.U UP4, `(.L_x_40) ;  /* 0x0000000104047547 */ /* 0x000fea000b800000 */
[----:B--2---:R-:W-:Y:S05]  /*1ec0*/  BPT.TRAP 0x1 ;  /* 0x000000040000795c */ /* 0x004fea0000300000 */
.L_x_40:
[----:B--2---:R-:W-:Y:S01]  /*1ed0*/  UIADD3 UR7, UPT, UPT, UR4, 0x14050, URZ ;  /* 0x0001405004077890 */ /* 0x004fe2000fffe0ff */
[----:B------:R-:W-:Y:S08]  /*1ee0*/  BSSY.RECONVERGENT B0, `(.L_x_41) ;  /* 0x0000004000007945 */ /* 0x000ff00003800200 */
[----:B------:R2:W-:Y:S01]  /*1ef0*/  UTCBAR [UR7], URZ ;  /* 0x000000ff070073e9 */ /* 0x0005e200080000ff */
[----:B------:R-:W-:Y:S05]  /*1f00*/  @!P4 BRA `(.L_x_42) ;  /* 0x000000000004c947 */ /* 0x000fea0003800000 */
[----:B--2---:R-:W-:Y:S05]  /*1f10*/  BPT.TRAP 0x1 ;  /* 0x000000040000795c */ /* 0x004fea0000300000 */
.L_x_42:
[----:B--2---:R-:W-:Y:S05]  /*1f20*/  BSYNC.RECONVERGENT B0 ;  /* 0x0000000000007941 */ /* 0x004fea0003800200 */
.L_x_41:
[----:B------:R-:W2:Y:S01]  /*1f30*/  SYNCS.PHASECHK.TRANS64.TRYWAIT P0, [UR4+0x14008], R6 ;  /* 0x01400806ff0075a7 */ /* 0x000ea20008001104 */
[----:B------:R-:W-:Y:S01]  /*1f40*/  ULOP3.LUT UR47, UR47, 0x1, URZ, 0xc0, !UPT ;  /* 0x000000012f2f7892 */ /* 0x000fe2000f8ec0ff */
[----:B--2---:R-:W-:Y:S11]  /*1f50*/  @!P0 BRA `(.L_x_43) ;  /* 0x00000194005c8947 */ /* 0x004ff60003800000 */
.L_x_376:
[----:B------:R-:W-:-:S09]  /*1f60*/  UISETP.NE.U32.AND UP0, UPT, UR47, 0x1, UPT ;  /* 0x000000012f00788c */ /* 0x000fd2000bf05070 */
[----:B------:R-:W-:Y:S05]  /*1f70*/  BRA.U !UP0, `(.L_x_44) ;  /* 0x0000000108047547 */ /* 0x000fea000b800000 */
[----:B------:R-:W-:Y:S05]  /*1f80*/  BPT.TRAP 0x1 ;  /* 0x000000040000795c */ /* 0x000fea0000300000 */
.L_x_44:
[----:B------:R-:W3:Y:S01]  /*1f90*/  SYNCS.PHASECHK.TRANS64.TRYWAIT P0, [UR4+0x14068], R5 ;  /* 0x01406805ff0075a7 */ /* 0x000ee20008001104 */
[----:B------:R-:W-:Y:S01]  /*1fa0*/  HFMA2 R2, -RZ, RZ, 0, 7.62939453125e-06 ;  /* 0x00000080ff027431 */ /* 0x000fe200000001ff */
[----:B--2---:R-:W-:Y:S02]  /*1fb0*/  MOV R3, 0x80 ;  /* 0x0000008000037802 */ /* 0x004fe40000000f00 */
[----:B------:R-:W-:Y:S01]  /*1fc0*/  MOV R0, 0x80 ;  /* 0x0000008000007802 */ /* 0x000fe20000000f00 */
[----:B---3--:R-:W-:Y:S06]  /*1fd0*/  @!P0 BRA `(.L_x_45) ;  /* 0x0000019400548947 */ /* 0x008fec0003800000 */
.L_x_378:
[----:B------:R-:W-:Y:S01]  /*1fe0*/  R2UR UR12, R2 ;  /* 0x00000000020c72ca */ /* 0x000fe200000e0000 */
[----:B------:R-:W-:Y:S01]  /*1ff0*/  IMAD.MOV.U32 R2, RZ, RZ, 0x80 ;  /* 0x00000080ff027424 */ /* 0x000fe200078e00ff */
[----:B------:R-:W-:Y:S01]  /*2000*/  R2UR UR13, R3 ;  /* 0x00000000030d72ca */ /* 0x000fe200000e0000 */
[----:B------:R-:W-:Y:S01]  /*2010*/  UIADD3 UR22, UPT, UPT, UR28, 0x400, URZ ;  /* 0x000004001c167890 */ /* 0x000fe2000fffe0ff */
[----:B------:R-:W-:Y:S01]  /*2020*/  R2UR UR11, R0 ;  /* 0x00000000000b72ca */ /* 0x000fe200000e0000 */
[----:B------:R-:W-:Y:S01]  /*2030*/  UIADD3 UR20, UPT, UPT, UR28, 0x402, URZ ;  /* 0x000004021c147890 */ /* 0x000fe2000fffe0ff */
[----:B------:R-:W-:Y:S01]  /*2040*/  R2UR UR7, R2 ;  /* 0x00000000020772ca */ /* 0x000fe200000e0000 */
[----:B------:R-:W-:Y:S02]  /*2050*/  UIADD3 UR34, UPT, UPT, UR28, 0x404, URZ ;  /* 0x000004041c227890 */ /* 0x000fe4000fffe0ff */
[----:B------:R-:W-:Y:S01]  /*2060*/  UIADD3 UR32, UPT, UPT, UR28, 0x406, URZ ;  /* 0x000004061c207890 */ /* 0x000fe2000fffe0ff */
[----:B------:R-:W-:Y:S01]  /*2070*/  UMOV UR18, 0x0 ;  /* 0x0000000000127882 */ /* 0x000fe20000000000 */
        /* <DEDUP_REMOVED lines=10> */
[----:B------:R-:W-:Y:S01]  /*2120*/  UMOV UR36, UR14 ;  /* 0x0000000e00247c82 */ /* 0x000fe20008000000 */
        /* <DEDUP_REMOVED lines=12> */
.L_x_46:
[----:B--2---:R-:W-:-:S09]  /*21f0*/  UIADD3 UR7, UPT, UPT, UR4, 0x14060, URZ ;  /* 0x0001406004077890 */ /* 0x004fd2000fffe0ff */
[----:B------:R2:W-:Y:S01]  /*2200*/  UTCBAR [UR7], URZ ;  /* 0x000000ff070073e9 */ /* 0x0005e200080000ff */
[----:B------:R-:W-:Y:S05]  /*2210*/  BRA.U !UP1, `(.L_x_47) ;  /* 0x0000000109047547 */ /* 0x000fea000b800000 */
[----:B--2---:R-:W-:Y:S05]  /*2220*/  BPT.TRAP 0x1 ;  /* 0x000000040000795c */ /* 0x004fea0000300000 */
.L_x_47:
[----:B--2---:R-:W-:-:S09]  /*2230*/  UIADD3 UR7, UPT, UPT, UR4, 0x14038, URZ ;  /* 0x0001403804077890 */ /* 0x004fd2000fffe0ff */
[----:B------:R2:W-:Y:S01]  /*2240*/  UTCBAR [UR7], URZ ;  /* 0x000000ff070073e9 */ /* 0x0005e200080000ff */
[----:B------:R-:W-:Y:S05]  /*2250*/  BRA.U !UP1, `(.L_x_48) ;  /* 0x0000000109047547 */ /* 0x000fea000b800000 */
[----:B--2---:R-:W-:Y:S05]  /*2260*/  BPT.TRAP 0x1 ;  /* 0x000000040000795c */ /* 0x004fea0000300000 */
.L_x_48:
[----:B------:R-:W3:Y:S02]  /*2270*/  SYNCS.PHASECHK.TRANS64.TRYWAIT P0, [UR4+0x14028], R6 ;  /* 0x01402806ff0075a7 */ /* 0x000ee40008001104 */
[----:B---3--:R-:W-:Y:S05]  /*2280*/  @!P0 BRA `(.L_x_49) ;  /* 0x0000019000c08947 */ /* 0x008fea0003800000 */
.L_x_380:
[----:B------:R-:W-:Y:S05]  /*2290*/  BRA.U UP5, `(.L_x_50) ;  /* 0x0000000105047547 */ /* 0x000fea000b800000 */
[----:B--2---:R-:W-:Y:S05]  /*22a0*/  BPT.TRAP 0x1 ;  /* 0x000000040000795c */ /* 0x004fea0000300000 */
.L_x_50:
[----:B------:R-:W4:Y:S02]  /*22b0*/  SYNCS.PHASECHK.TRANS64.TRYWAIT P0, [UR4+0x140a0], R5 ;  /* 0x0140a005ff0075a7 */ /* 0x000f240008001104 */
[----:B----4-:R-:W-:Y:S05]  /*22c0*/  @!P0 BRA `(.L_x_51) ;  /* 0x0000019000c88947 */ /* 0x010fea0003800000 */
.L_x_382:
[----:B------:R-:W-:Y:S05]  /*22d0*/  BRA.U UP4, `(.L_x_52) ;  /* 0x0000000104047547 */ /* 0x000fea000b800000 */
[----:B--2---:R-:W-:Y:S05]  /*22e0*/  BPT.TRAP 0x1 ;  /* 0x000000040000795c */ /* 0x004fea0000300000 */
.L_x_52:
[----:B------:R-:W5:Y:S01]  /*22f0*/  SYNCS.PHASECHK.TRANS64.TRYWAIT P0, [UR4+0x14058], R6 ;  /* 0x01405806ff0075a7 */ /* 0x000f620008001104 */
[----:B------:R-:W-:Y:S01]  /*2300*/  HFMA2 R2, -RZ, RZ, 0, 1.9073486328125e-06 ;  /* 0x00000020ff027431 */ /* 0x000fe200000001ff */
[----:B----4-:R-:W-:Y:S01]  /*2310*/  MOV R0, 0x100 ;  /* 0x0000010000007802 */ /* 0x010fe20000000f00 */
[----:B-----5:R-:W-:Y:S06]  /*2320*/  @!P0 BRA `(.L_x_53) ;  /* 0x0000019000c88947 */ /* 0x020fec0003800000 */
.L_x_384:
[----:B------:R-:W-:Y:S01]  /*2330*/  R2UR UR23, R2 ;  /* 0x00000000021772ca */ /* 0x000fe200000e0000 */
[----:B------:R-:W-:Y:S01]  /*2340*/  IMAD.MOV.U32 R2, RZ, RZ, 0x38 ;  /* 0x00000038ff027424 */ /* 0x000fe200078e00ff */
[----:B------:R-:W-:Y:S01]  /*2350*/  R2UR UR24, R0 ;  /* 0x00000000001872ca */ /* 0x000fe200000e0000 */
[----:B-1----:R-:W-:Y:S01]  /*2360*/  IMAD.MOV.U32 R4, RZ, RZ, 0x28 ;  /* 0x00000028ff047424 */ /* 0x002fe200078e00ff */
[----:B------:R-:W-:Y:S01]  /*2370*/  UIADD3 UR62, UPT, UPT, UR6, 0x400, URZ ;  /* 0x00000400063e7890 */ /* 0x000fe2000fffe0ff */
[----:B---3--:R-:W-:Y:S01]  /*2380*/  IMAD.MOV.U32 R3, RZ, RZ, 0x100 ;  /* 0x00000100ff037424 */ /* 0x008fe200078e00ff */
[----:B------:R-:W-:Y:S01]  /*2390*/  R2UR UR17, R2 ;  /* 0x00000000021172ca */ /* 0x000fe200000e0000 */
[----:B------:R-:W-:Y:S01]  /*23a0*/  IMAD.MOV.U32 R2, RZ, RZ, 0x48 ;  /* 0x00000048ff027424 */ /* 0x000fe200078e00ff */
[----:B------:R-:W-:Y:S01]  /*23b0*/  R2UR UR21, R4 ;  /* 0x00000000041572ca */ /* 0x000fe200000e0000 */
[----:B------:R-:W-:Y:S01]  /*23c0*/  IMAD.MOV.U32 R4, RZ, RZ, 0x30 ;  /* 0x00000030ff047424 */ /* 0x000fe200078e00ff */
[C---:B------:R-:W-:Y:S01]  /*23d0*/  R2UR UR22, R3.reuse ;  /* 0x00000000031672ca */ /* 0x040fe200000e0000 */
[----:B------:R-:W-:Y:S01]  /*23e0*/  IMAD.MOV.U32 R0, RZ, RZ, 0x100 ;  /* 0x00000100ff007424 */ /* 0x000fe200078e00ff */
[----:B------:R-:W-:Y:S01]  /*23f0*/  R2UR UR13, R2 ;  /* 0x00000000020d72ca */ /* 0x000fe200000e0000 */
[----:B------:R-:W-:Y:S01]  /*2400*/  IMAD.MOV.U32 R2, RZ, RZ, 0x50 ;  /* 0x00000050ff027424 */ /* 0x000fe200078e00ff */
[----:B------:R-:W-:Y:S01]  /*2410*/  R2UR UR19, R4 ;  /* 0x00000000041372ca */ /* 0x000fe200000e0000 */
[----:B------:R-:W-:Y:S01]  /*2420*/  IMAD.MOV.U32 R4, RZ, RZ, 0x40 ;  /* 0x00000040ff047424 */ /* 0x000fe200078e00ff */
[C---:B------:R-:W-:Y:S01]  /*2430*/  R2UR UR20, R3.reuse ;  /* 0x00000000031472ca */ /* 0x040fe200000e0000 */
[----:B------:R-:W-:Y:S01]  /*2440*/  UIADD3 UR60, UPT, UPT, UR6, 0x480, URZ ;  /* 0x00000480063c7890 */ /* 0x000fe2000fffe0ff */
[----:B------:R-:W-:Y:S01]  /*2450*/  R2UR UR11, R2 ;  /* 0x00000000020b72ca */ /* 0x000fe200000e0000 */
[----:B------:R-:W-:Y:S01]  /*2460*/  IMAD.MOV.U32 R2, RZ, RZ, 0x58 ;  /* 0x00000058ff027424 */ /* 0x000fe200078e00ff */
[----:B------:R-:W-:Y:S01]  /*2470*/  R2UR UR18, R0 ;  /* 0x00000000001272ca */ /* 0x000fe200000e0000 */
[----:B------:R-:W-:Y:S01]  /*2480*/  UIADD3 UR58, UPT, UPT, UR6, 0x500, URZ ;  /* 0x00000500063a7890 */ /* 0x000fe2000fffe0ff */
[----:B------:R-:W-:Y:S01]  /*2490*/  R2UR UR15, R4 ;  /* 0x00000000040f72ca */ /* 0x000fe200000e0000 */
[----:B------:R-:W-:Y:S01]  /*24a0*/  UIADD3 UR56, UPT, UPT, UR6, 0x580, URZ ;  /* 0x0000058006387890 */ /* 0x000fe2000fffe0ff */
[----:B------:R-:W-:Y:S01]  /*24b0*/  R2UR UR16, R3 ;  /* 0x00000000031072ca */ /* 0x000fe200000e0000 */
[----:B------:R-:W-:Y:S01]  /*24c0*/  UIADD3 UR54, UPT, UPT, UR6, 0x600, URZ ;  /* 0x0000060006367890 */ /* 0x000fe2000fffe0ff */
[C---:B------:R-:W-:Y:S01]  /*24d0*/  R2UR UR14, R0.reuse ;  /* 0x00000000000e72ca */ /* 0x040fe200000e0000 */
[----:B------:R-:W-:Y:S01]  /*24e0*/  UIADD3 UR52, UPT, UPT, UR6, 0x680, URZ ;  /* 0x0000068006347890 */ /* 0x000fe2000fffe0ff */
[----:B------:R-:W-:Y:S01]  /*24f0*/  R2UR UR12, R0 ;  /* 0x00000000000c72ca */ /* 0x000fe200000e0000 */
[----:B------:R-:W-:Y:S01]  /*2500*/  UIADD3 UR50, UPT, UPT, UR6, 0x700, URZ ;  /* 0x0000070006327890 */ /* 0x000fe2000fffe0ff */
[----:B--2---:R-:W-:Y:S01]  /*2510*/  R2UR UR7, R2 ;  /* 0x00000000020772ca */ /* 0x004fe200000e0000 */
[----:B------:R-:W-:Y:S01]  /*2520*/  UMOV UR42, 0x0 ;  /* 0x00000000002a7882 */ /* 0x000fe20000000000 */
[----:B------:R-:W-:Y:S01]  /*2530*/  R2UR UR10, R0 ;  /* 0x00000000000a72ca */ /* 0x000fe200000e0000 */
[----:B------:R-:W-:Y:S01]  /*2540*/  UMOV UR43, 0x8110010 ;  /* 0x08110010002b7882 */ /* 0x000fe20000000000 */
[----:B------:R-:W-:Y:S01]  /*2550*/  UIADD3 UR44, UPT, UPT, UR6, 0x780, URZ ;  /* 0x00000780062c7890 */ /* 0x000fe2000fffe0ff */
[----:B------:R-:W-:Y:S01]  /*2560*/  UMOV UR63, 0x40004040 ;  /* 0x40004040003f7882 */ /* 0x000fe20000000000 */
[----:B------:R-:W-:Y:S01]  /*2570*/  UMOV UR40, 0x0 ;  /* 0x0000000000287882 */ /* 0x000fe20000000000 */
[----:B------:R-:W-:Y:S01]  /*2580*/  UMOV UR41, 0x8110010 ;  /* 0x0811001000297882 */ /* 0x000fe20000000000 */
[----:B------:R-:W-:Y:S01]  /*2590*/  UMOV UR61, 0x40004040 ;  /* 0x40004040003d7882 */ /* 0x000fe20000000000 */
[----:B------:R-:W-:Y:S01]  /*25a0*/  UMOV UR38, 0x0 ;  /* 0x0000000000267882 */ /* 0x000fe20000000000 */
[----:B------:R-:W-:Y:S01]  /*25b0*/  UMOV UR39, 0x8110010 ;  /* 0x0811001000277882 */ /* 0x000fe20000000000 */
[----:B------:R-:W-:Y:S01]  /*25c0*/  UMOV UR59, 0x40004040 ;  /* 0x40004040003b7882 */ /* 0x000fe20000000000 */
[----:B------:R1:W-:Y:S01]  /*25d0*/  UTCHMMA tmem[UR23], gdesc[UR62], tmem[UR24], tmem[UR42], idesc[UR43], !UPT ;  /* 0x00ff2a3e170079ea */ /* 0x0003e2000f800018 */
[----:B------:R-:W-:Y:S01]  /*25e0*/  UMOV UR36, 0x0 ;  /* 0x0000000000247882 */ /* 0x000fe20000000000 */
[----:B------:R-:W-:Y:S01]  /*25f0*/  UMOV UR37, 0x8110010 ;  /* 0x0811001000257882 */ /* 0x000fe20000000000 */
[----:B------:R-:W-:Y:S01]  /*2600*/  UMOV UR57, 0x40004040 ;  /* 0x4000404000397882 */ /* 0x000fe20000000000 */
[----:B------:R1:W-:Y:S01]  /*2610*/  UTCHMMA tmem[UR21], gdesc[UR60], tmem[UR22], tmem[UR40], idesc[UR41], UPT ;  /* 0x00ff283c150079ea */ /* 0x0003e2000b800016 */
        /* <DEDUP_REMOVED lines=16> */
[----:B------:R1:W-:Y:S01]  /*2720*/  UTCHMMA tmem[UR11], gdesc[UR50], tmem[UR12], tmem[UR30], idesc[UR31], UPT ;  /* 0x00ff1e320b0079ea */ /* 0x0003e2000b80000c */
[----:B------:R1:W-:Y:S01]  /*2730*/  UTCHMMA tmem[UR7], gdesc[UR44], tmem[UR10], tmem[UR26], idesc[UR27], UPT ;  /* 0x00ff1a2c070079ea */ /* 0x0003e2000b80000a */
[----:B------:R-:W-:Y:S05]  /*2740*/  BRA.U UP5, `(.L_x_54) ;  /* 0x0000000105047547 */ /* 0x000fea000b800000 */
[----:B-1----:R-:W-:Y:S05]  /*2750*/  BPT.TRAP 0x1 ;  /* 0x000000040000795c */ /* 0x002fea0000300000 */
.L_x_54:
[----:B-1----:R-:W-:Y:S01]  /*2760*/  UIADD3 UR10, UPT, UPT, UR4, 0x14090, URZ ;  /* 0x00014090040a7890 */ /* 0x002fe2000fffe0ff */
[----:B------:R-:W-:Y:S01]  /*2770*/  HFMA2 R8, -RZ, RZ, 0, 5.9604644775390625e-08 ;  /* 0x00000001ff087431 */ /* 0x000fe200000001ff */
[----:B------:R-:W-:Y:S01]  /*2780*/  UISETP.GE.AND UP0, UPT, UR5, 0x2, UPT ;  /* 0x000000020500788c */ /* 0x000fe2000bf06270 */
[----:B------:R-:W-:Y:S01]  /*2790*/  MOV R7, RZ ;  /* 0x000000ff00077202 */ /* 0x000fe20000000f00 */
[----:B------:R-:W-:Y:S01]  /*27a0*/  UMOV UR7, URZ ;  /* 0x000000ff00077c82 */ /* 0x000fe20008000000 */
[----:B------:R-:W-:Y:S01]  /*27b0*/  UMOV UR27, 0x400 ;  /* 0x00000400001b7882 */ /* 0x000fe20000000000 */
[----:B------:R-:W-:-:S03]  /*27c0*/  UMOV UR26, 0x1 ;  /* 0x00000001001a7882 */ /* 0x000fc60000000000 */
[----:B------:R1:W-:Y:S02]  /*27d0*/  UTCBAR [UR10], URZ ;  /* 0x000000ff0a0073e9 */ /* 0x0003e400080000ff */
[----:B------:R-:W-:Y:S05]  /*27e0*/  BRA.U !UP0, `(.L_x_55) ;  /* 0x0000001108907547 */ /* 0x000fea000b800000 */
[----:B------:R-:W-:Y:S01]  /*27f0*/  CS2R R6, SRZ ;  /* 0x0000000000067805 */ /* 0x000fe2000001ff00 */
[----:B------:R-:W-:Y:S01]  /*2800*/  IMAD.MOV.U32 R8, RZ, RZ, 0x1 ;  /* 0x00000001ff087424 */ /* 0x000fe200078e00ff */
[----:B------:R-:W-:Y:S01]  /*2810*/  MOV R5, RZ ;  /* 0x000000ff00057202 */ /* 0x000fe20000000f00 */
[----:B------:R-:W-:Y:S01]  /*2820*/  UMOV UR11, 0x2 ;  /* 0x00000002000b7882 */ /* 0x000fe20000000000 */
[----:B------:R-:W-:Y:S01]  /*2830*/  UMOV UR26, 0x1 ;  /* 0x00000001001a7882 */ /* 0x000fe20000000000 */
[----:B------:R-:W-:Y:S01]  /*2840*/  UMOV UR7, URZ ;  /* 0x000000ff00077c82 */ /* 0x000fe20008000000 */
[----:B-1----:R-:W-:Y:S01]  /*2850*/  UMOV UR10, 0x1 ;  /* 0x00000001000a7882 */ /* 0x002fe20000000000 */
.L_x_74:
[----:B--2---:R-:W-:Y:S05]  /*2860*/  BRA.U !UP1, `(.L_x_56) ;  /* 0x0000000109047547 */ /* 0x004fea000b800000 */
[----:B------:R-:W-:Y:S05]  /*2870*/  BPT.TRAP 0x1 ;  /* 0x000000040000795c */ /* 0x000fea0000300000 */
.L_x_56:
[----:B------:R-:W-:Y:S01]  /*2880*/  ULEA UR12, UR11, UR4, 0x3 ;  /* 0x000000040b0c7291 */ /* 0x000fe2000f8e18ff */
[----:B------:R-:W-:Y:S01]  /*2890*/  SHF.L.U32 R4, R5, 0x1f, RZ ;  /* 0x0000001f05047819 */ /* 0x000fe200000006ff */
[----:B------:R-:W-:Y:S02]  /*28a0*/  HFMA2 R0, -RZ, RZ, 0, 0 ;  /* 0x00000000ff007431 */ /* 0x000fe400000001ff */
[----:B------:R-:W-:Y:S05]  /*28b0*/  IMAD.MOV.U32 R2, RZ, RZ, RZ ;  /* 0x000000ffff027224 */ /* 0x000fea00078e00ff */
[----:B------:R-:W1:Y:S02]  /*28c0*/  SYNCS.PHASECHK.TRANS64.TRYWAIT P0, [UR12+0x14020], R4 ;  /* 0x01402004ff0075a7 */ /* 0x000e64000800110c */
[----:B-1----:R-:W-:Y:S05]  /*28d0*/  @!P0 BRA `(.L_x_57) ;  /* 0x0000018c00748947 */ /* 0x002fea0003800000 */
.L_x_386:
[----:B------:R-:W-:Y:S01]  /*28e0*/  ULEA UR72, UR11, UR8, 0xa ;  /* 0x000000080b487291 */ /* 0x000fe2000f8e50ff */
[----:B------:R-:W-:Y:S01]  /*28f0*/  R2UR UR15, R2 ;  /* 0x00000000020f72ca */ /* 0x000fe200000e0000 */
[----:B------:R-:W-:Y:S01]  /*2900*/  UIADD3 UR32, UPT, UPT, UR28, 0x2, URZ ;  /* 0x000000021c207890 */ /* 0x000fe2000fffe0ff */
[----:B------:R-:W-:Y:S01]  /*2910*/  R2UR UR14, R0 ;  /* 0x00000000000e72ca */ /* 0x000fe200000e0000 */
[----:B------:R-:W-:Y:S01]  /*2920*/  UIADD3 UR70, UPT, UPT, UR72, 0x2, URZ ;  /* 0x0000000248467890 */ /* 0x000fe2000fffe0ff */
[----:B------:R-:W-:Y:S01]  /*2930*/  IMAD.MOV.U32 R2, RZ, RZ, RZ ;  /* 0x000000ffff027224 */ /* 0x000fe200078e00ff */
[----:B------:R-:W-:Y:S01]  /*2940*/  UIADD3 UR22, UPT, UPT, UR28, 0x4, URZ ;  /* 0x000000041c167890 */ /* 0x000fe2000fffe0ff */
[----:B------:R-:W-:Y:S01]  /*2950*/  IMAD.MOV.U32 R0, RZ, RZ, RZ ;  /* 0x000000ffff007224 */ /* 0x000fe200078e00ff */
[----:B------:R-:W-:Y:S02]  /*2960*/  UIADD3 UR68, UPT, UPT, UR72, 0x4, URZ ;  /* 0x0000000448447890 */ /* 0x000fe4000fffe0ff */
[----:B------:R-:W-:Y:S01]  /*2970*/  UIADD3 UR18, UPT, UPT, UR28, 0x6, URZ ;  /* 0x000000061c127890 */ /* 0x000fe2000fffe0ff */
[----:B------:R-:W-:Y:S01]  /*2980*/  R2UR UR13, R2 ;  /* 0x00000000020d72ca */ /* 0x000fe200000e0000 */
[----:B------:R-:W-:Y:S01]  /*2990*/  UIADD3 UR66, UPT, UPT, UR72, 0x6, URZ ;  /* 0x0000000648427890 */ /* 0x000fe2000fffe0ff */
[----:B------:R-:W-:Y:S01]  /*29a0*/  R2UR UR12, R0 ;  /* 0x00000000000c72ca */ /* 0x000fe200000e0000 */
[----:B------:R-:W-:Y:S02]  /*29b0*/  UIADD3 UR25, UPT, UPT, UR11, 0x1, URZ ;  /* 0x000000010b197890 */ /* 0x000fe4000fffe0ff */
[----:B------:R-:W-:Y:S02]  /*29c0*/  UISETP.NE.AND UP4, UPT, UR48, URZ, UPT ;  /* 0x000000ff3000728c */ /* 0x000fe4000bf85270 */
[----:B------:R-:W-:Y:S01]  /*29d0*/  UISETP.NE.AND UP0, UPT, UR25, 0x3, UPT ;  /* 0x000000031900788c */ /* 0x000fe2000bf05270 */
[----:B------:R-:W-:Y:S01]  /*29e0*/  UMOV UR34, 0x0 ;  /* 0x0000000000227882 */ /* 0x000fe20000000000 */
[----:B------:R-:W-:Y:S02]  /*29f0*/  UMOV UR35, 0x8200010 ;  /* 0x0820001000237882 */ /* 0x000fe40000000000 */
[----:B------:R-:W-:Y:S02]  /*2a00*/  USEL UR11, URZ, 0x1, UP0 ;  /* 0x00000001ff0b7887 */ /* 0x000fe40008000000 */
[----:B------:R-:W-:Y:S01]  /*2a10*/  USEL UR25, UR25, URZ, UP0 ;  /* 0x000000ff19197287 */ /* 0x000fe20008000000 */
        /* <DEDUP_REMOVED lines=8> */
[----:B------:R-:W-:Y:S01]  /*2aa0*/  UMOV UR21, 0x8200010 ;  /* 0x0820001000157882 */ /* 0x000fe20000000000 */
[----:B------:R-:W-:Y:S01]  /*2ab0*/  UMOV UR23, 0x40004040 ;  /* 0x4000404000177882 */ /* 0x000fe20000000000 */
[----:B------:R-:W-:Y:S01]  /*2ac0*/  UMOV UR69, 0x40004040 ;  /* 0x4000404000457882 */ /* 0x000fe20000000000 */
[----:B------:R-:W-:Y:S01]  /*2ad0*/  UMOV UR16, 0x0 ;  /* 0x0000000000107882 */ /* 0x000fe20000000000 */
[----:B------:R2:W-:Y:S01]  /*2ae0*/  UTCHMMA gdesc[UR22], gdesc[UR68], tmem[UR13], tmem[UR20], idesc[UR21], UPT ;  /* 0x00ff1444160075ea */ /* 0x0005e2000b80000d */
[----:B------:R-:W-:Y:S01]  /*2af0*/  UMOV UR17, 0x8200010 ;  /* 0x0820001000117882 */ /* 0x000fe20000000000 */
[----:B------:R-:W-:Y:S01]  /*2b00*/  UMOV UR19, 0x40004040 ;  /* 0x4000404000137882 */ /* 0x000fe20000000000 */
[----:B------:R-:W-:Y:S01]  /*2b10*/  LOP3.LUT R5, R5, UR11, RZ, 0x3c, !PT ;  /* 0x0000000b05057c12 */ /* 0x000fe2000f8e3cff */
[----:B------:R-:W-:Y:S02]  /*2b20*/  UMOV UR67, 0x40004040 ;  /* 0x4000404000437882 */ /* 0x000fe40000000000 */
[----:B------:R2:W-:Y:S01]  /*2b30*/  UTCHMMA gdesc[UR18], gdesc[UR66], tmem[UR12], tmem[UR16], idesc[UR17], UPT ;  /* 0x00ff1042120075ea */ /* 0x0005e2000b80000c */
[----:B------:R-:W-:Y:S05]  /*2b40*/  BRA.U UP4, `(.L_x_58) ;  /* 0x0000000104047547 */ /* 0x000fea000b800000 */
[----:B--2---:R-:W-:Y:S05]  /*2b50*/  BPT.TRAP 0x1 ;  /* 0x000000040000795c */ /* 0x004fea0000300000 */
.L_x_58:
[----:B------:R-:W-:Y:S01]  /*2b60*/  LOP3.LUT R6, R6, 0x1, RZ, 0x3c, !PT ;  /* 0x0000000106067812 */ /* 0x000fe200078e3cff */
[----:B------:R-:W-:Y:S09]  /*2b70*/  UIADD3 UR11, UPT, UPT, UR4, 0x14050, URZ ;  /* 0x00014050040b7890 */ /* 0x000ff2000fffe0ff */
[----:B------:R3:W-:Y:S01]  /*2b80*/  UTCBAR [UR11], URZ ;  /* 0x000000ff0b0073e9 */ /* 0x0007e200080000ff */
[----:B------:R-:W-:Y:S05]  /*2b90*/  BRA.U UP5, `(.L_x_59) ;  /* 0x0000000105047547 */ /* 0x000fea000b800000 */
[----:B--23--:R-:W-:Y:S05]  /*2ba0*/  BPT.TRAP 0x1 ;  /* 0x000000040000795c */ /* 0x00cfea0000300000 */
.L_x_59:
[----:B-1----:R-:W-:Y:S01]  /*2bb0*/  SHF.L.U32 R3, R8, 0x1f, RZ ;  /* 0x0000001f08037819 */ /* 0x002fe200000006ff */
[----:B------:R-:W-:Y:S03]  /*2bc0*/  UISETP.NE.AND UP3, UPT, UR47, URZ, UPT ;  /* 0x000000ff2f00728c */ /* 0x000fe6000bf65270 */
[----:B------:R-:W1:Y:S02]  /*2bd0*/  SYNCS.PHASECHK.TRANS64.TRYWAIT P0, [UR4+0x140a8], R3 ;  /* 0x0140a803ff0075a7 */ /* 0x000e640008001104 */
[----:B-1----:R-:W-:Y:S06]  /*2be0*/  @!P0 BRA `(.L_x_60) ;  /* 0x0000018800c88947 */ /* 0x002fec0003800000 */
.L_x_388:
[----:B------:R-:W-:Y:S05]  /*2bf0*/  BRA.U UP3, `(.L_x_61) ;  /* 0x0000000103047547 */ /* 0x000fea000b800000 */
[----:B--23--:R-:W-:Y:S05]  /*2c00*/  BPT.TRAP 0x1 ;  /* 0x000000040000795c */ /* 0x00cfea0000300000 */
.L_x_61:
[----:B------:R-:W-:Y:S01]  /*2c10*/  SHF.L.U32 R9, R7, 0x1f, RZ ;  /* 0x0000001f07097819 */ /* 0x000fe200000006ff */
[----:B------:R-:W-:Y:S01]  /*2c20*/  IMAD.MOV.U32 R4, RZ, RZ, 0xa0 ;  /* 0x000000a0ff047424 */ /* 0x000fe200078e00ff */
[----:B-1----:R-:W-:Y:S02]  /*2c30*/  MOV R3, 0x180 ;  /* 0x0000018000037802 */ /* 0x002fe40000000f00 */
[----:B------:R-:W1:Y:S02]  /*2c40*/  SYNCS.PHASECHK.TRANS64.TRYWAIT P0, [UR4+0x14068], R9 ;  /* 0x01406809ff0075a7 */ /* 0x000e640008001104 */
[----:B-1----:R-:W-:Y:S05]  /*2c50*/  @!P0 BRA `(.L_x_62) ;  /* 0x0000018800c48947 */ /* 0x002fea0003800000 */
.L_x_390:
[----:B------:R-:W-:Y:S01]  /*2c60*/  ULEA UR64, UR10, UR6, 0xa ;  /* 0x000000060a407291 */ /* 0x000fe2000f8e50ff */
[----:B------:R-:W-:Y:S01]  /*2c70*/  IMAD.MOV.U32 R2, RZ, RZ, 0xa8 ;  /* 0x000000a8ff027424 */ /* 0x000fe200078e00ff */
[----:B------:R-:W-:Y:S01]  /*2c80*/  UISETP.NE.U32.AND UP0, UPT, UR7, URZ, UPT ;  /* 0x000000ff0700728c */ /* 0x000fe2000bf05070 */
[----:B--2---:R-:W-:Y:S01]  /*2c90*/  R2UR UR23, R4 ;  /* 0x00000000041772ca */ /* 0x004fe200000e0000 */
[----:B------:R-:W-:Y:S01]  /*2ca0*/  UIADD3 UR62, UPT, UPT, UR64, 0x80, URZ ;  /* 0x00000080403e7890 */ /* 0x000fe2000fffe0ff */
[----:B------:R-:W-:Y:S01]  /*2cb0*/  IMAD.MOV.U32 R4, RZ, RZ, 0xb0 ;  /* 0x000000b0ff047424 */ /* 0x000fe200078e00ff */
[----:B------:R-:W-:Y:S01]  /*2cc0*/  UIADD3 UR60, UPT, UPT, UR64, 0x100, URZ ;  /* 0x00000100403c7890 */ /* 0x000fe2000fffe0ff */
[----:B------:R-:W-:Y:S01]  /*2cd0*/  R2UR UR21, R2 ;  /* 0x00000000021572ca */ /* 0x000fe200000e0000 */
[----:B------:R-:W-:Y:S01]  /*2ce0*/  UIADD3 UR58, UPT, UPT, UR64, 0x180, URZ ;  /* 0x00000180403a7890 */ /* 0x000fe2000fffe0ff */
[----:B------:R-:W-:Y:S01]  /*2cf0*/  IMAD.MOV.U32 R2, RZ, RZ, 0xb8 ;  /* 0x000000b8ff027424 */ /* 0x000fe200078e00ff */
[----:B------:R-:W-:Y:S01]  /*2d00*/  UIADD3 UR56, UPT, UPT, UR64, 0x200, URZ ;  /* 0x0000020040387890 */ /* 0x000fe2000fffe0ff */
[----:B------:R-:W-:Y:S01]  /*2d10*/  R2UR UR24, R3 ;  /* 0x00000000031872ca */ /* 0x000fe200000e0000 */
[----:B------:R-:W-:Y:S01]  /*2d20*/  UIADD3 UR54, UPT, UPT, UR64, 0x280, URZ ;  /* 0x0000028040367890 */ /* 0x000fe2000fffe0ff */
[----:B-1----:R-:W-:Y:S01]  /*2d30*/  IMAD.MOV.U32 R0, RZ, RZ, 0x180 ;  /* 0x00000180ff007424 */ /* 0x002fe200078e00ff */
[----:B------:R-:W-:Y:S01]  /*2d40*/  UIADD3 UR52, UPT, UPT, UR64, 0x300, URZ ;  /* 0x0000030040347890 */ /* 0x000fe2000fffe0ff */
[----:B------:R-:W-:Y:S01]  /*2d50*/  R2UR UR17, R2 ;  /* 0x00000000021172ca */ /* 0x000fe200000e0000 */
[----:B------:R-:W-:Y:S01]  /*2d60*/  UIADD3 UR50, UPT, UPT, UR64, 0x380, URZ ;  /* 0x0000038040327890 */ /* 0x000fe2000fffe0ff */
[----:B------:R-:W-:Y:S01]  /*2d70*/  IMAD.MOV.U32 R2, RZ, RZ, 0xc8 ;  /* 0x000000c8ff027424 */ /* 0x000fe200078e00ff */
[----:B------:R-:W-:Y:S01]  /*2d80*/  R2UR UR19, R4 ;  /* 0x00000000041372ca */ /* 0x000fe200000e0000 */
[----:B------:R-:W-:Y:S01]  /*2d90*/  IMAD.MOV.U32 R3, RZ, RZ, 0x180 ;  /* 0x00000180ff037424 */ /* 0x000fe200078e00ff */
[----:B------:R-:W-:Y:S01]  /*2da0*/  R2UR UR22, R0 ;  /* 0x00000000001672ca */ /* 0x000fe200000e0000 */
[----:B------:R-:W-:Y:S01]  /*2db0*/  IMAD.MOV.U32 R4, RZ, RZ, 0xc0 ;  /* 0x000000c0ff047424 */ /* 0x000fe200078e00ff */
[----:B------:R-:W-:Y:S01]  /*2dc0*/  R2UR UR13, R2 ;  /* 0x00000000020d72ca */ /* 0x000fe200000e0000 */
[----:B------:R-:W-:Y:S01]  /*2dd0*/  IMAD.MOV.U32 R2, RZ, RZ, 0xd0 ;  /* 0x000000d0ff027424 */ /* 0x000fe200078e00ff */
[C---:B------:R-:W-:Y:S01]  /*2de0*/  R2UR UR20, R3.reuse ;  /* 0x00000000031472ca */ /* 0x040fe200000e0000 */
[----:B------:R-:W-:Y:S01]  /*2df0*/  UMOV UR44, 0x0 ;  /* 0x00000000002c7882 */ /* 0x000fe20000000000 */
[----:B------:R-:W-:Y:S01]  /*2e00*/  R2UR UR18, R0 ;  /* 0x00000000001272ca */ /* 0x000fe200000e0000 */
[----:B------:R-:W-:Y:S01]  /*2e10*/  UMOV UR45, 0x8110010 ;  /* 0x08110010002d7882 */ /* 0x000fe20000000000 */
[----:B---3--:R-:W-:Y:S01]  /*2e20*/  R2UR UR11, R2 ;  /* 0x00000000020b72ca */ /* 0x008fe200000e0000 */
[----:B------:R-:W-:Y:S01]  /*2e30*/  IMAD.MOV.U32 R2, RZ, RZ, 0xd8 ;  /* 0x000000d8ff027424 */ /* 0x000fe200078e00ff */
[----:B------:R-:W-:Y:S01]  /*2e40*/  R2UR UR15, R4 ;  /* 0x00000000040f72ca */ /* 0x000fe200000e0000 */
[----:B------:R-:W-:Y:S01]  /*2e50*/  UMOV UR65, 0x40004040 ;  /* 0x4000404000417882 */ /* 0x000fe20000000000 */
[----:B------:R-:W-:Y:S01]  /*2e60*/  R2UR UR16, R3 ;  /* 0x00000000031072ca */ /* 0x000fe200000e0000 */
[----:B------:R1:W-:Y:S01]  /*2e70*/  UTCHMMA tmem[UR23], gdesc[UR64], tmem[UR24], tmem[UR44], idesc[UR45], UP0 ;  /* 0x00ff2c40170079ea */ /* 0x0003e20008000018 */
[C---:B------:R-:W-:Y:S01]  /*2e80*/  R2UR UR14, R0.reuse ;  /* 0x00000000000e72ca */ /* 0x040fe200000e0000 */
[----:B------:R-:W-:Y:S01]  /*2e90*/  UMOV UR42, 0x0 ;  /* 0x00000000002a7882 */ /* 0x000fe20000000000 */
[----:B------:R-:W-:Y:S01]  /*2ea0*/  R2UR UR12, R0 ;  /* 0x00000000000c72ca */ /* 0x000fe200000e0000 */
[----:B------:R-:W-:Y:S01]  /*2eb0*/  UMOV UR43, 0x8110010 ;  /* 0x08110010002b7882 */ /* 0x000fe20000000000 */
[----:B------:R-:W-:Y:S01]  /*2ec0*/  R2UR UR7, R2 ;  /* 0x00000000020772ca */ /* 0x000fe200000e0000 */
[----:B------:R-:W-:Y:S01]  /*2ed0*/  UMOV UR63, 0x40004040 ;  /* 0x40004040003f7882 */ /* 0x000fe20000000000 */
[----:B------:R-:W-:Y:S01]  /*2ee0*/  R2UR UR10, R0 ;  /* 0x00000000000a72ca */ /* 0x000fe200000e0000 */
[----:B------:R1:W-:Y:S01]  /*2ef0*/  UTCHMMA tmem[UR21], gdesc[UR62], tmem[UR22], tmem[UR42], idesc[UR43], UPT ;  /* 0x00ff2a3e150079ea */ /* 0x0003e2000b800016 */
[----:B------:R-:W-:Y:S01]  /*2f00*/  UMOV UR40, 0x0 ;  /* 0x0000000000287882 */ /* 0x000fe20000000000 */
        /* <DEDUP_REMOVED lines=21> */
[----:B------:R-:W-:Y:S02]  /*3060*/  UMOV UR51, 0x40004040 ;  /* 0x4000404000337882 */ /* 0x000fe40000000000 */
[----:B------:R1:W-:Y:S01]  /*3070*/  UTCHMMA tmem[UR7], gdesc[UR50], tmem[UR10], tmem[UR30], idesc[UR31], UPT ;  /* 0x00ff1e32070079ea */ /* 0x0003e2000b80000a */
[----:B------:R-:W-:Y:S05]  /*3080*/  BRA.U UP5, `(.L_x_63) ;  /* 0x0000000105047547 */ /* 0x000fea000b800000 */
[----:B-1----:R-:W-:Y:S05]  /*3090*/  BPT.TRAP 0x1 ;  /* 0x000000040000795c */ /* 0x002fea0000300000 */
.L_x_63:
[----:B------:R-:W-:Y:S01]  /*30a0*/  LOP3.LUT R8, R8, 0x1, RZ, 0x3c, !PT ;  /* 0x0000000108087812 */ /* 0x000fe200078e3cff */
[----:B-1----:R-:W-:Y:S09]  /*30b0*/  UIADD3 UR7, UPT, UPT, UR4, 0x14098, URZ ;  /* 0x0001409804077890 */ /* 0x002ff2000fffe0ff */
[----:B------:R1:W-:Y:S01]  /*30c0*/  UTCBAR [UR7], URZ ;  /* 0x000000ff070073e9 */ /* 0x0003e200080000ff */
[----:B------:R-:W-:Y:S05]  /*30d0*/  BRA.U !UP1, `(.L_x_64) ;  /* 0x0000000109047547 */ /* 0x000fea000b800000 */
[----:B-1----:R-:W-:Y:S05]  /*30e0*/  BPT.TRAP 0x1 ;  /* 0x000000040000795c */ /* 0x002fea0000300000 */
.L_x_64:
[----:B------:R-:W-:Y:S01]  /*30f0*/  ULEA UR13, UR26, UR4, 0x3 ;  /* 0x000000041a0d7291 */ /* 0x000fe2000f8e18ff */
[----:B------:R-:W-:Y:S01]  /*3100*/  IMAD.MOV.U32 R2, RZ, RZ, 0x80 ;  /* 0x00000080ff027424 */ /* 0x000fe200078e00ff */
[----:B------:R-:W-:Y:S01]  /*3110*/  UIADD3 UR20, UPT, UPT, UR28, 0x400, URZ ;  /* 0x000004001c147890 */ /* 0x000fe2000fffe0ff */
[----:B------:R-:W-:Y:S01]  /*3120*/  IMAD.MOV.U32 R0, RZ, RZ, 0x80 ;  /* 0x00000080ff007424 */ /* 0x000fe200078e00ff */
[----:B------:R-:W-:Y:S02]  /*3130*/  UIADD3 UR13, UPT, UPT, UR13, 0x14038, URZ ;  /* 0x000140380d0d7890 */ /* 0x000fe4000fffe0ff */
[----:B------:R-:W-:Y:S01]  /*3140*/  UIADD3 UR18, UPT, UPT, UR28, 0x402, URZ ;  /* 0x000004021c127890 */ /* 0x000fe2000fffe0ff */
[----:B------:R-:W-:Y:S01]  /*3150*/  R2UR UR12, R2 ;  /* 0x00000000020c72ca */ /* 0x000fe200000e0000 */
[----:B------:R-:W-:Y:S01]  /*3160*/  UIADD3 UR16, UPT, UPT, UR28, 0x404, URZ ;  /* 0x000004041c107890 */ /* 0x000fe2000fffe0ff */
[----:B------:R-:W-:Y:S01]  /*3170*/  R2UR UR11, R0 ;  /* 0x00000000000b72ca */ /* 0x000fe200000e0000 */
[----:B------:R-:W-:Y:S01]  /*3180*/  UIADD3 UR14, UPT, UPT, UR28, 0x406, URZ ;  /* 0x000004061c0e7890 */ /* 0x000fe2000fffe0ff */
[----:B------:R-:W-:Y:S01]  /*3190*/  R2UR UR10, R2 ;  /* 0x00000000020a72ca */ /* 0x000fe200000e0000 */
[----:B------:R-:W-:Y:S01]  /*31a0*/  UIADD3 UR24, UPT, UPT, UR26, 0x1, URZ ;  /* 0x000000011a187890 */ /* 0x000fe2000fffe0ff */
[----:B-1----:R-:W-:Y:S01]  /*31b0*/  R2UR UR7, R0 ;  /* 0x00000000000772ca */ /* 0x002fe200000e0000 */
[----:B------:R1:W-:Y:S01]  /*31c0*/  UTCBAR [UR13], URZ ;  /* 0x000000ff0d0073e9 */ /* 0x0003e200080000ff */
[----:B------:R-:W-:Y:S01]  /*31d0*/  UMOV UR73, 0x40004040 ;  /* 0x4000404000497882 */ /* 0x000fe20000000000 */
[----:B------:R-:W-:Y:S01]  /*31e0*/  UISETP.NE.AND UP0, UPT, UR24, 0x3, UPT ;  /* 0x000000031800788c */ /* 0x000fe2000bf05270 */
[----:B------:R-:W-:Y:S01]  /*31f0*/  UMOV UR30, 0x0 ;  /* 0x00000000001e7882 */ /* 0x000fe20000000000 */
[----:B------:R-:W-:Y:S02]  /*3200*/  UMOV UR31, 0x8200010 ;  /* 0x08200010001f7882 */ /* 0x000fe40000000000 */
        /* <DEDUP_REMOVED lines=16> */
[----:B------:R-:W-:Y:S02]  /*3310*/  UMOV UR15, 0x40004040 ;  /* 0x40004040000f7882 */ /* 0x000fe40000000000 */
[----:B------:R1:W-:Y:S01]  /*3320*/  UTCHMMA gdesc[UR14], gdesc[UR66], tmem[UR7], tmem[UR34], idesc[UR35], UPT ;  /* 0x00ff22420e0075ea */ /* 0x0003e2000b800007 */
[----:B------:R-:W-:Y:S05]  /*3330*/  BRA.U UP3, `(.L_x_65) ;  /* 0x0000000103047547 */ /* 0x000fea000b800000 */
[----:B-1----:R-:W-:Y:S05]  /*3340*/  BPT.TRAP 0x1 ;  /* 0x000000040000795c */ /* 0x002fea0000300000 */
.L_x_65:
[----:B-1----:R-:W-:Y:S09]  /*3350*/  UIADD3 UR7, UPT, UPT, UR4, 0x14060, URZ ;  /* 0x0001406004077890 */ /* 0x002ff2000fffe0ff */
[----:B------:R1:W-:Y:S01]  /*3360*/  UTCBAR [UR7], URZ ;  /* 0x000000ff070073e9 */ /* 0x0003e200080000ff */
[----:B------:R-:W-:Y:S05]  /*3370*/  BRA.U !UP1, `(.L_x_66) ;  /* 0x0000000109047547 */ /* 0x000fea000b800000 */
[----:B-1----:R-:W-:Y:S05]  /*3380*/  BPT.TRAP 0x1 ;  /* 0x000000040000795c */ /* 0x002fea0000300000 */
.L_x_66:
[----:B------:R-:W-:Y:S02]  /*3390*/  ULEA UR10, UR24, UR4, 0x3 ;  /* 0x00000004180a7291 */ /* 0x000fe4000f8e18ff */
[----:B------:R-:W-:Y:S02]  /*33a0*/  UIADD3 UR24, UPT, UPT, UR24, 0x1, URZ ;  /* 0x0000000118187890 */ /* 0x000fe4000fffe0ff */
[----:B-1----:R-:W-:Y:S02]  /*33b0*/  UIADD3 UR7, UPT, UPT, UR10, 0x14038, URZ ;  /* 0x000140380a077890 */ /* 0x002fe4000fffe0ff */
[----:B------:R-:W-:Y:S04]  /*33c0*/  UISETP.NE.AND UP0, UPT, UR24, 0x3, UPT ;  /* 0x000000031800788c */ /* 0x000fe8000bf05270 */
[----:B------:R-:W-:Y:S03]  /*33d0*/  USEL UR26, UR24, URZ, UP0 ;  /* 0x000000ff181a7287 */ /* 0x000fe60008000000 */
[----:B------:R1:W-:Y:S01]  /*33e0*/  UTCBAR [UR7], URZ ;  /* 0x000000ff070073e9 */ /* 0x0003e200080000ff */
[----:B------:R-:W-:Y:S08]  /*33f0*/  BRA.U !UP1, `(.L_x_67) ;  /* 0x0000000109047547 */ /* 0x000ff0000b800000 */
[----:B-1----:R-:W-:Y:S05]  /*3400*/  BPT.TRAP 0x1 ;  /* 0x000000040000795c */ /* 0x002fea0000300000 */
.L_x_67:
[----:B-1----:R-:W-:Y:S01]  /*3410*/  ULEA UR7, UR25, UR4, 0x3 ;  /* 0x0000000419077291 */ /* 0x002fe2000f8e18ff */
[----:B------:R-:W-:Y:S08]  /*3420*/  SHF.L.U32 R3, R5, 0x1f, RZ ;  /* 0x0000001f05037819 */ /* 0x000ff000000006ff */
[----:B------:R-:W1:Y:S02]  /*3430*/  SYNCS.PHASECHK.TRANS64.TRYWAIT P0, [UR7+0x14020], R3 ;  /* 0x01402003ff0075a7 */ /* 0x000e640008001107 */
[----:B-1----:R-:W-:Y:S05]  /*3440*/  @!P0 BRA `(.L_x_68) ;  /* 0x0000018000e08947 */ /* 0x002fea0003800000 */
.L_x_392:
[----:B------:R-:W-:Y:S05]  /*3450*/  BRA.U UP5, `(.L_x_69) ;  /* 0x0000000105047547 */ /* 0x000fea000b800000 */
[----:B------:R-:W-:Y:S05]  /*3460*/  BPT.TRAP 0x1 ;  /* 0x000000040000795c */ /* 0x000fea0000300000 */
.L_x_69:
[----:B-1----:R-:W-:Y:S04]  /*3470*/  SHF.L.U32 R3, R8, 0x1f, RZ ;  /* 0x0000001f08037819 */ /* 0x002fe800000006ff */
[----:B------:R-:W1:Y:S02]  /*3480*/  SYNCS.PHASECHK.TRANS64.TRYWAIT P0, [UR4+0x140a0], R3 ;  /* 0x0140a003ff0075a7 */ /* 0x000e640008001104 */
[----:B-1----:R-:W-:Y:S05]  /*3490*/  @!P0 BRA `(.L_x_70) ;  /* 0x0000018000e48947 */ /* 0x002fea0003800000 */
.L_x_394:
[----:B------:R-:W-:Y:S05]  /*34a0*/  BRA.U UP4, `(.L_x_71) ;  /* 0x0000000104047547 */ /* 0x000fea000b800000 */
[----:B------:R-:W-:Y:S05]  /*34b0*/  BPT.TRAP 0x1 ;  /* 0x000000040000795c */ /* 0x000fea0000300000 */
.L_x_71:
[----:B------:R-:W-:Y:S01]  /*34c0*/  SHF.L.U32 R4, R6, 0x1f, RZ ;  /* 0x0000001f06047819 */ /* 0x000fe200000006ff */
[----:B-1----:R-:W-:Y:S02]  /*34d0*/  HFMA2 R0, -RZ, RZ, 0, 1.52587890625e-05 ;  /* 0x00000100ff007431 */ /* 0x002fe400000001ff */
[----:B------:R-:W-:Y:S01]  /*34e0*/  IMAD.MOV.U32 R2, RZ, RZ, 0x20 ;  /* 0x00000020ff027424 */ /* 0x000fe200078e00ff */
[----:B------:R-:W1:Y:S02]  /*34f0*/  SYNCS.PHASECHK.TRANS64.TRYWAIT P0, [UR4+0x14058], R4 ;  /* 0x01405804ff0075a7 */ /* 0x000e640008001104 */
[----:B-1----:R-:W-:Y:S05]  /*3500*/  @!P0 BRA `(.L_x_72) ;  /* 0x0000018000e08947 */ /* 0x002fea0003800000 */
.L_x_396:
[----:B------:R-:W-:Y:S01]  /*3510*/  USHF.L.U32 UR27, UR25, 0xa, URZ ;  /* 0x0000000a191b7899 */ /* 0x000fe200080006ff */
[----:B------:R-:W-:Y:S01]  /*3520*/  R2UR UR23, R2 ;  /* 0x00000000021772ca */ /* 0x000fe200000e0000 */
[----:B------:R-:W-:Y:S01]  /*3530*/  IMAD.MOV.U32 R2, RZ, RZ, 0x100 ;  /* 0x00000100ff027424 */ /* 0x000fe200078e00ff */
[----:B------:R-:W-:Y:S01]  /*3540*/  R2UR UR24, R0 ;  /* 0x00000000001872ca */ /* 0x000fe200000e0000 */
[----:B------:R-:W-:Y:S01]  /*3550*/  UIADD3 UR64, UPT, UPT, UR6, UR27, URZ ;  /* 0x0000001b06407290 */ /* 0x000fe2000fffe0ff */
[----:B-1----:R-:W-:Y:S01]  /*3560*/  IMAD.MOV.U32 R3, RZ, RZ, 0x28 ;  /* 0x00000028ff037424 */ /* 0x002fe200078e00ff */
[----:B------:R-:W-:Y:S01]  /*3570*/  UMOV UR44, 0x0 ;  /* 0x00000000002c7882 */ /* 0x000fe20000000000 */
[C---:B------:R-:W-:Y:S01]  /*3580*/  R2UR UR22, R2.reuse ;  /* 0x00000000021672ca */ /* 0x040fe200000e0000 */
[----:B------:R-:W-:Y:S01]  /*3590*/  UIADD3 UR62, UPT, UPT, UR64, 0x80, URZ ;  /* 0x00000080403e7890 */ /* 0x000fe2000fffe0ff */
[----:B------:R-:W-:Y:S01]  /*35a0*/  R2UR UR20, R2 ;  /* 0x00000000021472ca */ /* 0x000fe200000e0000 */
[----:B------:R-:W-:Y:S01]  /*35b0*/  UIADD3 UR60, UPT, UPT, UR64, 0x100, URZ ;  /* 0x00000100403c7890 */ /* 0x000fe2000fffe0ff */
[----:B------:R-:W-:Y:S01]  /*35c0*/  IMAD.MOV.U32 R2, RZ, RZ, 0x40 ;  /* 0x00000040ff027424 */ /* 0x000fe200078e00ff */
[----:B------:R-:W-:Y:S01]  /*35d0*/  UIADD3 UR58, UPT, UPT, UR64, 0x180, URZ ;  /* 0x00000180403a7890 */ /* 0x000fe2000fffe0ff */
[----:B------:R-:W-:Y:S01]  /*35e0*/  IMAD.MOV.U32 R0, RZ, RZ, 0x30 ;  /* 0x00000030ff007424 */ /* 0x000fe200078e00ff */
[----:B------:R-:W-:Y:S01]  /*35f0*/  UIADD3 UR56, UPT, UPT, UR64, 0x200, URZ ;  /* 0x0000020040387890 */ /* 0x000fe2000fffe0ff */
[----:B------:R-:W-:Y:S01]  /*3600*/  R2UR UR21, R3 ;  /* 0x00000000031572ca */ /* 0x000fe200000e0000 */
[----:B------:R-:W-:Y:S01]  /*3610*/  UIADD3 UR54, UPT, UPT, UR64, 0x280, URZ ;  /* 0x0000028040367890 */ /* 0x000fe2000fffe0ff */
[----:B------:R-:W-:Y:S01]  /*3620*/  R2UR UR15, R2 ;  /* 0x00000000020f72ca */ /* 0x000fe200000e0000 */
[----:B------:R-:W-:Y:S01]  /*3630*/  UIADD3 UR52, UPT, UPT, UR64, 0x300, URZ ;  /* 0x0000030040347890 */ /* 0x000fe2000fffe0ff */
[----:B------:R-:W-:Y:S01]  /*3640*/  IMAD.MOV.U32 R2, RZ, RZ, 0x100 ;  /* 0x00000100ff027424 */ /* 0x000fe200078e00ff */
        /* <DEDUP_REMOVED lines=8> */
[----:B------:R-:W-:Y:S01]  /*36d0*/  R2UR UR18, R0 ;  /* 0x00000000001272ca */ /* 0x000fe200000e0000 */
[----:B------:R-:W-:Y:S01]  /*36e0*/  UMOV UR45, 0x8110010 ;  /* 0x08110010002d7882 */ /* 0x000fe20000000000 */
[----:B------:R-:W-:Y:S01]  /*36f0*/  R2UR UR11, R2 ;  /* 0x00000000020b72ca */ /* 0x000fe200000e0000 */
[----:B------:R-:W-:Y:S01]  /*3700*/  IMAD.MOV.U32 R2, RZ, RZ, 0x58 ;  /* 0x00000058ff027424 */ /* 0x000fe200078e00ff */
[C---:B------:R-:W-:Y:S01]  /*3710*/  R2UR UR16, R0.reuse ;  /* 0x00000000001072ca */ /* 0x040fe200000e0000 */
[----:B------:R-:W-:Y:S01]  /*3720*/  UMOV UR65, 0x40004040 ;  /* 0x4000404000417882 */ /* 0x000fe20000000000 */
[----:B------:R-:W-:Y:S01]  /*3730*/  R2UR UR13, R3 ;  /* 0x00000000030d72ca */ /* 0x000fe200000e0000 */
[----:B------:R1:W-:Y:S01]  /*3740*/  UTCHMMA tmem[UR23], gdesc[UR64], tmem[UR24], tmem[UR44], idesc[UR45], UPT ;  /* 0x00ff2c40170079ea */ /* 0x0003e2000b800018 */
[----:B------:R-:W-:Y:S01]  /*3750*/  R2UR UR12, R0 ;  /* 0x00000000000c72ca */ /* 0x000fe200000e0000 */
[----:B------:R-:W-:Y:S01]  /*3760*/  UMOV UR42, 0x0 ;  /* 0x00000000002a7882 */ /* 0x000fe20000000000 */
[----:B------:R-:W-:Y:S01]  /*3770*/  R2UR UR7, R2 ;  /* 0x00000000020772ca */ /* 0x000fe200000e0000 */
[----:B------:R-:W-:Y:S01]  /*3780*/  UMOV UR43, 0x8110010 ;  /* 0x08110010002b7882 */ /* 0x000fe20000000000 */
[----:B------:R-:W-:Y:S01]  /*3790*/  R2UR UR10, R0 ;  /* 0x00000000000a72ca */ /* 0x000fe200000e0000 */
        /* <DEDUP_REMOVED lines=28> */
.L_x_73:
[----:B-1----:R-:W-:Y:S01]  /*3960*/  UIADD3 UR12, UPT, UPT, UR4, 0x14090, URZ ;  /* 0x00014090040c7890 */ /* 0x002fe2000fffe0ff */
[----:B------:R-:W-:Y:S01]  /*3970*/  LOP3.LUT R7, R7, 0x1, RZ, 0x3c, !PT ;  /* 0x0000000107077812 */ /* 0x000fe200078e3cff */
[----:B------:R-:W-:Y:S02]  /*3980*/  UIADD3 UR11, UPT, UPT, UR25, 0x1, URZ ;  /* 0x00000001190b7890 */ /* 0x000fe4000fffe0ff */
[----:B------:R-:W-:Y:S02]  /*3990*/  UISETP.GT.U32.AND UP0, UPT, UR5, 0x2, UPT ;  /* 0x000000020500788c */ /* 0x000fe4000bf04070 */
[----:B------:R-:W-:Y:S02]  /*39a0*/  UISETP.NE.AND UP2, UPT, UR11, 0x3, UPT ;  /* 0x000000030b00788c */ /* 0x000fe4000bf45270 */
[----:B------:R-:W-:Y:S01]  /*39b0*/  UIADD3 UR5, UPT, UPT, UR5, -0x1, URZ ;  /* 0xffffffff05057890 */ /* 0x000fe2000fffe0ff */
[----:B------:R2:W-:Y:S01]  /*39c0*/  UTCBAR [UR12], URZ ;  /* 0x000000ff0c0073e9 */ /* 0x0005e200080000ff */
[----:B------:R-:W-:Y:S02]  /*39d0*/  USEL UR7, URZ, 0x1, UP2 ;  /* 0x00000001ff077887 */ /* 0x000fe40009000000 */
[----:B------:R-:W-:Y:S01]  /*39e0*/  USEL UR11, UR11, URZ, UP2 ;  /* 0x000000ff0b0b7287 */ /* 0x000fe20009000000 */
[----:B------:R-:W-:Y:S03]  /*39f0*/  UMOV UR10, UR25 ;  /* 0x00000019000a7c82 */ /* 0x000fe60008000000 */
[----:B------:R-:W-:Y:S01]  /*3a00*/  LOP3.LUT R5, R5, UR7, RZ, 0x3c, !PT ;  /* 0x0000000705057c12 */ /* 0x000fe2000f8e3cff */
[----:B------:R-:W-:Y:S01]  /*3a10*/  UMOV UR7, 0x1 ;  /* 0x0000000100077882 */ /* 0x000fe20000000000 */
[----:B------:R-:W-:Y:S05]  /*3a20*/  BRA.U UP0, `(.L_x_74) ;  /* 0xffffffed008c7547 */ /* 0x000fea000b83ffff */
.L_x_55:
[----:B------:R-:W-:Y:S04]  /*3a30*/  BSSY.RECONVERGENT B0, `(.L_x_75) ;  /* 0x0000003000007945 */ /* 0x000fe80003800200 */
[----:B------:R-:W-:Y:S05]  /*3a40*/  @!P4 BRA `(.L_x_76) ;  /* 0x000000000004c947 */ /* 0x000fea0003800000 */
[----:B-12---:R-:W-:Y:S05]  /*3a50*/  BPT.TRAP 0x1 ;  /* 0x000000040000795c */ /* 0x006fea0000300000 */
.L_x_76:
[----:B-12---:R-:W-:Y:S05]  /*3a60*/  BSYNC.RECONVERGENT B0 ;  /* 0x0000000000007941 */ /* 0x006fea0003800200 */
.L_x_75:
[----:B------:R-:W-:Y:S01]  /*3a70*/  UIADD3 UR5, UPT, UPT, UR4, 0x14010, URZ ;  /* 0x0001401004057890 */ /* 0x000fe2000fffe0ff */
[----:B------:R-:W-:Y:S08]  /*3a80*/  BSSY.RECONVERGENT B0, `(.L_x_77) ;  /* 0x0000004000007945 */ /* 0x000ff00003800200 */
[----:B------:R1:W-:Y:S01]  /*3a90*/  UTCBAR [UR5], URZ ;  /* 0x000000ff050073e9 */ /* 0x0003e200080000ff */
[----:B------:R-:W-:Y:S05]  /*3aa0*/  @!P4 BRA `(.L_x_78) ;  /* 0x000000000004c947 */ /* 0x000fea0003800000 */
[----:B-1----:R-:W-:Y:S05]  /*3ab0*/  BPT.TRAP 0x1 ;  /* 0x000000040000795c */ /* 0x002fea0000300000 */
.L_x_78:
[----:B-1----:R-:W-:Y:S05]  /*3ac0*/  BSYNC.RECONVERGENT B0 ;  /* 0x0000000000007941 */ /* 0x002fea0003800200 */
.L_x_77:
[----:B------:R-:W-:-:S09]  /*3ad0*/  UIADD3 UR5, UPT, UPT, UR4, 0x14018, URZ ;  /* 0x0001401804057890 */ /* 0x000fd2000fffe0ff */
[----:B------:R1:W-:Y:S01]  /*3ae0*/  UTCBAR [UR5], URZ ;  /* 0x000000ff050073e9 */ /* 0x0003e200080000ff */
[----:B------:R-:W-:Y:S05]  /*3af0*/  BRA.U UP5, `(.L_x_79) ;  /* 0x0000000105047547 */ /* 0x000fea000b800000 */
[----:B-1----:R-:W-:Y:S05]  /*3b00*/  BPT.TRAP 0x1 ;  /* 0x000000040000795c */ /* 0x002fea0000300000 */
.L_x_79:
[----:B------:R-:W-:-:S04]  /*3b10*/  SHF.L.U32 R3, R8, 0x1f, RZ ;  /* 0x0000001f08037819 */ /* 0x000fc800000006ff */
[----:B------:R-:W2:Y:S02]  /*3b20*/  SYNCS.PHASECHK.TRANS64.TRYWAIT P0, [UR4+0x140a8], R3 ;  /* 0x0140a803ff0075a7 */ /* 0x000ea40008001104 */
[----:B--2---:R-:W-:Y:S05]  /*3b30*/  @!P0 BRA `(.L_x_80) ;  /* 0x0000017c006c8947 */ /* 0x004fea0003800000 */
.L_x_398:
[----:B------:R-:W-:Y:S05]  /*3b40*/  BRA.U UP3, `(.L_x_81) ;  /* 0x0000000103047547 */ /* 0x000fea000b800000 */
[----:B-1----:R-:W-:Y:S05]  /*3b50*/  BPT.TRAP 0x1 ;  /* 0x000000040000795c */ /* 0x002fea0000300000 */
.L_x_81:
[----:B------:R-:W-:Y:S01]  /*3b60*/  SHF.L.U32 R7, R7, 0x1f, RZ ;  /* 0x0000001f07077819 */ /* 0x000fe200000006ff */
[----:B--2---:R-:W-:Y:S02]  /*3b70*/  HFMA2 R3, -RZ, RZ, 0, 2.288818359375e-05 ;  /* 0x00000180ff037431 */ /* 0x004fe400000001ff */
[----:B------:R-:W-:Y:S01]  /*3b80*/  IMAD.MOV.U32 R4, RZ, RZ, 0xa0 ;  /* 0x000000a0ff047424 */ /* 0x000fe200078e00ff */
[----:B------:R-:W2:Y:S02]  /*3b90*/  SYNCS.PHASECHK.TRANS64.TRYWAIT P0, [UR4+0x14068], R7 ;  /* 0x01406807ff0075a7 */ /* 0x000ea40008001104 */
[----:B--2---:R-:W-:Y:S05]  /*3ba0*/  @!P0 BRA `(.L_x_82) ;  /* 0x0000017c00688947 */ /* 0x004fea0003800000 */
.L_x_400:
[----:B------:R-:W-:Y:S01]  /*3bb0*/  IMAD.MOV.U32 R2, RZ, RZ, 0xa8 ;  /* 0x000000a8ff027424 */ /* 0x000fe200078e00ff */
[----:B------:R-:W-:Y:S01]  /*3bc0*/  R2UR UR17, R4 ;  /* 0x00000000041172ca */ /* 0x000fe200000e0000 */
[----:B------:R-:W-:Y:S01]  /*3bd0*/  IMAD.MOV.U32 R4, RZ, RZ, 0xb0 ;  /* 0x000000b0ff047424 */ /* 0x000fe200078e00ff */
[----:B------:R-:W-:Y:S01]  /*3be0*/  R2UR UR18, R3 ;  /* 0x00000000031272ca */ /* 0x000fe200000e0000 */
[----:B--2---:R-:W-:Y:S01]  /*3bf0*/  IMAD.MOV.U32 R0, RZ, RZ, 0x180 ;  /* 0x00000180ff007424 */ /* 0x004fe200078e00ff */
[----:B------:R-:W-:Y:S01]  /*3c00*/  R2UR UR15, R2 ;  /* 0x00000000020f72ca */ /* 0x000fe200000e0000 */
[----:B------:R-:W-:Y:S01]  /*3c10*/  IMAD.MOV.U32 R2, RZ, RZ, 0xb8 ;  /* 0x000000b8ff027424 */ /* 0x000fe200078e00ff */
[----:B------:R-:W-:Y:S01]  /*3c20*/  R2UR UR13, R4 ;  /* 0x00000000040d72ca */ /* 0x000fe200000e0000 */
[----:B------:R-:W-:Y:S01]  /*3c30*/  IMAD.MOV.U32 R3, RZ, RZ, 0x180 ;  /* 0x00000180ff037424 */ /* 0x000fe200078e00ff */
[----:B------:R-:W-:Y:S01]  /*3c40*/  R2UR UR16, R0 ;  /* 0x00000000001072ca */ /* 0x000fe200000e0000 */
[----:B------:R-:W-:Y:S01]  /*3c50*/  IMAD.MOV.U32 R4, RZ, RZ, 0xc0 ;  /* 0x000000c0ff047424 */ /* 0x000fe200078e00ff */
[----:B------:R-:W-:Y:S01]  /*3c60*/  R2UR UR11, R2 ;  /* 0x00000000020b72ca */ /* 0x000fe200000e0000 */
[----:B------:R-:W-:Y:S01]  /*3c70*/  IMAD.MOV.U32 R2, RZ, RZ, 0xc8 ;  /* 0x000000c8ff027424 */ /* 0x000fe200078e00ff */
[----:B------:R-:W-:Y:S01]  /*3c80*/  UIADD3 UR22, UPT, UPT, UR6, UR27, URZ ;  /* 0x0000001b06167290 */ /* 0x000fe2000fffe0ff */
[C---:B------:R-:W-:Y:S01]  /*3c90*/  R2UR UR14, R3.reuse ;  /* 0x00000000030e72ca */ /* 0x040fe200000e0000 */
[----:B------:R-:W-:Y:S01]  /*3ca0*/  UISETP.NE.U32.AND UP0, UPT, UR7, URZ, UPT ;  /* 0x000000ff0700728c */ /* 0x000fe2000bf05070 */
[----:B------:R-:W-:Y:S01]  /*3cb0*/  R2UR UR12, R0 ;  /* 0x00000000000c72ca */ /* 0x000fe200000e0000 */
[----:B------:R-:W-:Y:S01]  /*3cc0*/  UIADD3 UR54, UPT, UPT, UR22, 0x80, URZ ;  /* 0x0000008016367890 */ /* 0x000fe2000fffe0ff */
[----:B-1----:R-:W-:Y:S01]  /*3cd0*/  R2UR UR5, R2 ;  /* 0x00000000020572ca */ /* 0x002fe200000e0000 */
[----:B------:R-:W-:Y:S01]  /*3ce0*/  IMAD.MOV.U32 R2, RZ, RZ, 0xd0 ;  /* 0x000000d0ff027424 */ /* 0x000fe200078e00ff */
[----:B------:R-:W-:Y:S01]  /*3cf0*/  R2UR UR9, R4 ;  /* 0x00000000040972ca */ /* 0x000fe200000e0000 */
[----:B------:R-:W-:Y:S01]  /*3d00*/  UIADD3 UR52, UPT, UPT, UR22, 0x100, URZ ;  /* 0x0000010016347890 */ /* 0x000fe2000fffe0ff */
[----:B------:R-:W-:Y:S01]  /*3d10*/  R2UR UR10, R3 ;  /* 0x00000000030a72ca */ /* 0x000fe200000e0000 */
[----:B------:R-:W-:Y:S01]  /*3d20*/  UIADD3 UR50, UPT, UPT, UR22, 0x180, URZ ;  /* 0x0000018016327890 */ /* 0x000fe2000fffe0ff */
[----:B------:R-:W-:Y:S01]  /*3d30*/  R2UR UR19, R2 ;  /* 0x00000000021372ca */ /* 0x000fe200000e0000 */
[----:B------:R-:W-:Y:S01]  /*3d40*/  IMAD.MOV.U32 R2, RZ, RZ, 0xd8 ;  /* 0x000000d8ff027424 */ /* 0x000fe200078e00ff */
[C---:B------:R-:W-:Y:S01]  /*3d50*/  R2UR UR8, R0.reuse ;  /* 0x00000000000872ca */ /* 0x040fe200000e0000 */
[----:B------:R-:W-:Y:S01]  /*3d60*/  UIADD3 UR48, UPT, UPT, UR22, 0x200, URZ ;  /* 0x0000020016307890 */ /* 0x000fe2000fffe0ff */
[----:B------:R-:W-:Y:S01]  /*3d70*/  R2UR UR20, R0 ;  /* 0x00000000001472ca */ /* 0x000fe200000e0000 */
[----:B------:R-:W-:Y:S01]  /*3d80*/  UIADD3 UR46, UPT, UPT, UR22, 0x280, URZ ;  /* 0x00000280162e7890 */ /* 0x000fe2000fffe0ff */
[----:B------:R-:W-:Y:S01]  /*3d90*/  R2UR UR6, R2 ;  /* 0x00000000020672ca */ /* 0x000fe200000e0000 */
[----:B------:R-:W-:Y:S01]  /*3da0*/  UIADD3 UR44, UPT, UPT, UR22, 0x300, URZ ;  /* 0x00000300162c7890 */ /* 0x000fe2000fffe0ff */
[----:B------:R-:W-:Y:S01]  /*3db0*/  R2UR UR7, R0 ;  /* 0x00000000000772ca */ /* 0x000fe200000e0000 */
[----:B------:R-:W-:Y:S01]  /*3dc0*/  UMOV UR40, 0x0 ;  /* 0x0000000000287882 */ /* 0x000fe20000000000 */
[----:B------:R-:W-:Y:S01]  /*3dd0*/  UMOV UR41, 0x8110010 ;  /* 0x0811001000297882 */ /* 0x000fe20000000000 */
[----:B------:R-:W-:Y:S01]  /*3de0*/  UMOV UR23, 0x40004040 ;  /* 0x4000404000177882 */ /* 0x000fe20000000000 */
[----:B------:R-:W-:Y:S01]  /*3df0*/  UIADD3 UR42, UPT, UPT, UR22, 0x380, URZ ;  /* 0x00000380162a7890 */ /* 0x000fe2000fffe0ff */
[----:B------:R1:W-:Y:S01]  /*3e00*/  UTCHMMA tmem[UR17], gdesc[UR22], tmem[UR18], tmem[UR40], idesc[UR41], UP0 ;  /* 0x00ff2816110079ea */ /* 0x0003e20008000012 */
[----:B------:R-:W-:Y:S01]  /*3e10*/  UMOV UR38, 0x0 ;  /* 0x0000000000267882 */ /* 0x000fe20000000000 */
        /* <DEDUP_REMOVED lines=29> */
.L_x_83:
[----:B-1----:R-:W-:-:S09]  /*3ff0*/  UIADD3 UR5, UPT, UPT, UR4, 0x14098, URZ ;  /* 0x0001409804057890 */ /* 0x002fd2000fffe0ff */
[----:B------:R1:W-:Y:S01]  /*4000*/  UTCBAR [UR5], URZ ;  /* 0x000000ff050073e9 */ /* 0x0003e200080000ff */
[----:B------:R-:W-:Y:S05]  /*4010*/  BRA.U !UP1, `(.L_x_84) ;  /* 0x0000000109047547 */ /* 0x000fea000b800000 */
[----:B-1----:R-:W-:Y:S05]  /*4020*/  BPT.TRAP 0x1 ;  /* 0x000000040000795c */ /* 0x002fea0000300000 */
.L_x_84:
[----:B-1----:R-:W-:-:S04]  /*4030*/  ULEA UR5, UR26, UR4, 0x3 ;  /* 0x000000041a057291 */ /* 0x002fc8000f8e18ff */
[----:B------:R-:W-:-:S09]  /*4040*/  UIADD3 UR5, UPT, UPT, UR5, 0x14038, URZ ;  /* 0x0001403805057890 */ /* 0x000fd2000fffe0ff */
[----:B------:R1:W-:Y:S01]  /*4050*/  UTCBAR [UR5], URZ ;  /* 0x000000ff050073e9 */ /* 0x0003e200080000ff */
[----:B------:R-:W-:Y:S05]  /*4060*/  BRA.U UP4, `(.L_x_85) ;  /* 0x0000000104047547 */ /* 0x000fea000b800000 */
[----:B-1----:R-:W-:Y:S05]  /*4070*/  BPT.TRAP 0x1 ;  /* 0x000000040000795c */ /* 0x002fea0000300000 */
.L_x_85:
[----:B-1----:R-:W-:-:S09]  /*4080*/  UIADD3 UR5, UPT, UPT, UR4, 0x14050, URZ ;  /* 0x0001405004057890 */ /* 0x002fd2000fffe0ff */
[----:B------:R1:W-:Y:S01]  /*4090*/  UTCBAR [UR5], URZ ;  /* 0x000000ff050073e9 */ /* 0x0003e200080000ff */
[----:B------:R-:W-:Y:S05]  /*40a0*/  BRA.U UP3, `(.L_x_86) ;  /* 0x0000000103047547 */ /* 0x000fea000b800000 */
[----:B-1----:R-:W-:Y:S05]  /*40b0*/  BPT.TRAP 0x1 ;  /* 0x000000040000795c */ /* 0x002fea0000300000 */
.L_x_86:
[----:B------:R-:W-:-:S13]  /*40c0*/  ELECT P0, URZ, PT ;  /* 0x0000000000ff782f */ /* 0x000fda0003800000 */
[----:B-1----:R-:W-:Y:S05]  /*40d0*/  @!P0 EXIT ;  /* 0x000000000000894d */ /* 0x002fea0003800000 */
[----:B------:R-:W-:-:S09]  /*40e0*/  UIADD3 UR4, UPT, UPT, UR4, 0x14060, URZ ;  /* 0x0001406004047890 */ /* 0x000fd2000fffe0ff */
[----:B------:R1:W-:Y:S01]  /*40f0*/  UTCBAR [UR4], URZ ;  /* 0x000000ff040073e9 */ /* 0x0003e200080000ff */
[----:B------:R-:W-:Y:S01]  /*4100*/  NOP ;  /* 0x0000000000007918 */ /* 0x000fe20000000000 */
[----:B-1----:R-:W-:Y:S05]  /*4110*/  EXIT ;  /* 0x000000000000794d */ /* 0x002fea0003800000 */
.L_x_28:
[----:B------:R-:W-:-:S08]  /*4120*/  NOP ;  /* 0x0000000000007918 */ /* 0x000fd00000000000 */
[----:B------:R-:W1:-:S00]  /*4130*/  USETMAXREG.DEALLOC.CTAPOOL 0x60 ;  /* 0x00000060000079c8 */ /* 0x000e4000080e0500 */
[----:B------:R-:W2:Y:S01]  /*4140*/  S2UR UR40, SR_CTAID.X ;  /* 0x00000000002879c3 */ /* 0x000ea20000002500 */
[----:B------:R-:W3:Y:S01]  /*4150*/  LDCU UR4, c[0x0][0x380] ;  /* 0x00007000ff0477ac */ /* 0x000ee20008000800 */
[----:B--2---:R-:W-:-:S04]  /*4160*/  USHF.L.U32 UR39, UR40, 0x8, URZ ;  /* 0x0000000828277899 */ /* 0x004fc800080006ff */
[----:B---3--:R-:W-:-:S06]  /*4170*/  UISETP.GE.U32.AND UP0, UPT, UR39, UR4, UPT ;  /* 0x000000042700728c */ /* 0x008fcc000bf06070 */
[----:B------:R-:W-:-:S13]  /*4180*/  PLOP3.LUT P0, PT, PT, PT, UP0, 0x80, 0x8 ;  /* 0x000000000008781c */ /* 0x000fda0003f0f008 */
[----:B-1----:R-:W-:Y:S05]  /*4190*/  @P0 EXIT ;  /* 0x000000000000094d */ /* 0x002fea0003800000 */
[----:B------:R-:W1:Y:S01]  /*41a0*/  LDCU UR5, c[0x0][0x384] ;  /* 0x00007080ff0577ac */ /* 0x000e620008000800 */
[----:B------:R-:W2:Y:S01]  /*41b0*/  LDCU.64 UR48, c[0x0][0x358] ;  /* 0x00006b00ff3077ac */ /* 0x000ea20008000a00 */
[----:B-1----:R-:W-:-:S09]  /*41c0*/  UISETP.NE.AND UP0, UPT, UR5, URZ, UPT ;  /* 0x000000ff0500728c */ /* 0x002fd2000bf05270 */
[----:B--2---:R-:W-:Y:S05]  /*41d0*/  BRA.U UP0, `(.L_x_87) ;  /* 0x00000041004c7547 */ /* 0x004fea000b800000 */
[----:B------:R-:W-:-:S09]  /*41e0*/  UISETP.NE.AND UP0, UPT, UR38, URZ, UPT ;  /* 0x000000ff2600728c */ /* 0x000fd2000bf05270 */
[----:B------:R-:W-:Y:S05]  /*41f0*/  BRA.U UP0, `(.L_x_88) ;  /* 0x0000000100047547 */ /* 0x000fea000b800000 */
[----:B------:R-:W-:Y:S05]  /*4200*/  BPT.TRAP 0x1 ;  /* 0x000000040000795c */ /* 0x000fea0000300000 */
.L_x_88:
[----:B------:R-:W1:Y:S01]  /*4210*/  S2R R16, SR_CgaCtaId ;  /* 0x0000000000107919 */ /* 0x000e620000008800 */
[----:B------:R-:W-:Y:S01]  /*4220*/  IMAD.MOV.U32 R3, RZ, RZ, 0x1 ;  /* 0x00000001ff037424 */ /* 0x000fe200078e00ff */
[----:B------:R-:W-:Y:S02]  /*4230*/  MOV R5, 0x400 ;  /* 0x0000040000057802 */ /* 0x000fe40000000f00 */
[----:B------:R-:W-:Y:S02]  /*4240*/  LOP3.LUT P1, R17, R18, 0x7f, RZ, 0xc0, !PT ;  /* 0x0000007f12117812 */ /* 0x000fe4000782c0ff */
[----:B------:R-:W-:Y:S02]  /*4250*/  SHF.L.U32 R3, R3, 0x1f, RZ ;  /* 0x0000001f03037819 */ /* 0x000fe400000006ff */
[----:B-1----:R-:W-:-:S04]  /*4260*/  LEA R16, R16, R5, 0x18 ;  /* 0x0000000510107211 */ /* 0x002fc800078ec0ff */
[----:B------:R-:W1:Y:S02]  /*4270*/  SYNCS.PHASECHK.TRANS64.TRYWAIT P0, [R16+URZ+0x140c0], R3 ;  /* 0x0140c003100075a7 */ /* 0x000e6400080011ff */
[----:B-1----:R-:W-:Y:S05]  /*4280*/  @!P0 BRA `(.L_x_89) ;  /* 0x0000017400c88947 */ /* 0x002fea0003800000 */
.L_x_401:
[----:B------:R-:W-:Y:S04]  /*4290*/  BSSY.RECONVERGENT B6, `(.L_x_90) ;  /* 0x000023c000067945 */ /* 0x000fe80003800200 */
[----:B------:R-:W-:Y:S05]  /*42a0*/  @P1 BRA `(.L_x_91) ;  /* 0x0000002000e81947 */ /* 0x000fea0003800000 */
[----:B------:R-:W2:Y:S01]  /*42b0*/  S2UR UR4, SR_CTAID.Z ;  /* 0x00000000000479c3 */ /* 0x000ea20000002700 */
[----:B------:R-:W2:Y:S01]  /*42c0*/  LDCU UR7, c[0x0][0x370] ;  /* 0x00006e00ff0777ac */ /* 0x000ea20008000800 */
[----:B------:R-:W3:Y:S06]  /*42d0*/  LDCU UR5, c[0x0][0x374] ;  /* 0x00006e80ff0577ac */ /* 0x000eec0008000800 */
[----:B------:R-:W4:Y:S01]  /*42e0*/  S2UR UR6, SR_CTAID.Y ;  /* 0x00000000000679c3 */ /* 0x000f220000002600 */
[----:B--2---:R-:W-:-:S04]  /*42f0*/  UIMAD UR4, UR7, UR4, URZ ;  /* 0x00000004070472a4 */ /* 0x004fc8000f8e02ff */
[----:B------:R-:W-:Y:S02]  /*4300*/  UIADD3 UR4, UPT, UPT, URZ, -UR4, URZ ;  /* 0x80000004ff047290 */ /* 0x000fe4000fffe0ff */
[----:B----4-:R-:W-:Y:S02]  /*4310*/  UIMAD UR6, UR7, UR6, UR40 ;  /* 0x00000006070672a4 */ /* 0x010fe4000f8e0228 */
[----:B---3--:R-:W-:-:S04]  /*4320*/  UIMAD UR4, UR4, UR5, URZ ;  /* 0x00000005040472a4 */ /* 0x008fc8000f8e02ff */
[----:B------:R-:W-:-:S09]  /*4330*/  UISETP.NE.AND UP0, UPT, UR6, UR4, UPT ;  /* 0x000000040600728c */ /* 0x000fd2000bf05270 */
[----:B------:R-:W-:Y:S05]  /*4340*/  BRA.U UP0, `(.L_x_91) ;  /* 0x0000002100c07547 */ /* 0x000fea000b800000 */
[----:B------:R-:W2:Y:S01]  /*4350*/  LDC.64 R8, c[0x4][0xa0] ;  /* 0x01002800ff087b82 */ /* 0x000ea20000000a00 */
[----:B------:R-:W-:Y:S01]  /*4360*/  MOV R25, 0x0 ;  /* 0x0000000000197802 */ /* 0x000fe20000000f00 */
[----:B------:R-:W3:Y:S01]  /*4370*/  LDCU.64 UR4, c[0x4][0xd0] ;  /* 0x01001a00ff0477ac */ /* 0x000ee20008000a00 */
[----:B------:R-:W-:Y:S01]  /*4380*/  IADD3 R24, P0, PT, R22, 0x8, RZ ;  /* 0x0000000816187810 */ /* 0x000fe20007f1e0ff */
[----:B------:R-:W-:Y:S01]  /*4390*/  IMAD.MOV.U32 R6, RZ, RZ, R22 ;  /* 0x000000ffff067224 */ /* 0x000fe200078e0016 */
[----:B------:R-:W-:-:S03]  /*43a0*/  MOV R7, R19 ;  /* 0x0000001300077202 */ /* 0x000fc60000000f00 */
[----:B-1----:R1:W4:Y:S01]  /*43b0*/  LDC.64 R2, c[0x4][R25] ;  /* 0x0100000019027b82 */ /* 0x0023220000000a00 */
[----:B------:R-:W-:Y:S02]  /*43c0*/  IMAD.X R23, RZ, RZ, R19, P0 ;  /* 0x000000ffff177224 */ /* 0x000fe400000e0613 */
[----:B---3--:R-:W-:Y:S01]  /*43d0*/  IMAD.U32 R4, RZ, RZ, UR4 ;  /* 0x00000004ff047e24 */ /* 0x008fe2000f8e00ff */
[----:B------:R-:W-:Y:S01]  /*43e0*/  MOV R5, UR5 ;  /* 0x0000000500057c02 */ /* 0x000fe20008000f00 */
[----:B--2---:R1:W-:Y:S04]  /*43f0*/  STL.64 [R1], R8 ;  /* 0x0000000801007387 */ /* 0x0043e80000100a00 */
[----:B------:R-:W-:-:S07]  /*4400*/  LEPC R20, `(.L_x_92) ;  /* 0x000000001014794e */ /* 0x000fce0000000000 */
[----:B-1--4-:R-:W-:Y:S05]  /*4410*/  CALL.ABS.NOINC R2 ;  /* 0x0000000002007343 */ /* 0x012fea0003c00000 */
.L_x_92:
[----:B------:R-:W-:Y:S01]  /*4420*/  IMAD.MOV.U32 R2, RZ, RZ, 0x3 ;  /* 0x00000003ff027424 */ /* 0x000fe200078e00ff */
[----:B------:R1:W2:Y:S01]  /*4430*/  LDC.64 R8, c[0x4][R25] ;  /* 0x0100000019087b82 */ /* 0x0002a20000000a00 */
[----:B------:R-:W-:Y:S01]  /*4440*/  IMAD.MOV.U32 R3, RZ, RZ, 0x4 ;  /* 0x00000004ff037424 */ /* 0x000fe200078e00ff */
[----:B------:R-:W3:Y:S01]  /*4450*/  LDCU.64 UR4, c[0x4][0xe8] ;  /* 0x01001d00ff0477ac */ /* 0x000ee20008000a00 */
[----:B------:R-:W-:Y:S01]  /*4460*/  MOV R6, R24 ;  /* 0x0000001800067202 */ /* 0x000fe20000000f00 */
[----:B------:R1:W-:Y:S01]  /*4470*/  STL [R1+0x10], R2 ;  /* 0x0000100201007387 */ /* 0x0003e20000100800 */
[----:B------:R-:W-:-:S03]  /*4480*/  MOV R7, R23 ;  /* 0x0000001700077202 */ /* 0x000fc60000000f00 */
[----:B------:R1:W-:Y:S01]  /*4490*/  STL.64 [R1+0x8], R2 ;  /* 0x0000080201007387 */ /* 0x0003e20000100a00 */
[----:B---3--:R-:W-:Y:S01]  /*44a0*/  MOV R4, UR4 ;  /* 0x0000000400047c02 */ /* 0x008fe20008000f00 */
[----:B------:R-:W-:Y:S02]  /*44b0*/  IMAD.U32 R5, RZ, RZ, UR5 ;  /* 0x00000005ff057e24 */ /* 0x000fe4000f8e00ff */
[----:B------:R-:W-:-:S07]  /*44c0*/  LEPC R20, `(.L_x_93) ;  /* 0x000000001014794e */ /* 0x000fce0000000000 */
[----:B-12---:R-:W-:Y:S05]  /*44d0*/  CALL.ABS.NOINC R8 ;  /* 0x0000000008007343 */ /* 0x006fea0003c00000 */
.L_x_93:
[----:B------:R1:W2:Y:S01]  /*44e0*/  LDC.64 R2, c[0x4][R25] ;  /* 0x0100000019027b82 */ /* 0x0002a20000000a00 */
[----:B------:R-:W3:Y:S01]  /*44f0*/  LDCU.64 UR4, c[0x4][0xe0] ;  /* 0x01001c00ff0477ac */ /* 0x000ee20008000a00 */
[----:B------:R-:W-:Y:S01]  /*4500*/  CS2R R6, SRZ ;  /* 0x0000000000067805 */ /* 0x000fe2000001ff00 */
[----:B---3--:R-:W-:Y:S01]  /*4510*/  IMAD.U32 R4, RZ, RZ, UR4 ;  /* 0x00000004ff047e24 */ /* 0x008fe2000f8e00ff */
[----:B------:R-:W-:-:S04]  /*4520*/  MOV R5, UR5 ;  /* 0x0000000500057c02 */ /* 0x000fc80008000f00 */
[----:B------:R-:W-:-:S07]  /*4530*/  LEPC R20, `(.L_x_94) ;  /* 0x000000001014794e */ /* 0x000fce0000000000 */
[----:B-12---:R-:W-:Y:S05]  /*4540*/  CALL.ABS.NOINC R2 ;  /* 0x0000000002007343 */ /* 0x006fea0003c00000 */
.L_x_94:
[----:B------:R1:W2:Y:S01]  /*4550*/  LDC.64 R2, c[0x4][R25] ;  /* 0x0100000019027b82 */ /* 0x0002a20000000a00 */
[----:B------:R-:W3:Y:S01]  /*4560*/  LDCU.64 UR4, c[0x4][0xf0] ;  /* 0x01001e00ff0477ac */ /* 0x000ee20008000a00 */
[----:B------:R-:W-:Y:S01]  /*4570*/  CS2R R6, SRZ ;  /* 0x0000000000067805 */ /* 0x000fe2000001ff00 */
[----:B---3--:R-:W-:Y:S01]  /*4580*/  IMAD.U32 R4, RZ, RZ, UR4 ;  /* 0x00000004ff047e24 */ /* 0x008fe2000f8e00ff */
[----:B------:R-:W-:-:S04]  /*4590*/  MOV R5, UR5 ;  /* 0x0000000500057c02 */ /* 0x000fc80008000f00 */
[----:B------:R-:W-:-:S07]  /*45a0*/  LEPC R20, `(.L_x_95) ;  /* 0x000000001014794e */ /* 0x000fce0000000000 */
[----:B-12---:R-:W-:Y:S05]  /*45b0*/  CALL.ABS.NOINC R2 ;  /* 0x0000000002007343 */ /* 0x006fea0003c00000 */
.L_x_95:
[----:B------:R1:W2:Y:S01]  /*45c0*/  LDC.64 R2, c[0x4][R25] ;  /* 0x0100000019027b82 */ /* 0x0002a20000000a00 */
[----:B------:R-:W3:Y:S01]  /*45d0*/  LDCU.64 UR4, c[0x4][0xf8] ;  /* 0x01001f00ff0477ac */ /* 0x000ee20008000a00 */
[----:B------:R-:W-:Y:S01]  /*45e0*/  CS2R R6, SRZ ;  /* 0x0000000000067805 */ /* 0x000fe2000001ff00 */
[----:B---3--:R-:W-:Y:S01]  /*45f0*/  IMAD.U32 R4, RZ, RZ, UR4 ;  /* 0x00000004ff047e24 */ /* 0x008fe2000f8e00ff */
[----:B------:R-:W-:-:S04]  /*4600*/  MOV R5, UR5 ;  /* 0x0000000500057c02 */ /* 0x000fc80008000f00 */
[----:B------:R-:W-:-:S07]  /*4610*/  LEPC R20, `(.L_x_96) ;  /* 0x000000001014794e */ /* 0x000fce0000000000 */
[----:B-12---:R-:W-:Y:S05]  /*4620*/  CALL.ABS.NOINC R2 ;  /* 0x0000000002007343 */ /* 0x006fea0003c00000 */
.L_x_96:
[----:B------:R-:W-:Y:S01]  /*4630*/  HFMA2 R0, -RZ, RZ, 0, 9.5367431640625e-07 ;  /* 0x00000010ff007431 */ /* 0x000fe200000001ff */
[----:B------:R1:W2:Y:S01]  /*4640*/  LDC.64 R2, c[0x4][R25] ;  /* 0x0100000019027b82 */ /* 0x0002a20000000a00 */
[----:B------:R-:W3:Y:S01]  /*4650*/  LDCU.64 UR4, c[0x4][0xc8] ;  /* 0x01001900ff0477ac */ /* 0x000ee20008000a00 */
[----:B------:R-:W-:Y:S01]  /*4660*/  MOV R6, R22 ;  /* 0x0000001600067202 */ /* 0x000fe20000000f00 */
[----:B------:R-:W-:Y:S01]  /*4670*/  IMAD.MOV.U32 R7, RZ, RZ, R19 ;  /* 0x000000ffff077224 */ /* 0x000fe200078e0013 */
[----:B------:R1:W-:Y:S01]  /*4680*/  STL [R1], R0 ;  /* 0x0000000001007387 */ /* 0x0003e20000100800 */
[----:B---3--:R-:W-:Y:S01]  /*4690*/  MOV R4, UR4 ;  /* 0x0000000400047c02 */ /* 0x008fe20008000f00 */
[----:B------:R-:W-:-:S04]  /*46a0*/  IMAD.U32 R5, RZ, RZ, UR5 ;  /* 0x00000005ff057e24 */ /* 0x000fc8000f8e00ff */
[----:B------:R-:W-:-:S07]  /*46b0*/  LEPC R20, `(.L_x_97) ;  /* 0x000000001014794e */ /* 0x000fce0000000000 */
[----:B-12---:R-:W-:Y:S05]  /*46c0*/  CALL.ABS.NOINC R2 ;  /* 0x0000000002007343 */ /* 0x006fea0003c00000 */
.L_x_97:
[----:B------:R-:W1:Y:S01]  /*46d0*/  S2R R3, SR_SWINHI ;  /* 0x0000000000037919 */ /* 0x000e620000002f00 */
[----:B------:R-:W2:Y:S01]  /*46e0*/  LDCU.64 UR4, c[0x4][0x100] ;  /* 0x01002000ff0477ac */ /* 0x000ea20008000a00 */
[----:B------:R-:W-:Y:S02]  /*46f0*/  MOV R6, R22 ;  /* 0x0000001600067202 */ /* 0x000fe40000000f00 */
[----:B------:R-:W-:Y:S01]  /*4700*/  MOV R7, R19 ;  /* 0x0000001300077202 */ /* 0x000fe20000000f00 */
[----:B--2---:R-:W-:Y:S02]  /*4710*/  IMAD.U32 R4, RZ, RZ, UR4 ;  /* 0x00000004ff047e24 */ /* 0x004fe4000f8e00ff */
[----:B------:R-:W-:Y:S01]  /*4720*/  IMAD.U32 R5, RZ, RZ, UR5 ;  /* 0x00000005ff057e24 */ /* 0x000fe2000f8e00ff */
[----:B------:R-:W-:Y:S02]  /*4730*/  MOV R8, R16 ;  /* 0x0000001000087202 */ /* 0x000fe40000000f00 */
[----:B-1----:R-:W-:-:S02]  /*4740*/  MOV R9, R3 ;  /* 0x0000000300097202 */ /* 0x002fc40000000f00 */
[----:B------:R1:W2:Y:S03]  /*4750*/  LDC.64 R2, c[0x4][R25] ;  /* 0x0100000019027b82 */ /* 0x0002a60000000a00 */
[----:B------:R1:W-:Y:S02]  /*4760*/  STL.64 [R1], R8 ;  /* 0x0000000801007387 */ /* 0x0003e40000100a00 */
[----:B------:R-:W-:-:S07]  /*4770*/  LEPC R20, `(.L_x_98) ;  /* 0x000000001014794e */ /* 0x000fce0000000000 */
[----:B-12---:R-:W-:Y:S05]  /*4780*/  CALL.ABS.NOINC R2 ;  /* 0x0000000002007343 */ /* 0x006fea0003c00000 */
.L_x_98:
[----:B------:R-:W1:Y:S01]  /*4790*/  LDC.64 R8, c[0x4][0xd8] ;  /* 0x01003600ff087b82 */ /* 0x000e620000000a00 */
[----:B------:R-:W2:Y:S01]  /*47a0*/  LDCU.64 UR4, c[0x4][0xd0] ;  /* 0x01001a00ff0477ac */ /* 0x000ea20008000a00 */
[----:B------:R-:W-:Y:S02]  /*47b0*/  MOV R6, R22 ;  /* 0x0000001600067202 */ /* 0x000fe40000000f00 */
[----:B------:R-:W-:-:S04]  /*47c0*/  MOV R7, R19 ;  /* 0x0000001300077202 */ /* 0x000fc80000000f00 */
[----:B------:R3:W4:Y:S01]  /*47d0*/  LDC.64 R2, c[0x4][R25] ;  /* 0x0100000019027b82 */ /* 0x0007220000000a00 */
[----:B--2---:R-:W-:Y:S02]  /*47e0*/  IMAD.U32 R4, RZ, RZ, UR4 ;  /* 0x00000004ff047e24 */ /* 0x004fe4000f8e00ff */
[----:B------:R-:W-:Y:S01]  /*47f0*/  IMAD.U32 R5, RZ, RZ, UR5 ;  /* 0x00000005ff057e24 */ /* 0x000fe2000f8e00ff */
[----:B-1----:R3:W-:Y:S04]  /*4800*/  STL.64 [R1], R8 ;  /* 0x0000000801007387 */ /* 0x0027e80000100a00 */
[----:B------:R-:W-:-:S07]  /*4810*/  LEPC R20, `(.L_x_99) ;  /* 0x000000001014794e */ /* 0x000fce0000000000 */
[----:B---34-:R-:W-:Y:S05]  /*4820*/  CALL.ABS.NOINC R2 ;  /* 0x0000000002007343 */ /* 0x018fea0003c00000 */
.L_x_99:
[----:B------:R-:W-:Y:S01]  /*4830*/  HFMA2 R0, -RZ, RZ, 0, 2.384185791015625e-06 ;  /* 0x00000028ff007431 */ /* 0x000fe200000001ff */
        /* <DEDUP_REMOVED lines=9> */
.L_x_100:
        /* <DEDUP_REMOVED lines=10> */
.L_x_101:
[----:B------:R1:W2:Y:S01]  /*4970*/  LDC.64 R2, c[0x4][R25] ;  /* 0x0100000019027b82 */ /* 0x0002a20000000a00 */
[----:B------:R-:W3:Y:S01]  /*4980*/  LDCU.64 UR4, c[0x4][0xe0] ;  /* 0x01001c00ff0477ac */ /* 0x000ee20008000a00 */
[----:B------:R-:W-:Y:S01]  /*4990*/  CS2R R6, SRZ ;  /* 0x0000000000067805 */ /* 0x000fe2000001ff00 */
[----:B---3--:R-:W-:Y:S01]  /*49a0*/  IMAD.U32 R4, RZ, RZ, UR4 ;  /* 0x00000004ff047e24 */ /* 0x008fe2000f8e00ff */
[----:B------:R-:W-:-:S04]  /*49b0*/  MOV R5, UR5 ;  /* 0x0000000500057c02 */ /* 0x000fc80008000f00 */
[----:B------:R-:W-:-:S07]  /*49c0*/  LEPC R20, `(.L_x_102) ;  /* 0x000000001014794e */ /* 0x000fce0000000000 */
[----:B-12---:R-:W-:Y:S05]  /*49d0*/  CALL.ABS.NOINC R2 ;  /* 0x0000000002007343 */ /* 0x006fea0003c00000 */
.L_x_102:
[----:B------:R-:W-:Y:S01]  /*49e0*/  HFMA2 R0, -RZ, RZ, 0, 4.76837158203125e-07 ;  /* 0x00000008ff007431 */ /* 0x000fe200000001ff */
        /* <DEDUP_REMOVED lines=9> */
.L_x_103:
[----:B------:R-:W-:Y:S01]  /*4a80*/  HFMA2 R0, -RZ, RZ, 0, 2.6226043701171875e-06 ;  /* 0x0000002cff007431 */ /* 0x000fe200000001ff */
        /* <DEDUP_REMOVED lines=9> */
.L_x_104:
[----:B------:R1:W2:Y:S01]  /*4b20*/  LDC.64 R2, c[0x4][R25] ;  /* 0x0100000019027b82 */ /* 0x0002a20000000a00 */
[----:B------:R-:W3:Y:S01]  /*4b30*/  LDCU.64 UR4, c[0x4][0xe0] ;  /* 0x01001c00ff0477ac */ /* 0x000ee20008000a00 */
[----:B------:R-:W-:Y:S01]  /*4b40*/  CS2R R6, SRZ ;  /* 0x0000000000067805 */ /* 0x000fe2000001ff00 */
[----:B---3--:R-:W-:Y:S01]  /*4b50*/  IMAD.U32 R4, RZ, RZ, UR4 ;  /* 0x00000004ff047e24 */ /* 0x008fe2000f8e00ff */
[----:B------:R-:W-:-:S04]  /*4b60*/  MOV R5, UR5 ;  /* 0x0000000500057c02 */ /* 0x000fc80008000f00 */
[----:B------:R-:W-:-:S07]  /*4b70*/  LEPC R20, `(.L_x_105) ;  /* 0x000000001014794e */ /* 0x000fce0000000000 */
[----:B-12---:R-:W-:Y:S05]  /*4b80*/  CALL.ABS.NOINC R2 ;  /* 0x0000000002007343 */ /* 0x006fea0003c00000 */
.L_x_105:
        /* <DEDUP_REMOVED lines=10> */
.L_x_106:
[----:B------:R-:W-:Y:S01]  /*4c30*/  HFMA2 R0, -RZ, RZ, 0, 2.443790435791015625e-06 ;  /* 0x00000029ff007431 */ /* 0x000fe200000001ff */
        /* <DEDUP_REMOVED lines=9> */
.L_x_107:
        /* <DEDUP_REMOVED lines=10> */
.L_x_108:
        /* <DEDUP_REMOVED lines=10> */
.L_x_109:
[----:B------:R1:W2:Y:S01]  /*4e10*/  LDC.64 R2, c[0x4][R25] ;  /* 0x0100000019027b82 */ /* 0x0002a20000000a00 */
[----:B------:R-:W3:Y:S01]  /*4e20*/  LDCU.64 UR4, c[0x4][0xe0] ;  /* 0x01001c00ff0477ac */ /* 0x000ee20008000a00 */
[----:B------:R-:W-:Y:S01]  /*4e30*/  CS2R R6, SRZ ;  /* 0x0000000000067805 */ /* 0x000fe2000001ff00 */
[----:B---3--:R-:W-:Y:S01]  /*4e40*/  IMAD.U32 R4, RZ, RZ, UR4 ;  /* 0x00000004ff047e24 */ /* 0x008fe2000f8e00ff */
[----:B------:R-:W-:-:S04]  /*4e50*/  MOV R5, UR5 ;  /* 0x0000000500057c02 */ /* 0x000fc80008000f00 */
[----:B------:R-:W-:-:S07]  /*4e60*/  LEPC R20, `(.L_x_110) ;  /* 0x000000001014794e */ /* 0x000fce0000000000 */
[----:B-12---:R-:W-:Y:S05]  /*4e70*/  CALL.ABS.NOINC R2 ;  /* 0x0000000002007343 */ /* 0x006fea0003c00000 */
.L_x_110:
[----:B------:R-:W-:Y:S01]  /*4e80*/  HFMA2 R0, -RZ, RZ, 0, 3.814697265625e-06 ;  /* 0x00000040ff007431 */ /* 0x000fe200000001ff */
        /* <DEDUP_REMOVED lines=9> */
.L_x_111:
        /* <DEDUP_REMOVED lines=10> */
.L_x_112:
[----:B------:R1:W2:Y:S01]  /*4fc0*/  LDC.64 R2, c[0x4][R25] ;  /* 0x0100000019027b82 */ /* 0x0002a20000000a00 */
[----:B------:R-:W3:Y:S01]  /*4fd0*/  LDCU.64 UR4, c[0x4][0xe0] ;  /* 0x01001c00ff0477ac */ /* 0x000ee20008000a00 */
[----:B------:R-:W-:Y:S01]  /*4fe0*/  CS2R R6, SRZ ;  /* 0x0000000000067805 */ /* 0x000fe2000001ff00 */
[----:B---3--:R-:W-:Y:S01]  /*4ff0*/  IMAD.U32 R4, RZ, RZ, UR4 ;  /* 0x00000004ff047e24 */ /* 0x008fe2000f8e00ff */
[----:B------:R-:W-:-:S04]  /*5000*/  MOV R5, UR5 ;  /* 0x0000000500057c02 */ /* 0x000fc80008000f00 */
[----:B------:R-:W-:-:S07]  /*5010*/  LEPC R20, `(.L_x_113) ;  /* 0x000000001014794e */ /* 0x000fce0000000000 */
[----:B-12---:R-:W-:Y:S05]  /*5020*/  CALL.ABS.NOINC R2 ;  /* 0x0000000002007343 */ /* 0x006fea0003c00000 */
.L_x_113:
[----:B------:R-:W-:Y:S01]  /*5030*/  HFMA2 R0, -RZ, RZ, 0, 5.9604644775390625e-08 ;  /* 0x00000001ff007431 */ /* 0x000fe200000001ff */
        /* <DEDUP_REMOVED lines=9> */
.L_x_114:
        /* <DEDUP_REMOVED lines=10> */
.L_x_115:
        /* <DEDUP_REMOVED lines=10> */
.L_x_116:
        /* <DEDUP_REMOVED lines=10> */
.L_x_117:
[----:B------:R1:W2:Y:S01]  /*52b0*/  LDC.64 R2, c[0x4][R25] ;  /* 0x0100000019027b82 */ /* 0x0002a20000000a00 */
[----:B------:R-:W3:Y:S01]  /*52c0*/  LDCU.64 UR4, c[0x4][0xe0] ;  /* 0x01001c00ff0477ac */ /* 0x000ee20008000a00 */
[----:B------:R-:W-:Y:S01]  /*52d0*/  CS2R R6, SRZ ;  /* 0x0000000000067805 */ /* 0x000fe2000001ff00 */
[----:B---3--:R-:W-:Y:S01]  /*52e0*/  IMAD.U32 R4, RZ, RZ, UR4 ;  /* 0x00000004ff047e24 */ /* 0x008fe2000f8e00ff */
[----:B------:R-:W-:-:S04]  /*52f0*/  MOV R5, UR5 ;  /* 0x0000000500057c02 */ /* 0x000fc80008000f00 */
[----:B------:R-:W-:-:S07]  /*5300*/  LEPC R20, `(.L_x_118) ;  /* 0x000000001014794e */ /* 0x000fce0000000000 */
[----:B-12---:R-:W-:Y:S05]  /*5310*/  CALL.ABS.NOINC R2 ;  /* 0x0000000002007343 */ /* 0x006fea0003c00000 */
.L_x_118:
        /* <DEDUP_REMOVED lines=10> */
.L_x_119:
        /* <DEDUP_REMOVED lines=10> */
.L_x_120:
[----:B------:R1:W2:Y:S01]  /*5460*/  LDC.64 R2, c[0x4][R25] ;  /* 0x0100000019027b82 */ /* 0x0002a20000000a00 */
[----:B------:R-:W3:Y:S01]  /*5470*/  LDCU.64 UR4, c[0x4][0xe0] ;  /* 0x01001c00ff0477ac */ /* 0x000ee20008000a00 */
[----:B------:R-:W-:Y:S01]  /*5480*/  CS2R R6, SRZ ;  /* 0x0000000000067805 */ /* 0x000fe2000001ff00 */
[----:B---3--:R-:W-:Y:S01]  /*5490*/  IMAD.U32 R4, RZ, RZ, UR4 ;  /* 0x00000004ff047e24 */ /* 0x008fe2000f8e00ff */
[----:B------:R-:W-:-:S04]  /*54a0*/  MOV R5, UR5 ;  /* 0x0000000500057c02 */ /* 0x000fc80008000f00 */
[----:B------:R-:W-:-:S07]  /*54b0*/  LEPC R20, `(.L_x_121) ;  /* 0x000000001014794e */ /* 0x000fce0000000000 */
[----:B-12---:R-:W-:Y:S05]  /*54c0*/  CALL.ABS.NOINC R2 ;  /* 0x0000000002007343 */ /* 0x006fea0003c00000 */
.L_x_121:
[----:B------:R-:W-:Y:S01]  /*54d0*/  HFMA2 R0, -RZ, RZ, 0, 1.1920928955078125e-07 ;  /* 0x00000002ff007431 */ /* 0x000fe200000001ff */
        /* <DEDUP_REMOVED lines=9> */
.L_x_122:
        /* <DEDUP_REMOVED lines=10> */
.L_x_123:
        /* <DEDUP_REMOVED lines=10> */
.L_x_124:
        /* <DEDUP_REMOVED lines=10> */
.L_x_125:
        /* <DEDUP_REMOVED lines=10> */
.L_x_126:
        /* <DEDUP_REMOVED lines=10> */
.L_x_127:
[----:B------:R1:W2:Y:S01]  /*5890*/  LDC.64 R2, c[0x4][R25] ;  /* 0x0100000019027b82 */ /* 0x0002a20000000a00 */
[----:B------:R-:W3:Y:S01]  /*58a0*/  LDCU.64 UR4, c[0x4][0xe0] ;  /* 0x01001c00ff0477ac */ /* 0x000ee20008000a00 */
[----:B------:R-:W-:Y:S01]  /*58b0*/  CS2R R6, SRZ ;  /* 0x0000000000067805 */ /* 0x000fe2000001ff00 */
[----:B---3--:R-:W-:Y:S01]  /*58c0*/  IMAD.U32 R4, RZ, RZ, UR4 ;  /* 0x00000004ff047e24 */ /* 0x008fe2000f8e00ff */
[----:B------:R-:W-:-:S04]  /*58d0*/  MOV R5, UR5 ;  /* 0x0000000500057c02 */ /* 0x000fc80008000f00 */
[----:B------:R-:W-:-:S07]  /*58e0*/  LEPC R20, `(.L_x_128) ;  /* 0x000000001014794e */ /* 0x000fce0000000000 */
[----:B-12---:R-:W-:Y:S05]  /*58f0*/  CALL.ABS.NOINC R2 ;  /* 0x0000000002007343 */ /* 0x006fea0003c00000 */
.L_x_128:
        /* <DEDUP_REMOVED lines=10> */
.L_x_129:
        /* <DEDUP_REMOVED lines=10> */
.L_x_130:
[----:B------:R1:W2:Y:S01]  /*5a40*/  LDC.64 R2, c[0x4][R25] ;  /* 0x0100000019027b82 */ /* 0x0002a20000000a00 */
[----:B------:R-:W3:Y:S01]  /*5a50*/  LDCU.64 UR4, c[0x4][0xe0] ;  /* 0x01001c00ff0477ac */ /* 0x000ee20008000a00 */
[----:B------:R-:W-:Y:S01]  /*5a60*/  CS2R R6, SRZ ;  /* 0x0000000000067805 */ /* 0x000fe2000001ff00 */
[----:B---3--:R-:W-:Y:S01]  /*5a70*/  IMAD.U32 R4, RZ, RZ, UR4 ;  /* 0x00000004ff047e24 */ /* 0x008fe2000f8e00ff */
[----:B------:R-:W-:-:S04]  /*5a80*/  MOV R5, UR5 ;  /* 0x0000000500057c02 */ /* 0x000fc80008000f00 */
[----:B------:R-:W-:-:S07]  /*5a90*/  LEPC R20, `(.L_x_131) ;  /* 0x000000001014794e */ /* 0x000fce0000000000 */
[----:B-12---:R-:W-:Y:S05]  /*5aa0*/  CALL.ABS.NOINC R2 ;  /* 0x0000000002007343 */ /* 0x006fea0003c00000 */
.L_x_131:
[----:B------:R-:W-:Y:S01]  /*5ab0*/  HFMA2 R0, -RZ, RZ, 0, 3.0517578125e-05 ;  /* 0x00000200ff007431 */ /* 0x000fe200000001ff */
        /* <DEDUP_REMOVED lines=9> */
.L_x_132:
        /* <DEDUP_REMOVED lines=10> */
.L_x_133:
        /* <DEDUP_REMOVED lines=10> */
.L_x_134:
        /* <DEDUP_REMOVED lines=10> */
.L_x_135:
[----:B------:R1:W2:Y:S01]  /*5d30*/  LDC.64 R2, c[0x4][R25] ;  /* 0x0100000019027b82 */ /* 0x0002a20000000a00 */
[----:B------:R-:W3:Y:S01]  /*5d40*/  LDCU.64 UR4, c[0x4][0xe0] ;  /* 0x01001c00ff0477ac */ /* 0x000ee20008000a00 */
[----:B------:R-:W-:Y:S01]  /*5d50*/  CS2R R6, SRZ ;  /* 0x0000000000067805 */ /* 0x000fe2000001ff00 */
[----:B---3--:R-:W-:Y:S01]  /*5d60*/  IMAD.U32 R4, RZ, RZ, UR4 ;  /* 0x00000004ff047e24 */ /* 0x008fe2000f8e00ff */
[----:B------:R-:W-:-:S04]  /*5d70*/  MOV R5, UR5 ;  /* 0x0000000500057c02 */ /* 0x000fc80008000f00 */
[----:B------:R-:W-:-:S07]  /*5d80*/  LEPC R20, `(.L_x_136) ;  /* 0x000000001014794e */ /* 0x000fce0000000000 */
[----:B-12---:R-:W-:Y:S05]  /*5d90*/  CALL.ABS.NOINC R2 ;  /* 0x0000000002007343 */ /* 0x006fea0003c00000 */
.L_x_136:
        /* <DEDUP_REMOVED lines=10> */
.L_x_137:
        /* <DEDUP_REMOVED lines=10> */
.L_x_138:
[----:B------:R1:W2:Y:S01]  /*5ee0*/  LDC.64 R2, c[0x4][R25] ;  /* 0x0100000019027b82 */ /* 0x0002a20000000a00 */
[----:B------:R-:W3:Y:S01]  /*5ef0*/  LDCU.64 UR4, c[0x4][0xe0] ;  /* 0x01001c00ff0477ac */ /* 0x000ee20008000a00 */
[----:B------:R-:W-:Y:S01]  /*5f00*/  CS2R R6, SRZ ;  /* 0x0000000000067805 */ /* 0x000fe2000001ff00 */
[----:B---3--:R-:W-:Y:S01]  /*5f10*/  IMAD.U32 R4, RZ, RZ, UR4 ;  /* 0x00000004ff047e24 */ /* 0x008fe2000f8e00ff */
[----:B------:R-:W-:-:S04]  /*5f20*/  MOV R5, UR5 ;  /* 0x0000000500057c02 */ /* 0x000fc80008000f00 */
[----:B------:R-:W-:-:S07]  /*5f30*/  LEPC R20, `(.L_x_139) ;  /* 0x000000001014794e */ /* 0x000fce0000000000 */
[----:B-12---:R-:W-:Y:S05]  /*5f40*/  CALL.ABS.NOINC R2 ;  /* 0x0000000002007343 */ /* 0x006fea0003c00000 */
.L_x_139:
[----:B------:R1:W-:Y:S01]  /*5f50*/  STL [R1], RZ ;  /* 0x000000ff01007387 */ /* 0x0003e20000100800 */
[----:B------:R1:W2:Y:S01]  /*5f60*/  LDC.64 R2, c[0x4][R25] ;  /* 0x0100000019027b82 */ /* 0x0002a20000000a00 */
[----:B------:R-:W3:Y:S01]  /*5f70*/  LDCU.64 UR4, c[0x4][0xc8] ;  /* 0x01001900ff0477ac */ /* 0x000ee20008000a00 */
[----:B------:R-:W-:Y:S02]  /*5f80*/  MOV R6, R22 ;  /* 0x0000001600067202 */ /* 0x000fe40000000f00 */
[----:B------:R-:W-:Y:S01]  /*5f90*/  MOV R7, R19 ;  /* 0x0000001300077202 */ /* 0x000fe20000000f00 */
[----:B---3--:R-:W-:Y:S02]  /*5fa0*/  IMAD.U32 R4, RZ, RZ, UR4 ;  /* 0x00000004ff047e24 */ /* 0x008fe4000f8e00ff */
[----:B------:R-:W-:Y:S02]  /*5fb0*/  IMAD.U32 R5, RZ, RZ, UR5 ;  /* 0x00000005ff057e24 */ /* 0x000fe4000f8e00ff */
[----:B------:R-:W-:-:S07]  /*5fc0*/  LEPC R20, `(.L_x_140) ;  /* 0x000000001014794e */ /* 0x000fce0000000000 */
[----:B-12---:R-:W-:Y:S05]  /*5fd0*/  CALL.ABS.NOINC R2 ;  /* 0x0000000002007343 */ /* 0x006fea0003c00000 */
.L_x_140:
        /* <DEDUP_REMOVED lines=10> */
.L_x_141:
        /* <DEDUP_REMOVED lines=10> */
.L_x_142:
        /* <DEDUP_REMOVED lines=10> */
.L_x_143:
[----:B------:R1:W2:Y:S01]  /*61c0*/  LDC.64 R2, c[0x4][R25] ;  /* 0x0100000019027b82 */ /* 0x0002a20000000a00 */
[----:B------:R-:W3:Y:S01]  /*61d0*/  LDCU.64 UR4, c[0x4][0xe0] ;  /* 0x01001c00ff0477ac */ /* 0x000ee20008000a00 */
[----:B------:R-:W-:Y:S01]  /*61e0*/  CS2R R6, SRZ ;  /* 0x0000000000067805 */ /* 0x000fe2000001ff00 */
[----:B---3--:R-:W-:Y:S01]  /*61f0*/  IMAD.U32 R4, RZ, RZ, UR4 ;  /* 0x00000004ff047e24 */ /* 0x008fe2000f8e00ff */
[----:B------:R-:W-:-:S04]  /*6200*/  MOV R5, UR5 ;  /* 0x0000000500057c02 */ /* 0x000fc80008000f00 */
[----:B------:R-:W-:-:S07]  /*6210*/  LEPC R20, `(.L_x_144) ;  /* 0x000000001014794e */ /* 0x000fce0000000000 */
[----:B-12---:R-:W-:Y:S05]  /*6220*/  CALL.ABS.NOINC R2 ;  /* 0x0000000002007343 */ /* 0x006fea0003c00000 */
.L_x_144:
        /* <DEDUP_REMOVED lines=9> */
.L_x_145:
        /* <DEDUP_REMOVED lines=10> */
.L_x_146:
[----:B------:R1:W2:Y:S01]  /*6360*/  LDC.64 R2, c[0x4][R25] ;  /* 0x0100000019027b82 */ /* 0x0002a20000000a00 */
[----:B------:R-:W3:Y:S01]  /*6370*/  LDCU.64 UR4, c[0x4][0xe0] ;  /* 0x01001c00ff0477ac */ /* 0x000ee20008000a00 */
[----:B------:R-:W-:Y:S01]  /*6380*/  CS2R R6, SRZ ;  /* 0x0000000000067805 */ /* 0x000fe2000001ff00 */
[----:B---3--:R-:W-:Y:S01]  /*6390*/  IMAD.U32 R4, RZ, RZ, UR4 ;  /* 0x00000004ff047e24 */ /* 0x008fe2000f8e00ff */
[----:B------:R-:W-:-:S04]  /*63a0*/  MOV R5, UR5 ;  /* 0x0000000500057c02 */ /* 0x000fc80008000f00 */
[----:B------:R-:W-:-:S07]  /*63b0*/  LEPC R20, `(.L_x_147) ;  /* 0x000000001014794e */ /* 0x000fce0000000000 */
[----:B-12---:R-:W-:Y:S05]  /*63c0*/  CALL.ABS.NOINC R2 ;  /* 0x0000000002007343 */ /* 0x006fea0003c00000 */
.L_x_147:
[----:B------:R-:W-:Y:S01]  /*63d0*/  HFMA2 R0, -RZ, RZ, 0, 0.0078125 ;  /* 0x00002000ff007431 */ /* 0x000fe200000001ff */
        /* <DEDUP_REMOVED lines=9> */
.L_x_148:
        /* <DEDUP_REMOVED lines=10> */
.L_x_149:
        /* <DEDUP_REMOVED lines=10> */
.L_x_150:
        /* <DEDUP_REMOVED lines=10> */
.L_x_91:
[----:B------:R-:W-:Y:S05]  /*6650*/  BSYNC.RECONVERGENT B6 ;  /* 0x0000000000067941 */ /* 0x000fea0003800200 */
.L_x_90:
[----:B-1----:R-:W1:Y:S01]  /*6660*/  S2R R3, SR_SWINHI ;  /* 0x0000000000037919 */ /* 0x002e620000002f00 */
[----:B------:R-:W-:Y:S01]  /*6670*/  IMAD.SHL.U32 R40, R18, 0x2, RZ ;  /* 0x0000000212287824 */ /* 0x000fe200078e00ff */
[----:B------:R-:W2:Y:S04]  /*6680*/  LDCU.64 UR4, c[0x0][0x880] ;  /* 0x00011000ff0477ac */ /* 0x000ea80008000a00 */
[----:B------:R-:W-:Y:S02]  /*6690*/  LOP3.LUT R40, R40, 0xfe, RZ, 0xc0, !PT ;  /* 0x000000fe28287812 */ /* 0x000fe400078ec0ff */
[----:B--2---:R-:W-:-:S04]  /*66a0*/  ISETP.NE.U32.AND P6, PT, RZ, UR4, PT ;  /* 0x00000004ff007c0c */ /* 0x004fc8000bfc5070 */
[----:B------:R-:W-:Y:S02]  /*66b0*/  ISETP.NE.AND.EX P6, PT, RZ, UR5, PT, P6 ;  /* 0x00000005ff007c0c */ /* 0x000fe4000bfc5360 */
[----:B------:R-:W-:Y:S02]  /*66c0*/  MOV R4, R16 ;  /* 0x0000001000047202 */ /* 0x000fe40000000f00 */
[----:B-1----:R-:W-:-:S03]  /*66d0*/  MOV R5, R3 ;  /* 0x0000000300057202 */ /* 0x002fc60000000f00 */
[----:B------:R-:W-:-:S03]  /*66e0*/  IMAD.WIDE.U32 R40, R40, 0x2, R4 ;  /* 0x0000000228287825 */ /* 0x000fc600078e0004 */
[C---:B------:R-:W-:Y:S02]  /*66f0*/  IADD3 R3, P2, PT, R40.reuse, 0x200, RZ ;  /* 0x0000020028037810 */ /* 0x040fe40007f5e0ff */
[C---:B------:R-:W-:Y:S02]  /*6700*/  IADD3 R5, P1, PT, R40.reuse, 0x400, RZ ;  /* 0x0000040028057810 */ /* 0x040fe40007f3e0ff */
[C---:B------:R-:W-:Y:S01]  /*6710*/  IADD3 R7, P0, PT, R40.reuse, 0x600, RZ ;  /* 0x0000060028077810 */ /* 0x040fe20007f1e0ff */
[--C-:B------:R-:W-:Y:S01]  /*6720*/  IMAD.X R59, RZ, RZ, R41.reuse, P2 ;  /* 0x000000ffff3b7224 */ /* 0x100fe200010e0629 */
[--C-:B------:R-:W-:Y:S01]  /*6730*/  SHF.R.U64 R11, R40, 0x3, R41.reuse ;  /* 0x00000003280b7819 */ /* 0x100fe20000001229 */
[--C-:B------:R-:W-:Y:S02]  /*6740*/  IMAD.X R57, RZ, RZ, R41.reuse, P1 ;  /* 0x000000ffff397224 */ /* 0x100fe400008e0629 */
[----:B------:R-:W-:Y:S01]  /*6750*/  IMAD.X R55, RZ, RZ, R41, P0 ;  /* 0x000000ffff377224 */ /* 0x000fe200000e0629 */
[----:B------:R-:W-:-:S02]  /*6760*/  SHF.R.U64 R0, R3, 0x3, R59 ;  /* 0x0000000303007819 */ /* 0x000fc4000000123b */
[----:B------:R-:W-:Y:S02]  /*6770*/  SHF.R.U64 R2, R5, 0x3, R57 ;  /* 0x0000000305027819 */ /* 0x000fe40000001239 */
[----:B------:R-:W-:Y:S02]  /*6780*/  SHF.R.U64 R4, R7, 0x3, R55 ;  /* 0x0000000307047819 */ /* 0x000fe40000001237 */
[----:B------:R-:W-:Y:S02]  /*6790*/  LOP3.LUT R58, R3, 0x70, R0, 0x78, !PT ;  /* 0x00000070033a7812 */ /* 0x000fe400078e7800 */
[----:B------:R-:W-:Y:S02]  /*67a0*/  LOP3.LUT R56, R5, 0x70, R2, 0x78, !PT ;  /* 0x0000007005387812 */ /* 0x000fe400078e7802 */
[----:B------:R-:W-:Y:S02]  /*67b0*/  IADD3 R3, P3, PT, R40, 0x800, RZ ;  /* 0x0000080028037810 */ /* 0x000fe40007f7e0ff */
[----:B------:R-:W-:-:S02]  /*67c0*/  LOP3.LUT R54, R7, 0x70, R4, 0x78, !PT ;  /* 0x0000007007367812 */ /* 0x000fc400078e7804 */
[C---:B------:R-:W-:Y:S01]  /*67d0*/  IADD3 R5, P2, PT, R40.reuse, 0xa00, RZ ;  /* 0x00000a0028057810 */ /* 0x040fe20007f5e0ff */
[--C-:B------:R-:W-:Y:S01]  /*67e0*/  IMAD.X R53, RZ, RZ, R41.reuse, P3 ;  /* 0x000000ffff357224 */ /* 0x100fe200018e0629 */
[C---:B------:R-:W-:Y:S02]  /*67f0*/  IADD3 R7, P1, PT, R40.reuse, 0xc00, RZ ;  /* 0x00000c0028077810 */ /* 0x040fe40007f3e0ff */
[C---:B------:R-:W-:Y:S01]  /*6800*/  IADD3 R9, P0, PT, R40.reuse, 0xe00, RZ ;  /* 0x00000e0028097810 */ /* 0x040fe20007f1e0ff */
[----:B------:R-:W-:Y:S01]  /*6810*/  IMAD.X R51, RZ, RZ, R41, P2 ;  /* 0x000000ffff337224 */ /* 0x000fe200010e0629 */
[----:B------:R-:W-:Y:S01]  /*6820*/  SHF.R.U64 R0, R3, 0x3, R53 ;  /* 0x0000000303007819 */ /* 0x000fe20000001235 */
[----:B------:R-:W-:Y:S01]  /*6830*/  IMAD.X R49, RZ, RZ, R41, P1 ;  /* 0x000000ffff317224 */ /* 0x000fe200008e0629 */
[----:B------:R-:W-:Y:S01]  /*6840*/  LOP3.LUT R10, R40, 0x70, R11, 0x78, !PT ;  /* 0x00000070280a7812 */ /* 0x000fe200078e780b */
[----:B------:R-:W-:Y:S01]  /*6850*/  IMAD.X R47, RZ, RZ, R41, P0 ;  /* 0x000000ffff2f7224 */ /* 0x000fe200000e0629 */
[----:B------:R-:W-:Y:S01]  /*6860*/  SHF.R.U64 R2, R5, 0x3, R51 ;  /* 0x0000000305027819 */ /* 0x000fe20000001233 */
[----:B------:R-:W-:Y:S01]  /*6870*/  IMAD.MOV.U32 R11, RZ, RZ, R41 ;  /* 0x000000ffff0b7224 */ /* 0x000fe200078e0029 */
[----:B------:R-:W-:-:S02]  /*6880*/  SHF.R.U64 R4, R7, 0x3, R49 ;  /* 0x0000000307047819 */ /* 0x000fc40000001231 */
[----:B------:R-:W-:Y:S02]  /*6890*/  SHF.R.U64 R6, R9, 0x3, R47 ;  /* 0x0000000309067819 */ /* 0x000fe4000000122f */
[----:B------:R-:W-:Y:S01]  /*68a0*/  LOP3.LUT R52, R3, 0x70, R0, 0x78, !PT ;  /* 0x0000007003347812 */ /* 0x000fe200078e7800 */
[----:B------:R1:W-:Y:S01]  /*68b0*/  ST.E desc[UR48][R10.64], RZ ;  /* 0x000000ff0a007985 */ /* 0x0003e2000c101930 */
[----:B------:R-:W-:Y:S02]  /*68c0*/  LOP3.LUT R50, R5, 0x70, R2, 0x78, !PT ;  /* 0x0000007005327812 */ /* 0x000fe400078e7802 */
[C---:B------:R-:W-:Y:S01]  /*68d0*/  IADD3 R3, P3, PT, R40.reuse, 0x1000, RZ ;  /* 0x0000100028037810 */ /* 0x040fe20007f7e0ff */
[----:B------:R2:W-:Y:S01]  /*68e0*/  ST.E desc[UR48][R58.64], RZ ;  /* 0x000000ff3a007985 */ /* 0x0005e2000c101930 */
[----:B------:R-:W-:Y:S02]  /*68f0*/  LOP3.LUT R48, R7, 0x70, R4, 0x78, !PT ;  /* 0x0000007007307812 */ /* 0x000fe400078e7804 */
[C---:B------:R-:W-:Y:S01]  /*6900*/  IADD3 R5, P2, PT, R40.reuse, 0x1200, RZ ;  /* 0x0000120028057810 */ /* 0x040fe20007f5e0ff */
[--C-:B------:R-:W-:Y:S01]  /*6910*/  IMAD.X R45, RZ, RZ, R41.reuse, P3 ;  /* 0x000000ffff2d7224 */ /* 0x100fe200018e0629 */
[----:B------:R-:W-:Y:S01]  /*6920*/  LOP3.LUT R46, R9, 0x70, R6, 0x78, !PT ;  /* 0x00000070092e7812 */ /* 0x000fe200078e7806 */
[----:B------:R2:W-:Y:S01]  /*6930*/  ST.E desc[UR48][R56.64], RZ ;  /* 0x000000ff38007985 */ /* 0x0005e2000c101930 */
[C---:B------:R-:W-:Y:S01]  /*6940*/  IADD3 R7, P1, PT, R40.reuse, 0x1400, RZ ;  /* 0x0000140028077810 */ /* 0x040fe20007f3e0ff */
[----:B------:R-:W-:Y:S01]  /*6950*/  IMAD.X R43, RZ, RZ, R41, P2 ;  /* 0x000000ffff2b7224 */ /* 0x000fe200010e0629 */
[----:B------:R-:W-:Y:S01]  /*6960*/  IADD3 R9, P0, PT, R40, 0x1600, RZ ;  /* 0x0000160028097810 */ /* 0x000fe20007f1e0ff */
[----:B------:R2:W-:Y:S01]  /*6970*/  ST.E desc[UR48][R54.64], RZ ;  /* 0x000000ff36007985 */ /* 0x0005e2000c101930 */
[----:B------:R-:W-:Y:S01]  /*6980*/  SHF.R.U64 R0, R3, 0x3, R45 ;  /* 0x0000000303007819 */ /* 0x000fe2000000122d */
[----:B------:R-:W-:Y:S01]  /*6990*/  IMAD.X R39, RZ, RZ, R41, P1 ;  /* 0x000000ffff277224 */ /* 0x000fe200008e0629 */
[----:B------:R-:W-:Y:S01]  /*69a0*/  SHF.R.U64 R2, R5, 0x3, R43 ;  /* 0x0000000305027819 */ /* 0x000fe2000000122b */
[----:B------:R-:W-:Y:S01]  /*69b0*/  IMAD.X R37, RZ, RZ, R41, P0 ;  /* 0x000000ffff257224 */ /* 0x000fe200000e0629 */
[----:B------:R-:W-:Y:S01]  /*69c0*/  LOP3.LUT R44, R3, 0x70, R0, 0x78, !PT ;  /* 0x00000070032c7812 */ /* 0x000fe200078e7800 */
[----:B------:R2:W-:Y:S01]  /*69d0*/  ST.E desc[UR48][R52.64], RZ ;  /* 0x000000ff34007985 */ /* 0x0005e2000c101930 */
[----:B------:R-:W-:-:S02]  /*69e0*/  SHF.R.U64 R4, R7, 0x3, R39 ;  /* 0x0000000307047819 */ /* 0x000fc40000001227 */
[----:B------:R-:W-:Y:S01]  /*69f0*/  SHF.R.U64 R6, R9, 0x3, R37 ;  /* 0x0000000309067819 */ /* 0x000fe20000001225 */
        /* <DEDUP_REMOVED lines=58> */
[----:B-1----:R-:W-:Y:S01]  /*6da0*/  IMAD.X R11, RZ, RZ, R41, P0 ;  /* 0x000000ffff0b7224 */ /* 0x002fe200000e0629 */
[----:B------:R-:W-:Y:S01]  /*6db0*/  LOP3.LUT R18, R0, 0x70, R3, 0x78, !PT ;  /* 0x0000007000127812 */ /* 0x000fe200078e7803 */
[----:B------:R2:W-:Y:S01]  /*6dc0*/  ST.E desc[UR48][R20.64], RZ ;  /* 0x000000ff14007985 */ /* 0x0005e2000c101930 */
[----:B------:R-:W-:-:S02]  /*6dd0*/  SHF.R.U64 R7, R4, 0x3, R13 ;  /* 0x0000000304077819 */ /* 0x000fc4000000120d */
[----:B------:R-:W-:Y:S01]  /*6de0*/  SHF.R.U64 R9, R6, 0x3, R11 ;  /* 0x0000000306097819 */ /* 0x000fe2000000120b */
[----:B------:R2:W-:Y:S01]  /*6df0*/  ST.E desc[UR48][R18.64], RZ ;  /* 0x000000ff12007985 */ /* 0x0005e2000c101930 */
[----:B------:R-:W-:Y:S02]  /*6e00*/  LOP3.LUT R14, R2, 0x70, R5, 0x78, !PT ;  /* 0x00000070020e7812 */ /* 0x000fe400078e7805 */
[----:B------:R-:W-:Y:S02]  /*6e10*/  IADD3 R0, P3, PT, R40, 0x3000, RZ ;  /* 0x0000300028007810 */ /* 0x000fe40007f7e0ff */
[----:B------:R-:W-:Y:S01]  /*6e20*/  LOP3.LUT R12, R4, 0x70, R7, 0x78, !PT ;  /* 0x00000070040c7812 */ /* 0x000fe200078e7807 */
[----:B------:R2:W-:Y:S01]  /*6e30*/  ST.E desc[UR48][R14.64], RZ ;  /* 0x000000ff0e007985 */ /* 0x0005e2000c101930 */
[----:B------:R-:W-:Y:S01]  /*6e40*/  IADD3 R2, P2, PT, R40, 0x3200, RZ ;  /* 0x0000320028027810 */ /* 0x000fe20007f5e0ff */
[----:B------:R-:W-:Y:S01]  /*6e50*/  IMAD.X R67, RZ, RZ, R41, P3 ;  /* 0x000000ffff437224 */ /* 0x000fe200018e0629 */
        /* <DEDUP_REMOVED lines=10> */
[----:B------:R-:W-:-:S02]  /*6f00*/  LOP3.LUT R66, R0, 0x70, R3, 0x78, !PT ;  /* 0x0000007000427812 */ /* 0x000fc400078e7803 */
[----:B------:R-:W-:Y:S02]  /*6f10*/  SHF.R.U64 R7, R4, 0x3, R63 ;  /* 0x0000000304077819 */ /* 0x000fe4000000123f */
        /* <DEDUP_REMOVED lines=19> */
[----:B------:R-:W-:Y:S01]  /*7050*/  SHF.R.U64 R7, R4, 0x3, R71 ;  /* 0x0000000304077819 */ /* 0x000fe20000001247 */
[----:B------:R-:W1:Y:S01]  /*7060*/  S2R R0, SR_CTAID.Y ;  /* 0x0000000000007919 */ /* 0x000e620000002600 */
[----:B------:R-:W-:Y:S02]  /*7070*/  SHF.R.U64 R9, R6, 0x3, R69 ;  /* 0x0000000306097819 */ /* 0x000fe40000001245 */
[----:B------:R-:W-:Y:S01]  /*7080*/  LOP3.LUT R72, R2, 0x70, R5, 0x78, !PT ;  /* 0x0000007002487812 */ /* 0x000fe200078e7805 */
[----:B------:R2:W-:Y:S01]  /*7090*/  ST.E desc[UR48][R74.64], RZ ;  /* 0x000000ff4a007985 */ /* 0x0005e2000c101930 */
[----:B------:R-:W-:Y:S02]  /*70a0*/  LOP3.LUT R70, R4, 0x70, R7, 0x78, !PT ;  /* 0x0000007004467812 */ /* 0x000fe400078e7807 */
[----:B------:R-:W-:Y:S01]  /*70b0*/  LOP3.LUT R68, R6, 0x70, R9, 0x78, !PT ;  /* 0x0000007006447812 */ /* 0x000fe200078e7809 */
[----:B------:R2:W-:Y:S04]  /*70c0*/  ST.E desc[UR48][R72.64], RZ ;  /* 0x000000ff48007985 */ /* 0x0005e8000c101930 */
[----:B------:R2:W-:Y:S01]  /*70d0*/  ST.E desc[UR48][R70.64], RZ ;  /* 0x000000ff46007985 */ /* 0x0005e2000c101930 */
[----:B------:R-:W3:Y:S03]  /*70e0*/  S2R R2, SR_CTAID.Z ;  /* 0x0000000000027919 */ /* 0x000ee60000002700 */
[----:B------:R2:W-:Y:S01]  /*70f0*/  ST.E desc[UR48][R68.64], RZ ;  /* 0x000000ff44007985 */ /* 0x0005e2000c101930 */
[----:B------:R-:W-:Y:S05]  /*7100*/  @!P6 BRA `(.L_x_151) ;  /* 0x000000000090e947 */ /* 0x000fea0003800000 */
[----:B------:R-:W4:Y:S01]  /*7110*/  LDCU UR4, c[0x0][0x380] ;  /* 0x00007000ff0477ac */ /* 0x000f220008000800 */
[----:B------:R-:W-:Y:S01]  /*7120*/  IADD3 R3, PT, PT, R17, UR39, RZ ;  /* 0x0000002711037c10 */ /* 0x000fe2000fffe0ff */
[----:B------:R-:W-:Y:S03]  /*7130*/  BSSY.RECONVERGENT B0, `(.L_x_151) ;  /* 0x0000021000007945 */ /* 0x000fe60003800200 */
[----:B----4-:R-:W-:-:S13]  /*7140*/  ISETP.GE.AND P0, PT, R3, UR4, PT ;  /* 0x0000000403007c0c */ /* 0x010fda000bf06270 */
[----:B------:R-:W-:Y:S05]  /*7150*/  @P0 BRA `(.L_x_152) ;  /* 0x0000000000780947 */ /* 0x000fea0003800000 */
[----:B------:R-:W4:Y:S01]  /*7160*/  LDCU UR7, c[0x0][0x38c] ;  /* 0x00007180ff0777ac */ /* 0x000f220008000800 */
[----:B------:R-:W3:Y:S01]  /*7170*/  LDCU UR6, c[0x0][0x890] ;  /* 0x00011200ff0677ac */ /* 0x000ee20008000800 */
[----:B------:R-:W5:Y:S01]  /*7180*/  LDCU.64 UR4, c[0x0][0x888] ;  /* 0x00011100ff0477ac */ /* 0x000f620008000a00 */
[----:B----4-:R-:W4:Y:S01]  /*7190*/  I2F.U32.RP R8, UR7 ;  /* 0x0000000700087d06 */ /* 0x010f220008209000 */
[----:B------:R-:W-:-:S07]  /*71a0*/  ISETP.NE.U32.AND P0, PT, RZ, UR7, PT ;  /* 0x00000007ff007c0c */ /* 0x000fce000bf05070 */
[----:B----4-:R-:W4:Y:S02]  /*71b0*/  MUFU.RCP R6, R8 ;  /* 0x0000000800067308 */ /* 0x010f240000001000 */
[----:B----4-:R-:W-:-:S06]  /*71c0*/  IADD3 R6, PT, PT, R6, 0xffffffe, RZ ;  /* 0x0ffffffe06067810 */ /* 0x010fcc0007ffe0ff */
[----:B------:R-:W4:Y:S02]  /*71d0*/  F2I.FTZ.U32.TRUNC.NTZ R5, R6 ;  /* 0x0000000600057305 */ /* 0x000f24000021f000 */
[----:B----4-:R-:W-:-:S05]  /*71e0*/  IADD3 R4, PT, PT, RZ, -R5, RZ ;  /* 0x80000005ff047210 */ /* 0x010fca0007ffe0ff */
[----:B------:R-:W-:Y:S02]  /*71f0*/  IMAD R7, R4, UR7, RZ ;  /* 0x0000000704077c24 */ /* 0x000fe4000f8e02ff */
[----:B------:R-:W-:-:S05]  /*7200*/  HFMA2 R4, -RZ, RZ, 0, 0 ;  /* 0x00000000ff047431 */ /* 0x000fca00000001ff */
[----:B------:R-:W-:-:S04]  /*7210*/  IMAD.HI.U32 R5, R5, R7, R4 ;  /* 0x0000000705057227 */ /* 0x000fc800078e0004 */
[----:B---3--:R-:W-:Y:S02]  /*7220*/  IMAD R4, R2, UR6, R3 ;  /* 0x0000000602047c24 */ /* 0x008fe4000f8e0203 */
[----:B-1----:R-:W-:-:S04]  /*7230*/  IMAD.HI.U32 R5, R5, R0, RZ ;  /* 0x0000000005057227 */ /* 0x002fc800078e00ff */
[----:B------:R-:W-:-:S04]  /*7240*/  IMAD.MOV R7, RZ, RZ, -R5 ;  /* 0x000000ffff077224 */ /* 0x000fc800078e0a05 */
[----:B------:R-:W-:-:S05]  /*7250*/  IMAD R7, R7, UR7, R0 ;  /* 0x0000000707077c24 */ /* 0x000fca000f8e0200 */
[----:B------:R-:W-:-:S13]  /*7260*/  ISETP.GE.U32.AND P2, PT, R7, UR7, PT ;  /* 0x0000000707007c0c */ /* 0x000fda000bf46070 */
[----:B------:R-:W-:Y:S02]  /*7270*/  @P2 IADD3 R7, PT, PT, R7, -UR7, RZ ;  /* 0x8000000707072c10 */ /* 0x000fe4000fffe0ff */
[----:B------:R-:W-:Y:S02]  /*7280*/  @P2 IADD3 R5, PT, PT, R5, 0x1, RZ ;  /* 0x0000000105052810 */ /* 0x000fe40007ffe0ff */
[----:B------:R-:W-:Y:S02]  /*7290*/  ISETP.GE.U32.AND P1, PT, R7, UR7, PT ;  /* 0x0000000707007c0c */ /* 0x000fe4000bf26070 */
[----:B------:R-:W1:Y:S11]  /*72a0*/  LDC.64 R6, c[0x0][0x880] ;  /* 0x00022000ff067b82 */ /* 0x000e760000000a00 */
[----:B------:R-:W-:Y:S01]  /*72b0*/  @P1 VIADD R5, R5, 0x1 ;  /* 0x0000000105051836 */ /* 0x000fe20000000000 */
[----:B------:R-:W-:-:S04]  /*72c0*/  @!P0 LOP3.LUT R5, RZ, UR7, RZ, 0x33, !PT ;  /* 0x00000007ff058c12 */ /* 0x000fc8000f8e33ff */
[C---:B------:R-:W-:Y:S01]  /*72d0*/  IADD3 R3, PT, PT, -R5.reuse, RZ, RZ ;  /* 0x000000ff05037210 */ /* 0x040fe20007ffe1ff */
[----:B-----5:R-:W-:-:S04]  /*72e0*/  IMAD R5, R5, UR5, R4 ;  /* 0x0000000505057c24 */ /* 0x020fc8000f8e0204 */
[----:B------:R-:W-:Y:S01]  /*72f0*/  IMAD R4, R3, UR7, R0 ;  /* 0x0000000703047c24 */ /* 0x000fe2000f8e0200 */
[----:B------:R-:W-:-:S03]  /*7300*/  MOV R3, 0xff800000 ;  /* 0xff80000000037802 */ /* 0x000fc60000000f00 */
[----:B------:R-:W-:-:S04]  /*7310*/  IMAD R5, R4, UR4, R5 ;  /* 0x0000000404057c24 */ /* 0x000fc8000f8e0205 */
[----:B-1----:R-:W-:-:S05]  /*7320*/  IMAD.WIDE.U32 R6, R5, 0x4, R6 ;  /* 0x0000000405067825 */ /* 0x002fca00078e0006 */
[----:B------:R4:W-:Y:S02]  /*7330*/  STG.E desc[UR48][R6.64], R3 ;  /* 0x0000000306007986 */ /* 0x0009e4000c101930 */
.L_x_152:
[----:B------:R-:W-:Y:S05]  /*7340*/  BSYNC.RECONVERGENT B0 ;  /* 0x0000000000007941 */ /* 0x000fea0003800200 */
.L_x_151:
[----:B------:R-:W-:-:S09]  /*7350*/  UISETP.NE.AND UP0, UPT, UR38, URZ, UPT ;  /* 0x000000ff2600728c */ /* 0x000fd2000bf05270 */
[----:B------:R-:W-:Y:S05]  /*7360*/  BRA.U UP0, `(.L_x_153) ;  /* 0x0000000100047547 */ /* 0x000fea000b800000 */
[----:B------:R-:W-:Y:S05]  /*7370*/  BPT.TRAP 0x1 ;  /* 0x000000040000795c */ /* 0x000fea0000300000 */
.L_x_153:
[C---:B----4-:R-:W-:Y:S01]  /*7380*/  IADD3 R3, P1, PT, R40.reuse, 0x4000, RZ ;  /* 0x0000400028037810 */ /* 0x050fe20007f3e0ff */
[----:B------:R4:W-:Y:S01]  /*7390*/  STL.64 [R1+0x78], R16 ;  /* 0x0000781001007387 */ /* 0x0009e20000100a00 */
[C---:B------:R-:W-:Y:S01]  /*73a0*/  IADD3 R7, P5, PT, R40.reuse, 0x4400, RZ ;  /* 0x0000440028077810 */ /* 0x040fe20007fbe0ff */
[----:B------:R-:W-:Y:S01]  /*73b0*/  UISETP.NE.AND UP0, UPT, UR38, URZ, UPT ;  /* 0x000000ff2600728c */ /* 0x000fe2000bf05270 */
[C---:B--2---:R-:W-:Y:S02]  /*73c0*/  IADD3 R12, P2, PT, R40.reuse, 0x4a00, RZ ;  /* 0x00004a00280c7810 */ /* 0x044fe40007f5e0ff */
[C---:B------:R-:W-:Y:S01]  /*73d0*/  IADD3 R5, P0, PT, R40.reuse, 0x4200, RZ ;  /* 0x0000420028057810 */ /* 0x040fe20007f1e0ff */
[----:B------:R2:W-:Y:S01]  /*73e0*/  STL [R1+0x94], R7 ;  /* 0x0000940701007387 */ /* 0x0005e20000100800 */
[C---:B------:R-:W-:Y:S01]  /*73f0*/  IADD3 R11, P3, PT, R40.reuse, 0x4800, RZ ;  /* 0x00004800280b7810 */ /* 0x040fe20007f7e0ff */
[----:B------:R-:W-:Y:S01]  /*7400*/  IMAD.X R93, RZ, RZ, R41, P2 ;  /* 0x000000ffff5d7224 */ /* 0x000fe200010e0629 */
[----:B------:R-:W-:-:S02]  /*7410*/  IADD3 R9, P4, PT, R40, 0x4600, RZ ;  /* 0x0000460028097810 */ /* 0x000fc40007f9e0ff */
[C---:B------:R-:W-:Y:S01]  /*7420*/  IADD3 R20, P2, PT, R40.reuse, 0x5600, RZ ;  /* 0x0000560028147810 */ /* 0x040fe20007f5e0ff */
[----:B------:R5:W-:Y:S01]  /*7430*/  STL [R1+0x90], R11 ;  /* 0x0000900b01007387 */ /* 0x000be20000100800 */
[--C-:B------:R-:W-:Y:S01]  /*7440*/  IMAD.X R21, RZ, RZ, R41.reuse, P3 ;  /* 0x000000ffff157224 */ /* 0x100fe200018e0629 */
[C---:B------:R-:W-:Y:S02]  /*7450*/  IADD3 R19, P3, PT, R40.reuse, 0x5400, RZ ;  /* 0x0000540028137810 */ /* 0x040fe40007f7e0ff */
[--C-:B------:R-:W-:Y:S01]  /*7460*/  IMAD.X R81, RZ, RZ, R41.reuse, P2 ;  /* 0x000000ffff517224 */ /* 0x100fe200010e0629 */
[C---:B------:R-:W-:Y:S01]  /*7470*/  IADD3 R26, P2, PT, R40.reuse, 0x6200, RZ ;  /* 0x00006200281a7810 */ /* 0x040fe20007f5e0ff */
[----:B------:R-:W-:Y:S01]  /*7480*/  STL [R1+0x1c], R21 ;  /* 0x00001c1501007387 */ /* 0x000fe20000100800 */
[--C-:B------:R-:W-:Y:S01]  /*7490*/  IMAD.X R83, RZ, RZ, R41.reuse, P3 ;  /* 0x000000ffff537224 */ /* 0x100fe200018e0629 */
[C---:B------:R-:W-:Y:S02]  /*74a0*/  IADD3 R25, P3, PT, R40.reuse, 0x6000, RZ ;  /* 0x0000600028197810 */ /* 0x040fe40007f7e0ff */
[----:B------:R-:W-:Y:S01]  /*74b0*/  IMAD.X R69, RZ, RZ, R41, P2 ;  /* 0x000000ffff457224 */ /* 0x000fe200010e0629 */
[----:B------:R-:W-:-:S02]  /*74c0*/  IADD3 R32, P2, PT, R40, 0x6e00, RZ ;  /* 0x00006e0028207810 */ /* 0x000fc40007f5e0ff */
[--C-:B------:R-:W-:Y:S01]  /*74d0*/  IMAD.X R71, RZ, RZ, R41.reuse, P3 ;  /* 0x000000ffff477224 */ /* 0x100fe200018e0629 */
[C---:B------:R-:W-:Y:S01]  /*74e0*/  IADD3 R31, P3, PT, R40.reuse, 0x6c00, RZ ;  /* 0x00006c00281f7810 */ /* 0x040fe20007f7e0ff */
[--C-:B----4-:R-:W-:Y:S01]  /*74f0*/  IMAD.X R17, RZ, RZ, R41.reuse, P1 ;  /* 0x000000ffff117224 */ /* 0x110fe200008e0629 */
[C---:B------:R-:W-:Y:S01]  /*7500*/  IADD3 R13, P1, PT, R40.reuse, 0x4c00, RZ ;  /* 0x00004c00280d7810 */ /* 0x040fe20007f3e0ff */
[--C-:B------:R-:W-:Y:S01]  /*7510*/  IMAD.X R57, RZ, RZ, R41.reuse, P2 ;  /* 0x000000ffff397224 */ /* 0x100fe200010e0629 */
[C---:B------:R-:W-:Y:S01]  /*7520*/  IADD3 R38, P2, PT, R40.reuse, 0x7a00, RZ ;  /* 0x00007a0028267810 */ /* 0x040fe20007f5e0ff */
[----:B--2---:R-:W-:Y:S01]  /*7530*/  IMAD.X R7, RZ, RZ, R41, P0 ;  /* 0x000000ffff077224 */ /* 0x004fe200000e0629 */
[----:B------:R-:W-:Y:S01]  /*7540*/  IADD3 R14, P0, PT, R40, 0x4e00, RZ ;  /* 0x00004e00280e7810 */ /* 0x000fe20007f1e0ff */
[----:B------:R2:W-:Y:S01]  /*7550*/  STL.64 [R1+0x80], R12 ;  /* 0x0000800c01007387 */ /* 0x0005e20000100a00 */
[----:B------:R-:W-:Y:S01]  /*7560*/  SHF.R.U64 R4, R3, 0x3, R17 ;  /* 0x0000000303047819 */ /* 0x000fe20000001211 */
[----:B------:R-:W-:-:S02]  /*7570*/  IMAD.X R91, RZ, RZ, R41, P1 ;  /* 0x000000ffff5b7224 */ /* 0x000fc400008e0629 */
[----:B------:R-:W-:Y:S01]  /*7580*/  STL [R1+0x34], R7 ;  /* 0x0000340701007387 */ /* 0x000fe20000100800 */
[--C-:B-----5:R-:W-:Y:S01]  /*7590*/  IMAD.X R11, RZ, RZ, R41.reuse, P4 ;  /* 0x000000ffff0b7224 */ /* 0x120fe200020e0629 */
[----:B------:R-:W-:Y:S01]  /*75a0*/  LOP3.LUT R16, R3, 0x70, R4, 0x78, !PT ;  /* 0x0000007003107812 */ /* 0x000fe200078e7804 */
[--C-:B------:R-:W-:Y:S01]  /*75b0*/  IMAD.X R89, RZ, RZ, R41.reuse, P0 ;  /* 0x000000ffff597224 */ /* 0x100fe200000e0629 */
[C---:B------:R-:W-:Y:S01]  /*75c0*/  IADD3 R18, P4, PT, R40.reuse, 0x5200, RZ ;  /* 0x0000520028127810 */ /* 0x040fe20007f9e0ff */
[--C-:B------:R-:W-:Y:S01]  /*75d0*/  IMAD.X R59, RZ, RZ, R41.reuse, P3 ;  /* 0x000000ffff3b7224 */ /* 0x100fe200018e0629 */
[----:B------:R4:W-:Y:S01]  /*75e0*/  STL [R1+0x24], R11 ;  /* 0x0000240b01007387 */ /* 0x0009e20000100800 */
[--C-:B------:R-:W-:Y:S02]  /*75f0*/  IMAD.X R45, RZ, RZ, R41.reuse, P2 ;  /* 0x000000ffff2d7224 */ /* 0x100fe400010e0629 */
[--C-:B--2---:R-:W-:Y:S01]  /*7600*/  IMAD.X R13, RZ, RZ, R41.reuse, P5 ;  /* 0x000000ffff0d7224 */ /* 0x104fe200028e0629 */
[----:B------:R-:W-:Y:S01]  /*7610*/  IADD3 R15, P5, PT, R40, 0x5000, RZ ;  /* 0x00005000280f7810 */ /* 0x000fe20007fbe0ff */
[----:B------:R-:W-:Y:S01]  /*7620*/  IMAD.X R85, RZ, RZ, R41, P4 ;  /* 0x000000ffff557224 */ /* 0x000fe200020e0629 */
[----:B------:R-:W-:-:S02]  /*7630*/  SHF.R.U64 R10, R9, 0x3, R11 ;  /* 0x00000003090a7819 */ /* 0x000fc4000000120b */
[C---:B------:R-:W-:Y:S01]  /*7640*/  IADD3 R21, P1, PT, R40.reuse, 0x5800, RZ ;  /* 0x0000580028157810 */ /* 0x040fe20007f3e0ff */
[----:B------:R2:W-:Y:S01]  /*7650*/  STL.64 [R1+0x88], R14 ;  /* 0x0000880e01007387 */ /* 0x0005e20000100a00 */
[--C-:B------:R-:W-:Y:S01]  /*7660*/  IMAD.X R87, RZ, RZ, R41.reuse, P5 ;  /* 0x000000ffff577224 */ /* 0x100fe200028e0629 */
[C---:B------:R-:W-:Y:S02]  /*7670*/  IADD3 R22, P0, PT, R40.reuse, 0x5a00, RZ ;  /* 0x00005a0028167810 */ /* 0x040fe40007f1e0ff */
[----:B----4-:R-:W4:Y:S01]  /*7680*/  LDL.LU R11, [R1+0x90] ;  /* 0x00009000010b7983 */ /* 0x010f220000300800 */
[C---:B------:R-:W-:Y:S01]  /*7690*/  IADD3 R23, P5, PT, R40.reuse, 0x5c00, RZ ;  /* 0x00005c0028177810 */ /* 0x040fe20007fbe0ff */
[--C-:B------:R-:W-:Y:S01]  /*76a0*/  IMAD.X R79, RZ, RZ, R41.reuse, P1 ;  /* 0x000000ffff4f7224 */ /* 0x100fe200008e0629 */
        /* <DEDUP_REMOVED lines=19> */
[----:B------:R-:W-:Y:S01]  /*77e0*/  IMAD.X R51, RZ, RZ, R41, P5 ;  /* 0x000000ffff337224 */ /* 0x000fe200028e0629 */
[C---:B------:R-:W-:Y:S01]  /*77f0*/  IADD3 R39, P1, PT, R40.reuse, 0x7c00, RZ ;  /* 0x00007c0028277810 */ /* 0x040fe20007f3e0ff */
[--C-:B--2---:R-:W-:Y:S01]  /*7800*/  IMAD.MOV.U32 R15, RZ, RZ, R7.reuse ;  /* 0x000000ffff0f7224 */ /* 0x104fe200078e0007 */
[----:B------:R-:W-:Y:S01]  /*7810*/  IADD3 R40, P0, PT, R40, 0x7e00, RZ ;  /* 0x00007e0028287810 */ /* 0x000fe20007f1e0ff */
[----:B------:R-:W-:-:S02]  /*7820*/  IMAD.MOV.U32 R15, RZ, RZ, R7 ;  /* 0x000000ffff0f7224 */ /* 0x000fc400078e0007 */
[----:B------:R-:W2:Y:S01]  /*7830*/  LDL.LU R7, [R1+0x94] ;  /* 0x0000940001077983 */ /* 0x000ea20000300800 */
[----:B------:R-:W-:Y:S02]  /*7840*/  IMAD.MOV.U32 R14, RZ, RZ, R6 ;  /* 0x000000ffff0e7224 */ /* 0x000fe400078e0006 */
[C---:B------:R-:W-:Y:S01]  /*7850*/  SHF.R.U64 R6, R5.reuse, 0x3, R15 ;  /* 0x0000000305067819 */ /* 0x040fe2000000120f */
[--C-:B------:R-:W-:Y:S02]  /*7860*/  IMAD.X R49, RZ, RZ, R41.reuse, P4 ;  /* 0x000000ffff317224 */ /* 0x100fe400020e0629 */
[--C-:B------:R-:W-:Y:S01]  /*7870*/  IMAD.X R47, RZ, RZ, R41.reuse, P3 ;  /* 0x000000ffff2f7224 */ /* 0x100fe200018e0629 */
[----:B------:R-:W-:Y:S01]  /*7880*/  LOP3.LUT R14, R5, 0x70, R6, 0x78, !PT ;  /* 0x00000070050e7812 */ /* 0x000fe200078e7806 */
[--C-:B------:R-:W-:Y:S01]  /*7890*/  IMAD.X R43, RZ, RZ, R41.reuse, P1 ;  /* 0x000000ffff2b7224 */ /* 0x100fe200008e0629 */
[----:B------:R1:W5:Y:S01]  /*78a0*/  LDL.64 R4, [R1+0x20] ;  /* 0x0000200001047983 */ /* 0x0003620000100a00 */
[----:B------:R-:W-:-:S03]  /*78b0*/  IMAD.X R41, RZ, RZ, R41, P0 ;  /* 0x000000ffff297224 */ /* 0x000fc600000e0629 */
[----:B------:R3:W-:Y:S04]  /*78c0*/  STL [R1+0x30], R14 ;  /* 0x0000300e01007387 */ /* 0x0007e80000100800 */
[----:B---3--:R-:W3:Y:S01]  /*78d0*/  LDL.LU.64 R14, [R1+0x88] ;  /* 0x00008800010e7983 */ /* 0x008ee20000300a00 */
[----:B--2---:R-:W-:-:S04]  /*78e0*/  SHF.R.U64 R8, R7, 0x3, R13 ;  /* 0x0000000307087819 */ /* 0x004fc8000000120d */
[----:B------:R-:W-:-:S05]  /*78f0*/  LOP3.LUT R12, R7, 0x70, R8, 0x78, !PT ;  /* 0x00000070070c7812 */ /* 0x000fca00078e7808 */
[----:B------:R2:W-:Y:S01]  /*7900*/  STL.64 [R1+0x28], R12 ;  /* 0x0000280c01007387 */ /* 0x0005e20000100a00 */
[----:B-----5:R-:W-:-:S03]  /*7910*/  LOP3.LUT R4, R9, 0x70, R10, 0x78, !PT ;  /* 0x0000007009047812 */ /* 0x020fc600078e780a */
[----:B------:R-:W4:Y:S04]  /*7920*/  LDL.LU.64 R8, [R1+0x18] ;  /* 0x0000180001087983 */ /* 0x000f280000300a00 */
[----:B--2---:R-:W2:Y:S04]  /*7930*/  LDL.LU.64 R12, [R1+0x80] ;  /* 0x00008000010c7983 */ /* 0x004ea80000300a00 */
[----:B------:R4:W-:Y:S01]  /*7940*/  STL [R1+0x20], R4 ;  /* 0x0000200401007387 */ /* 0x0009e20000100800 */
[----:B---3--:R-:W-:-:S04]  /*7950*/  SHF.R.U64 R5, R14, 0x3, R89 ;  /* 0x000000030e057819 */ /* 0x008fc80000001259 */
[----:B------:R-:W-:Y:S02]  /*7960*/  LOP3.LUT R88, R14, 0x70, R5, 0x78, !PT ;  /* 0x000000700e587812 */ /* 0x000fe400078e7805 */
[----:B----4-:R-:W-:-:S04]  /*7970*/  SHF.R.U64 R4, R11, 0x3, R9 ;  /* 0x000000030b047819 */ /* 0x010fc80000001209 */
[----:B------:R-:W-:Y:S02]  /*7980*/  LOP3.LUT R8, R11, 0x70, R4, 0x78, !PT ;  /* 0x000000700b087812 */ /* 0x000fe400078e7804 */
[C---:B------:R-:W-:Y:S01]  /*7990*/  SHF.R.U64 R4, R15.reuse, 0x3, R87 ;  /* 0x000000030f047819 */ /* 0x040fe20000001257 */
[----:B------:R-:W3:Y:S03]  /*79a0*/  LDL.LU.64 R10, [R1+0x20] ;  /* 0x00002000010a7983 */ /* 0x000ee60000300a00 */
[----:B------:R-:W-:Y:S02]  /*79b0*/  LOP3.LUT R86, R15, 0x70, R4, 0x78, !PT ;  /* 0x000000700f567812 */ /* 0x000fe400078e7804 */
[----:B------:R-:W4:Y:S01]  /*79c0*/  LDL.LU.64 R14, [R1+0x30] ;  /* 0x00003000010e7983 */ /* 0x000f220000300a00 */
[----:B--2---:R-:W-:Y:S02]  /*79d0*/  SHF.R.U64 R3, R12, 0x3, R93 ;  /* 0x000000030c037819 */ /* 0x004fe4000000125d */
[----:B------:R-:W-:-:S02]  /*79e0*/  SHF.R.U64 R6, R13, 0x3, R91 ;  /* 0x000000030d067819 */ /* 0x000fc4000000125b */
[----:B------:R-:W-:Y:S02]  /*79f0*/  LOP3.LUT R92, R12, 0x70, R3, 0x78, !PT ;  /* 0x000000700c5c7812 */ /* 0x000fe400078e7803 */
[----:B------:R-:W-:Y:S02]  /*7a00*/  LOP3.LUT R90, R13, 0x70, R6, 0x78, !PT ;  /* 0x000000700d5a7812 */ /* 0x000fe400078e7806 */
[C---:B------:R-:W-:Y:S01]  /*7a10*/  SHF.R.U64 R3, R18.reuse, 0x3, R85 ;  /* 0x0000000312037819 */ /* 0x040fe20000001255 */
[----:B------:R-:W2:Y:S01]  /*7a20*/  LDL.LU.64 R12, [R1+0x28] ;  /* 0x00002800010c7983 */ /* 0x000ea20000300a00 */
[C---:B------:R-:W-:Y:S02]  /*7a30*/  SHF.R.U64 R6, R19.reuse, 0x3, R83 ;  /* 0x0000000313067819 */ /* 0x040fe40000001253 */
[----:B------:R-:W-:Y:S01]  /*7a40*/  LOP3.LUT R84, R18, 0x70, R3, 0x78, !PT ;  /* 0x0000007012547812 */ /* 0x000fe200078e7803 */
[----:B------:R-:W-:Y:S01]  /*7a50*/  IMAD.MOV.U32 R18, RZ, RZ, R16 ;  /* 0x000000ffff127224 */ /* 0x000fe200078e0010 */
[----:B------:R-:W-:Y:S01]  /*7a60*/  LOP3.LUT R82, R19, 0x70, R6, 0x78, !PT ;  /* 0x0000007013527812 */ /* 0x000fe200078e7806 */
[----:B------:R-:W-:-:S02]  /*7a70*/  IMAD.MOV.U32 R19, RZ, RZ, R17 ;  /* 0x000000ffff137224 */ /* 0x000fc400078e0011 */
[----:B------:R-:W5:Y:S01]  /*7a80*/  LDL.LU.64 R16, [R1+0x78] ;  /* 0x0000780001107983 */ /* 0x000f620000300a00 */
[----:B------:R-:W-:Y:S02]  /*7a90*/  SHF.R.U64 R5, R20, 0x3, R81 ;  /* 0x0000000314057819 */ /* 0x000fe40000001251 */
[----:B------:R-:W-:Y:S02]  /*7aa0*/  SHF.R.U64 R4, R21, 0x3, R79 ;  /* 0x0000000315047819 */ /* 0x000fe4000000124f */
[----:B------:R-:W-:Y:S02]  /*7ab0*/  SHF.R.U64 R3, R22, 0x3, R77 ;  /* 0x0000000316037819 */ /* 0x000fe4000000124d */
[----:B------:R-:W-:Y:S02]  /*7ac0*/  LOP3.LUT R80, R20, 0x70, R5, 0x78, !PT ;  /* 0x0000007014507812 */ /* 0x000fe400078e7805 */
[----:B------:R-:W-:Y:S02]  /*7ad0*/  SHF.R.U64 R6, R23, 0x3, R75 ;  /* 0x0000000317067819 */ /* 0x000fe4000000124b */
[----:B------:R-:W-:-:S02]  /*7ae0*/  SHF.R.U64 R5, R24, 0x3, R73 ;  /* 0x0000000318057819 */ /* 0x000fc40000001249 */
[----:B------:R-:W-:Y:S02]  /*7af0*/  LOP3.LUT R78, R21, 0x70, R4, 0x78, !PT ;  /* 0x00000070154e7812 */ /* 0x000fe400078e7804 */
[----:B------:R-:W-:Y:S02]  /*7b00*/  LOP3.LUT R76, R22, 0x70, R3, 0x78, !PT ;  /* 0x00000070164c7812 */ /* 0x000fe400078e7803 */
[----:B------:R-:W-:Y:S02]  /*7b10*/  SHF.R.U64 R4, R25, 0x3, R71 ;  /* 0x0000000319047819 */ /* 0x000fe40000001247 */
[----:B------:R-:W-:Y:S02]  /*7b20*/  LOP3.LUT R74, R23, 0x70, R6, 0x78, !PT ;  /* 0x00000070174a7812 */ /* 0x000fe400078e7806 */
[----:B------:R-:W-:Y:S02]  /*7b30*/  SHF.R.U64 R3, R26, 0x3, R69 ;  /* 0x000000031a037819 */ /* 0x000fe40000001245 */
[----:B------:R-:W-:-:S02]  /*7b40*/  LOP3.LUT R72, R24, 0x70, R5, 0x78, !PT ;  /* 0x0000007018487812 */ /* 0x000fc400078e7805 */
[----:B------:R-:W-:Y:S02]  /*7b50*/  SHF.R.U64 R6, R27, 0x3, R67 ;  /* 0x000000031b067819 */ /* 0x000fe40000001243 */
[----:B------:R-:W-:Y:S02]  /*7b60*/  SHF.R.U64 R5, R28, 0x3, R65 ;  /* 0x000000031c057819 */ /* 0x000fe40000001241 */
[----:B------:R-:W-:Y:S02]  /*7b70*/  LOP3.LUT R70, R25, 0x70, R4, 0x78, !PT ;  /* 0x0000007019467812 */ /* 0x000fe400078e7804 */
[----:B------:R-:W-:Y:S02]  /*7b80*/  LOP3.LUT R68, R26, 0x70, R3, 0x78, !PT ;  /* 0x000000701a447812 */ /* 0x000fe400078e7803 */
[----:B------:R-:W-:Y:S02]  /*7b90*/  SHF.R.U64 R4, R29, 0x3, R63 ;  /* 0x000000031d047819 */ /* 0x000fe4000000123f */
[----:B------:R-:W-:-:S02]  /*7ba0*/  LOP3.LUT R66, R27, 0x70, R6, 0x78, !PT ;  /* 0x000000701b427812 */ /* 0x000fc400078e7806 */
[----:B------:R-:W-:Y:S02]  /*7bb0*/  SHF.R.U64 R3, R30, 0x3, R61 ;  /* 0x000000031e037819 */ /* 0x000fe4000000123d */
[----:B------:R-:W-:Y:S02]  /*7bc0*/  LOP3.LUT R64, R28, 0x70, R5, 0x78, !PT ;  /* 0x000000701c407812 */ /* 0x000fe400078e7805 */
[----:B------:R-:W-:Y:S02]  /*7bd0*/  SHF.R.U64 R6, R31, 0x3, R59 ;  /* 0x000000031f067819 */ /* 0x000fe4000000123b */
[----:B------:R-:W-:Y:S02]  /*7be0*/  SHF.R.U64 R5, R32, 0x3, R57 ;  /* 0x0000000320057819 */ /* 0x000fe40000001239 */
[----:B------:R-:W-:Y:S02]  /*7bf0*/  LOP3.LUT R62, R29, 0x70, R4, 0x78, !PT ;  /* 0x000000701d3e7812 */ /* 0x000fe400078e7804 */
[----:B------:R-:W-:-:S02]  /*7c00*/  LOP3.LUT R60, R30, 0x70, R3, 0x78, !PT ;  /* 0x000000701e3c7812 */ /* 0x000fc400078e7803 */
[----:B------:R-:W-:Y:S02]  /*7c10*/  SHF.R.U64 R4, R33, 0x3, R55 ;  /* 0x0000000321047819 */ /* 0x000fe40000001237 */
[----:B------:R-:W-:Y:S02]  /*7c20*/  LOP3.LUT R58, R31, 0x70, R6, 0x78, !PT ;  /* 0x000000701f3a7812 */ /* 0x000fe400078e7806 */
        /* <DEDUP_REMOVED lines=14> */
[----:B------:R-:W-:Y:S02]  /*7d10*/  LOP3.LUT R42, R39, 0x70, R6, 0x78, !PT ;  /* 0x00000070272a7812 */ /* 0x000fe400078e7806 */
[----:B------:R-:W-:Y:S01]  /*7d20*/  LOP3.LUT R40, R40, 0x70, R5, 0x78, !PT ;  /* 0x0000007028287812 */ /* 0x000fe200078e7805 */
[----:B-----5:R1:W-:Y:S01]  /*7d30*/  SYNCS.ARRIVE.TRANS64.A1T0 RZ, [R16+URZ+0x140b0], RZ ;  /* 0x0140b0ff10ff79a7 */ /* 0x0203e200081000ff */
[----:B------:R1:W-:Y:S04]  /*7d40*/  ST.E desc[UR48][R18.64], RZ ;  /* 0x000000ff12007985 */ /* 0x0003e8000c101930 */
[----:B----4-:R4:W-:Y:S04]  /*7d50*/  ST.E desc[UR48][R14.64], RZ ;  /* 0x000000ff0e007985 */ /* 0x0109e8000c101930 */
[----:B--2---:R4:W-:Y:S04]  /*7d60*/  ST.E desc[UR48][R12.64], RZ ;  /* 0x000000ff0c007985 */ /* 0x0049e8000c101930 */
[----:B---3--:R4:W-:Y:S04]  /*7d70*/  ST.E desc[UR48][R10.64], RZ ;  /* 0x000000ff0a007985 */ /* 0x0089e8000c101930 */
[----:B------:R4:W-:Y:S04]  /*7d80*/  ST.E desc[UR48][R8.64], RZ ;  /* 0x000000ff08007985 */ /* 0x0009e8000c101930 */
        /* <DEDUP_REMOVED lines=26> */
[----:B------:R4:W-:Y:S01]  /*7f30*/  ST.E desc[UR48][R40.64], RZ ;  /* 0x000000ff28007985 */ /* 0x0009e2000c101930 */
[----:B------:R-:W-:Y:S01]  /*7f40*/  @!PT LDS RZ, [RZ] ;  /* 0x00000000fffff984 */ /* 0x000fe20000000800 */
[----:B------:R-:W-:Y:S01]  /*7f50*/  @!PT LDS RZ, [RZ] ;  /* 0x00000000fffff984 */ /* 0x000fe20000000800 */
[----:B------:R-:W-:Y:S01]  /*7f60*/  @!PT LDS RZ, [RZ] ;  /* 0x00000000fffff984 */ /* 0x000fe20000000800 */
[----:B------:R-:W-:Y:S01]  /*7f70*/  @!PT LDS RZ, [RZ] ;  /* 0x00000000fffff984 */ /* 0x000fe20000000800 */
[----:B------:R2:W-:Y:S06]  /*7f80*/  MEMBAR.ALL.CTA ;  /* 0x0000000000007992 */ /* 0x0005ec0000008000 */
[----:B--2---:R-:W2:Y:S01]  /*7f90*/  FENCE.VIEW.ASYNC.S ;  /* 0x00000000000073c6 */ /* 0x004ea20000000000 */
[----:B-1----:R-:W-:Y:S05]  /*7fa0*/  BRA.U UP0, `(.L_x_154) ;  /* 0x0000000100047547 */ /* 0x002fea000b800000 */
[----:B------:R-:W-:Y:S05]  /*7fb0*/  BPT.TRAP 0x1 ;  /* 0x000000040000795c */ /* 0x000fea0000300000 */
.L_x_154:
[----:B------:R-:W-:-:S05]  /*7fc0*/  HFMA2 R3, -RZ, RZ, 0, 5.9604644775390625e-08 ;  /* 0x00000001ff037431 */ /* 0x000fca00000001ff */
[----:B------:R-:W-:-:S04]  /*7fd0*/  SHF.L.U32 R3, R3, 0x1f, RZ ;  /* 0x0000001f03037819 */ /* 0x000fc800000006ff */
[----:B--2---:R-:W1:Y:S02]  /*7fe0*/  SYNCS.PHASECHK.TRANS64.TRYWAIT P0, [R16+URZ+0x140c8], R3 ;  /* 0x0140c803100075a7 */ /* 0x004e6400080011ff */
[----:B-1----:R-:W-:Y:S05]  /*7ff0*/  @!P0 BRA `(.L_x_155) ;  /* 0x0000013800808947 */ /* 0x002fea0003800000 */
.L_x_402:
[----:B------:R-:W-:Y:S05]  /*8000*/  @!P6 BRA `(.L_x_156) ;  /* 0x000000000094e947 */ /* 0x000fea0003800000 */
[----:B------:R-:W2:Y:S01]  /*8010*/  LDCU UR4, c[0x0][0x380] ;  /* 0x00007000ff0477ac */ /* 0x000ea20008000800 */
[----:B------:R-:W-:Y:S01]  /*8020*/  IMAD.U32 R4, RZ, RZ, UR39 ;  /* 0x00000027ff047e24 */ /* 0x000fe2000f8e00ff */
[----:B------:R-:W-:Y:S04]  /*8030*/  BSSY.RECONVERGENT B0, `(.L_x_156) ;  /* 0x0000022000007945 */ /* 0x000fe80003800200 */
[----:B------:R-:W-:-:S04]  /*8040*/  IADD3 R17, PT, PT, R4, 0x80, R17 ;  /* 0x0000008004117810 */ /* 0x000fc80007ffe011 */
[----:B--2---:R-:W-:-:S13]  /*8050*/  ISETP.GE.AND P0, PT, R17, UR4, PT ;  /* 0x0000000411007c0c */ /* 0x004fda000bf06270 */
[----:B------:R-:W-:Y:S05]  /*8060*/  @P0 BRA `(.L_x_157) ;  /* 0x0000000000780947 */ /* 0x000fea0003800000 */
[----:B------:R-:W2:Y:S01]  /*8070*/  LDCU UR7, c[0x0][0x38c] ;  /* 0x00007180ff0777ac */ /* 0x000ea20008000800 */
[----:B------:R-:W-:Y:S01]  /*8080*/  MOV R4, RZ ;  /* 0x000000ff00047202 */ /* 0x000fe20000000f00 */
[----:B------:R-:W3:Y:S01]  /*8090*/  LDCU UR6, c[0x0][0x890] ;  /* 0x00011200ff0677ac */ /* 0x000ee20008000800 */
[----:B------:R-:W5:Y:S01]  /*80a0*/  LDCU.64 UR4, c[0x0][0x888] ;  /* 0x00011100ff0477ac */ /* 0x000f620008000a00 */
[----:B--2---:R-:W2:Y:S01]  /*80b0*/  I2F.U32.RP R7, UR7 ;  /* 0x0000000700077d06 */ /* 0x004ea20008209000 */
[----:B------:R-:W-:Y:S01]  /*80c0*/  ISETP.NE.U32.AND P0, PT, RZ, UR7, PT ;  /* 0x00000007ff007c0c */ /* 0x000fe2000bf05070 */
[----:B---3--:R-:W-:-:S06]  /*80d0*/  IMAD R2, R2, UR6, R17 ;  /* 0x0000000602027c24 */ /* 0x008fcc000f8e0211 */
[----:B--2---:R-:W2:Y:S02]  /*80e0*/  MUFU.RCP R6, R7 ;  /* 0x0000000700067308 */ /* 0x004ea40000001000 */
[----:B--2---:R-:W-:-:S06]  /*80f0*/  IADD3 R6, PT, PT, R6, 0xffffffe, RZ ;  /* 0x0ffffffe06067810 */ /* 0x004fcc0007ffe0ff */
[----:B------:R-:W1:Y:S02]  /*8100*/  F2I.FTZ.U32.TRUNC.NTZ R5, R6 ;  /* 0x0000000600057305 */ /* 0x000e64000021f000 */
[----:B-1----:R-:W-:-:S05]  /*8110*/  IADD3 R3, PT, PT, RZ, -R5, RZ ;  /* 0x80000005ff037210 */ /* 0x002fca0007ffe0ff */
[----:B------:R-:W-:-:S04]  /*8120*/  IMAD R3, R3, UR7, RZ ;  /* 0x0000000703037c24 */ /* 0x000fc8000f8e02ff */
[----:B------:R-:W-:-:S06]  /*8130*/  IMAD.HI.U32 R3, R5, R3, R4 ;  /* 0x0000000305037227 */ /* 0x000fcc00078e0004 */
[----:B------:R-:W-:-:S04]  /*8140*/  IMAD.HI.U32 R3, R3, R0, RZ ;  /* 0x0000000003037227 */ /* 0x000fc800078e00ff */
        /* <DEDUP_REMOVED lines=16> */
.L_x_157:
[----:B------:R-:W-:Y:S05]  /*8250*/  BSYNC.RECONVERGENT B0 ;  /* 0x0000000000007941 */ /* 0x000fea0003800200 */
.L_x_156:
[----:B------:R-:W-:Y:S01]  /*8260*/  @!PT LDS RZ, [RZ] ;  /* 0x00000000fffff984 */ /* 0x000fe20000000800 */
[----:B------:R-:W-:Y:S01]  /*8270*/  @!PT LDS RZ, [RZ] ;  /* 0x00000000fffff984 */ /* 0x000fe20000000800 */
[----:B------:R-:W-:Y:S01]  /*8280*/  @!PT LDS RZ, [RZ] ;  /* 0x00000000fffff984 */ /* 0x000fe20000000800 */
[----:B------:R-:W-:Y:S01]  /*8290*/  @!PT LDS RZ, [RZ] ;  /* 0x00000000fffff984 */ /* 0x000fe20000000800 */
[----:B------:R3:W-:Y:S06]  /*82a0*/  MEMBAR.ALL.CTA ;  /* 0x0000000000007992 */ /* 0x0007ec0000008000 */
[----:B---3--:R-:W3:Y:S01]  /*82b0*/  FENCE.VIEW.ASYNC.S ;  /* 0x00000000000073c6 */ /* 0x008ee20000000000 */
[----:B------:R-:W-:-:S09]  /*82c0*/  UISETP.NE.AND UP0, UPT, UR38, URZ, UPT ;  /* 0x000000ff2600728c */ /* 0x000fd2000bf05270 */
[----:B------:R-:W-:Y:S05]  /*82d0*/  BRA.U UP0, `(.L_x_158) ;  /* 0x0000000100047547 */ /* 0x000fea000b800000 */
[----:B------:R-:W-:Y:S05]  /*82e0*/  BPT.TRAP 0x1 ;  /* 0x000000040000795c */ /* 0x000fea0000300000 */
.L_x_158:
[----:B---3--:R-:W-:Y:S01]  /*82f0*/  SYNCS.ARRIVE.TRANS64.A1T0 RZ, [R16+URZ+0x140b8], RZ ;  /* 0x0140b8ff10ff79a7 */ /* 0x008fe200081000ff */
[----:B------:R-:W-:Y:S05]  /*8300*/  EXIT ;  /* 0x000000000000794d */ /* 0x000fea0003800000 */
.L_x_87:
[----:B------:R-:W-:Y:S01]  /*8310*/  UIADD3 UR5, UPT, UPT, UR5, 0x7f, URZ ;  /* 0x0000007f05057890 */ /* 0x000fe2000fffe0ff */
[C---:B------:R-:W-:Y:S01]  /*8320*/  IMAD.U32 R56, R18.reuse, 0x10000, RZ ;  /* 0x0001000012387824 */ /* 0x040fe200078e00ff */
[----:B------:R-:W-:Y:S01]  /*8330*/  UISETP.NE.AND UP1, UPT, UR37, URZ, UPT ;  /* 0x000000ff2500728c */ /* 0x000fe2000bf25270 */
[C---:B------:R-:W-:Y:S01]  /*8340*/  LOP3.LUT R16, R18.reuse, 0x1f, RZ, 0xc0, !PT ;  /* 0x0000001f12107812 */ /* 0x040fe200078ec0ff */
[----:B------:R-:W-:Y:S01]  /*8350*/  USHF.R.S32.HI UR4, URZ, 0x1f, UR5 ;  /* 0x0000001fff047899 */ /* 0x000fe20008011405 */
[----:B------:R-:W-:Y:S01]  /*8360*/  LOP3.LUT R2, R18, 0x7f, RZ, 0xc0, !PT ;  /* 0x0000007f12027812 */ /* 0x000fe200078ec0ff */
[----:B------:R-:W-:Y:S01]  /*8370*/  ULEA UR40, UR40, 0x2, 0x1 ;  /* 0x0000000228287891 */ /* 0x000fe2000f8e08ff */
[----:B------:R-:W-:Y:S01]  /*8380*/  LOP3.LUT R56, R56, 0x600000, RZ, 0xc0, !PT ;  /* 0x0060000038387812 */ /* 0x000fe200078ec0ff */
[----:B------:R-:W-:Y:S02]  /*8390*/  ULEA.HI UR4, UR4, UR5, URZ, 0x7 ;  /* 0x0000000504047291 */ /* 0x000fe4000f8f38ff */
[----:B------:R-:W-:Y:S01]  /*83a0*/  ULOP3.LUT UR40, UR40, 0x1fffffe, URZ, 0xc0, !UPT ;  /* 0x01fffffe28287892 */ /* 0x000fe2000f8ec0ff */
[----:B------:R-:W-:Y:S01]  /*83b0*/  LOP3.LUT R57, R56, 0x80, RZ, 0xfc, !PT ;  /* 0x0000008038397812 */ /* 0x000fe200078efcff */
[----:B------:R-:W-:-:S04]  /*83c0*/  USHF.R.S32.HI UR4, URZ, 0x7, UR4 ;  /* 0x00000007ff047899 */ /* 0x000fc80008011404 */
[----:B------:R-:W-:-:S04]  /*83d0*/  UISETP.LT.AND UP0, UPT, UR4, UR40, UPT ;  /* 0x000000280400728c */ /* 0x000fc8000bf01270 */
[----:B------:R-:W-:Y:S01]  /*83e0*/  USEL UR45, UR4, UR40, UP0 ;  /* 0x00000028042d7287 */ /* 0x000fe20008000000 */
[----:B------:R-:W-:Y:S11]  /*83f0*/  BRA.U !UP1, `(.L_x_159) ;  /* 0x0000000109047547 */ /* 0x000ff6000b800000 */
[----:B------:R-:W-:Y:S05]  /*8400*/  BPT.TRAP 0x1 ;  /* 0x000000040000795c */ /* 0x000fea0000300000 */
.L_x_159:
[----:B------:R-:W1:Y:S01]  /*8410*/  S2UR UR40, SR_CgaCtaId ;  /* 0x00000000002879c3 */ /* 0x000e620000008800 */
[----:B------:R-:W-:Y:S01]  /*8420*/  UMOV UR39, 0x400 ;  /* 0x0000040000277882 */ /* 0x000fe20000000000 */
[----:B------:R-:W-:Y:S01]  /*8430*/  SHF.L.U32 R3, RZ, 0x1f, RZ ;  /* 0x0000001fff037819 */ /* 0x000fe200000006ff */
[----:B-1----:R-:W-:-:S09]  /*8440*/  ULEA UR39, UR40, UR39, 0x18 ;  /* 0x0000002728277291 */ /* 0x002fd2000f8ec0ff */
[----:B------:R-:W1:Y:S02]  /*8450*/  SYNCS.PHASECHK.TRANS64.TRYWAIT P0, [UR39+0x14070], R3 ;  /* 0x01407003ff0075a7 */ /* 0x000e640008001127 */
[----:B-1----:R-:W-:Y:S05]  /*8460*/  @!P0 BRA `(.L_x_160) ;  /* 0x0000013400788947 */ /* 0x002fea0003800000 */
.L_x_403:
[----:B------:R-:W-:-:S09]  /*8470*/  UISETP.NE.AND UP0, UPT, UR37, URZ, UPT ;  /* 0x000000ff2500728c */ /* 0x000fd2000bf05270 */
[----:B------:R-:W-:Y:S05]  /*8480*/  BRA.U !UP0, `(.L_x_161) ;  /* 0x0000000108047547 */ /* 0x000fea000b800000 */
[----:B------:R-:W-:Y:S05]  /*8490*/  BPT.TRAP 0x1 ;  /* 0x000000040000795c */ /* 0x000fea0000300000 */
.L_x_161:
[----:B------:R-:W-:Y:S02]  /*84a0*/  UIADD3 UR44, UPT, UPT, UR39, 0x14078, URZ ;  /* 0x00014078272c7890 */ /* 0x000fe4000fffe0ff */
[----:B------:R-:W-:Y:S02]  /*84b0*/  UISETP.NE.AND UP0, UPT, UR36, URZ, UPT ;  /* 0x000000ff2400728c */ /* 0x000fe4000bf05270 */
[----:B------:R-:W-:-:S09]  /*84c0*/  UPRMT UR4, UR40, 0x654, UR44 ;  /* 0x0000065428047896 */ /* 0x000fd2000800002c */
[----:B------:R-:W-:Y:S01]  /*84d0*/  SYNCS.ARRIVE.TRANS64.RED.A1T0 RZ, [UR4], RZ ;  /* 0x000000ffffff79a7 */ /* 0x000fe20008100404 */
[----:B------:R-:W-:Y:S05]  /*84e0*/  BRA.U !UP0, `(.L_x_162) ;  /* 0x0000000108047547 */ /* 0x000fea000b800000 */
[----:B------:R-:W-:Y:S05]  /*84f0*/  BPT.TRAP 0x1 ;  /* 0x000000040000795c */ /* 0x000fea0000300000 */
.L_x_162:
[----:B------:R-:W2:Y:S01]  /*8500*/  SYNCS.PHASECHK.TRANS64.TRYWAIT P0, [UR39+0x14080], R3 ;  /* 0x01408003ff0075a7 */ /* 0x000ea20008001127 */
[----:B------:R-:W-:Y:S01]  /*8510*/  UMOV UR43, URZ ;  /* 0x000000ff002b7c82 */ /* 0x000fe20008000000 */
[----:B--2---:R-:W-:Y:S05]  /*8520*/  @!P0 BRA `(.L_x_163) ;  /* 0x0000013400608947 */ /* 0x004fea0003800000 */
.L_x_404:
[----:B------:R-:W-:Y:S01]  /*8530*/  UISETP.GE.AND UP0, UPT, UR45, 0x2, UPT ;  /* 0x000000022d00788c */ /* 0x000fe2000bf06270 */
[----:B------:R-:W-:Y:S01]  /*8540*/  HFMA2 R18, -RZ, RZ, 0, 5.9604644775390625e-08 ;  /* 0x00000001ff127431 */ /* 0x000fe200000001ff */
[----:B------:R-:W-:-:S07]  /*8550*/  UMOV UR42, 0x1 ;  /* 0x00000001002a7882 */ /* 0x000fce0000000000 */
[----:B------:R-:W-:Y:S05]  /*8560*/  BRA.U !UP0, `(.L_x_164) ;  /* 0x0000002108887547 */ /* 0x000fea000b800000 */
[C---:B------:R-:W-:Y:S01]  /*8570*/  VIADD R63, R56.reuse, 0x100 ;  /* 0x00000100383f7836 */ /* 0x040fe20000000000 */
[----:B------:R-:W-:Y:S01]  /*8580*/  LOP3.LUT R64, R17, 0x3, RZ, 0xc0, !PT ;  /* 0x0000000311407812 */ /* 0x000fe200078ec0ff */
[C---:B------:R-:W-:Y:S01]  /*8590*/  VIADD R61, R56.reuse, 0x180 ;  /* 0x00000180383d7836 */ /* 0x040fe20000000000 */
[----:B------:R-:W-:Y:S01]  /*85a0*/  SHF.R.U32.HI R62, RZ, 0x15, R57 ;  /* 0x00000015ff3e7819 */ /* 0x000fe20000011639 */
        /* <DEDUP_REMOVED lines=10> */
[----:B------:R-:W-:Y:S01]  /*8650*/  VIADD R19, R56, 0x1b0 ;  /* 0x000001b038137836 */ /* 0x000fe20000000000 */
[----:B------:R-:W-:Y:S01]  /*8660*/  SHF.R.U32.HI R23, RZ, 0x15, R23 ;  /* 0x00000015ff177819 */ /* 0x000fe20000011617 */
[----:B------:R-:W-:Y:S01]  /*8670*/  IMAD.MOV.U32 R18, RZ, RZ, 0x1 ;  /* 0x00000001ff127424 */ /* 0x000fe200078e00ff */
[----:B------:R-:W-:Y:S01]  /*8680*/  SHF.R.U32.HI R22, RZ, 0x15, R22 ;  /* 0x00000015ff167819 */ /* 0x000fe20000011616 */
[----:B------:R-:W-:Y:S01]  /*8690*/  UMOV UR43, URZ ;  /* 0x000000ff002b7c82 */ /* 0x000fe20008000000 */
[----:B------:R-:W-:Y:S01]  /*86a0*/  SHF.R.U32.HI R19, RZ, 0x15, R19 ;  /* 0x00000015ff137819 */ /* 0x000fe20000011613 */
[----:B------:R-:W-:-:S06]  /*86b0*/  UMOV UR41, URZ ;  /* 0x000000ff00297c82 */ /* 0x000fcc0008000000 */
.L_x_196:
[----:B------:R-:W-:Y:S01]  /*86c0*/  UISETP.NE.AND UP0, UPT, UR37, URZ, UPT ;  /* 0x000000ff2500728c */ /* 0x000fe2000bf05270 */
[----:B------:R-:W-:Y:S01]  /*86d0*/  UMOV UR4, UR45 ;  /* 0x0000002d00047c82 */ /* 0x000fe20008000000 */
[----:B------:R-:W-:Y:S02]  /*86e0*/  UIADD3 UR45, UPT, UPT, UR45, -0x1, URZ ;  /* 0xffffffff2d2d7890 */ /* 0x000fe4000fffe0ff */
[----:B------:R-:W-:Y:S01]  /*86f0*/  UISETP.GT.U32.AND UP1, UPT, UR4, 0x2, UPT ;  /* 0x000000020400788c */ /* 0x000fe2000bf24070 */
[----:B------:R-:W-:-:S03]  /*8700*/  UMOV UR42, UR41 ;  /* 0x00000029002a7c82 */ /* 0x000fc60008000000 */
[----:B------:R-:W-:Y:S01]  /*8710*/  UP2UR UR46, UPR, URZ, 0x2 ;  /* 0x00000002ff2e7883 */ /* 0x000fe20008000000 */
[----:B--234-:R-:W-:Y:S11]  /*8720*/  BRA.U !UP0, `(.L_x_165) ;  /* 0x0000000108047547 */ /* 0x01cff6000b800000 */
[----:B------:R-:W-:Y:S05]  /*8730*/  BPT.TRAP 0x1 ;  /* 0x000000040000795c */ /* 0x000fea0000300000 */
.L_x_165:
[----:B-1----:R-:W-:-:S04]  /*8740*/  SHF.L.U32 R3, R18, 0x1f, RZ ;  /* 0x0000001f12037819 */ /* 0x002fc800000006ff */
[----:B------:R-:W1:Y:S02]  /*8750*/  SYNCS.PHASECHK.TRANS64.TRYWAIT P0, [UR39+0x14070], R3 ;  /* 0x01407003ff0075a7 */ /* 0x000e640008001127 */
[----:B-1----:R-:W-:Y:S05]  /*8760*/  @!P0 BRA `(.L_x_166) ;  /* 0x0000013000e88947 */ /* 0x002fea0003800000 */
.L_x_405:
[----:B------:R-:W-:Y:S01]  /*8770*/  R2UR UR4, R56 ;  /* 0x00000000380472ca */ /* 0x000fe200000e0000 */
[----:B------:R-:W-:Y:S01]  /*8780*/  UISETP.NE.AND UP0, UPT, UR38, URZ, UPT ;  /* 0x000000ff2600728c */ /* 0x000fe2000bf05270 */
[----:B------:R-:W-:Y:S01]  /*8790*/  PLOP3.LUT P0, PT, PT, PT, PT, 0x80, 0x8 ;  /* 0x000000000008781c */ /* 0x000fe20003f0f070 */
[----:B------:R-:W-:-:S10]  /*87a0*/  IMAD.MOV.U32 R65, RZ, RZ, 0x3f800000 ;  /* 0x3f800000ff417424 */ /* 0x000fd400078e00ff */
[----:B------:R-:W2:Y:S02]  /*87b0*/  LDTM.x2 R4, tmem[UR4] ;  /* 0x00000004000479ee */ /* 0x000ea400080c0000 */
[----:B--2---:R-:W-:-:S13]  /*87c0*/  FSETP.NEU.AND P2, PT, R4, R5, PT ;  /* 0x000000050400720b */ /* 0x004fda0003f4d000 */
[----:B-1----:R-:W1:Y:S01]  /*87d0*/  @P2 LDC R0, c[0x0][0x704] ;  /* 0x0001c100ff002b82 */ /* 0x002e620000000800 */
[----:B------:R-:W-:-:S04]  /*87e0*/  @P2 FADD R5, R4, -R5 ;  /* 0x8000000504052221 */ /* 0x000fc80000000000 */
[----:B-1----:R-:W-:-:S05]  /*87f0*/  @P2 FMUL R5, R5, R0 ;  /* 0x0000000005052220 */ /* 0x002fca0000400000 */
[----:B------:R-:W-:-:S04]  /*8800*/  @P2 FSETP.GEU.AND P1, PT, R5, -126, PT ;  /* 0xc2fc00000500280b */ /* 0x000fc80003f2e000 */
[----:B------:R-:W-:-:S13]  /*8810*/  @P2 PLOP3.LUT P0, PT, P1, PT, PT, 0x80, 0x8 ;  /* 0x000000000008281c */ /* 0x000fda0000f0f070 */
[----:B------:R-:W-:-:S04]  /*8820*/  @!P0 FMUL R5, R5, 0.5 ;  /* 0x3f00000005058820 */ /* 0x000fc80000400000 */
[----:B------:R-:W1:Y:S02]  /*8830*/  @P2 MUFU.EX2 R0, R5 ;  /* 0x0000000500002308 */ /* 0x000e640000000800 */
[----:B-1----:R-:W-:-:S05]  /*8840*/  @!P0 FMUL R0, R0, R0 ;  /* 0x0000000000008220 */ /* 0x002fca0000400000 */
[----:B------:R-:W-:Y:S01]  /*8850*/  @P2 MOV R65, R0 ;  /* 0x0000000000412202 */ /* 0x000fe20000000f00 */
[----:B------:R-:W-:Y:S06]  /*8860*/  BRA.U UP0, `(.L_x_167) ;  /* 0x0000000100047547 */ /* 0x000fec000b800000 */
[----:B------:R-:W-:Y:S05]  /*8870*/  BPT.TRAP 0x1 ;  /* 0x000000040000795c */ /* 0x000fea0000300000 */
.L_x_167:
[----:B------:R-:W-:Y:S01]  /*8880*/  IMAD.U32 R3, RZ, RZ, UR43 ;  /* 0x0000002bff037e24 */ /* 0x000fe2000f8e00ff */
[----:B------:R-:W-:-:S04]  /*8890*/  FSETP.NEU.AND P1, PT, R65, 1, PT ;  /* 0x3f8000004100780b */ /* 0x000fc80003f2d000 */
[----:B------:R-:W-:-:S04]  /*88a0*/  SHF.L.U32 R3, R3, 0x1f, RZ ;  /* 0x0000001f03037819 */ /* 0x000fc800000006ff */
[----:B------:R-:W1:Y:S02]  /*88b0*/  SYNCS.PHASECHK.TRANS64.TRYWAIT P0, [UR39+0x14090], R3 ;  /* 0x01409003ff0075a7 */ /* 0x000e640008001127 */
[----:B-1----:R-:W-:Y:S05]  /*88c0*/  @!P0 BRA `(.L_x_168) ;  /* 0x0000013000a88947 */ /* 0x002fea0003800000 */
.L_x_406:
[----:B------:R-:W-:-:S13]  /*88d0*/  VOTE.ANY P1, P1 ;  /* 0x0000000000ff7806 */ /* 0x000fda0000820100 */
[----:B------:R-:W-:Y:S05]  /*88e0*/  @!P1 BRA `(.L_x_169) ;  /* 0x0000000c00309947 */ /* 0x000fea0003800000 */
[----:B------:R-:W-:-:S13]  /*88f0*/  ISETP.NE.AND P0, PT, R64, R63, PT ;  /* 0x0000003f4000720c */ /* 0x000fda0003f05270 */
[----:B------:R-:W-:Y:S05]  /*8900*/  @!P0 BRA `(.L_x_170) ;  /* 0x0000000000408947 */ /* 0x000fea0003800000 */
[----:B------:R-:W-:Y:S01]  /*8910*/  MOV R14, 0x8 ;  /* 0x00000008000e7802 */ /* 0x000fe20000000f00 */
[----:B------:R-:W2:Y:S01]  /*8920*/  LDCU.64 UR8, c[0x4][0xb0] ;  /* 0x01001600ff0877ac */ /* 0x000ea20008000a00 */
[----:B------:R-:W-:Y:S02]  /*8930*/  HFMA2 R12, -RZ, RZ, 0, 5.9604644775390625e-08 ;  /* 0x00000001ff0c7431 */ /* 0x000fe400000001ff */
[----:B------:R-:W-:Y:S01]  /*8940*/  IMAD.MOV.U32 R8, RZ, RZ, 0x192 ;  /* 0x00000192ff087424 */ /* 0x000fe200078e00ff */
[----:B------:R-:W3:Y:S01]  /*8950*/  LDCU.64 UR6, c[0x4][0xb8] ;  /* 0x01001700ff0677ac */ /* 0x000ee20008000a00 */
[----:B------:R-:W4:Y:S01]  /*8960*/  LDC.64 R14, c[0x4][R14] ;  /* 0x010000000e0e7b82 */ /* 0x000f220000000a00 */
[----:B------:R-:W-:Y:S01]  /*8970*/  IMAD.MOV.U32 R13, RZ, RZ, RZ ;  /* 0x000000ffff0d7224 */ /* 0x000fe200078e00ff */
[----:B------:R-:W5:Y:S01]  /*8980*/  LDCU.64 UR4, c[0x4][0x30] ;  /* 0x01000600ff0477ac */ /* 0x000f620008000a00 */
[----:B--2---:R-:W-:Y:S01]  /*8990*/  IMAD.U32 R4, RZ, RZ, UR8 ;  /* 0x00000008ff047e24 */ /* 0x004fe2000f8e00ff */
[----:B------:R-:W-:Y:S01]  /*89a0*/  MOV R5, UR9 ;  /* 0x0000000900057c02 */ /* 0x000fe20008000f00 */
[----:B---3--:R-:W-:Y:S01]  /*89b0*/  IMAD.U32 R6, RZ, RZ, UR6 ;  /* 0x00000006ff067e24 */ /* 0x008fe2000f8e00ff */
[----:B------:R-:W-:Y:S01]  /*89c0*/  MOV R7, UR7 ;  /* 0x0000000700077c02 */ /* 0x000fe20008000f00 */
[----:B-----5:R-:W-:Y:S01]  /*89d0*/  IMAD.U32 R10, RZ, RZ, UR4 ;  /* 0x00000004ff0a7e24 */ /* 0x020fe2000f8e00ff */
[----:B------:R-:W-:-:S02]  /*89e0*/  MOV R11, UR5 ;  /* 0x00000005000b7c02 */ /* 0x000fc40008000f00 */
[----:B------:R-:W-:-:S07]  /*89f0*/  LEPC R20, `(.L_x_170) ;  /* 0x000000001014794e */ /* 0x000fce0000000000 */
[----:B-1--4-:R-:W-:Y:S05]  /*8a00*/  CALL.ABS.NOINC R14 ;  /* 0x000000000e007343 */ /* 0x012fea0003c00000 */
.L_x_170:
[----:B------:R-:W-:Y:S05]  /*8a10*/  WARPSYNC.ALL ;  /* 0x0000000000007948 */ /* 0x000fea0003800000 */
[----:B------:R-:W-:Y:S02]  /*8a20*/  R2UR UR4, R56 ;  /* 0x00000000380472ca */ /* 0x000fe400000e0000 */
[----:B------:R-:W-:-:S11]  /*8a30*/  ISETP.NE.AND P0, PT, R64, R60, PT ;  /* 0x0000003c4000720c */ /* 0x000fd60003f05270 */
[----:B------:R-:W2:Y:S02]  /*8a40*/  LDTM.x16 R40, tmem[UR4+0x100] ;  /* 0x00010004002879ee */ /* 0x000ea40008240000 */
[----:B--2---:R-:W-:Y:S05]  /*8a50*/  @!P0 BRA `(.L_x_171) ;  /* 0x0000000000408947 */ /* 0x004fea0003800000 */
        /* <DEDUP_REMOVED lines=16> */
.L_x_171:
[----:B------:R-:W-:Y:S05]  /*8b60*/  WARPSYNC.ALL ;  /* 0x0000000000007948 */ /* 0x000fea0003800000 */
[----:B------:R-:W-:Y:S02]  /*8b70*/  R2UR UR4, R56 ;  /* 0x00000000380472ca */ /* 0x000fe400000e0000 */
[----:B------:R-:W-:Y:S02]  /*8b80*/  ISETP.NE.AND P0, PT, R64, R63, PT ;  /* 0x0000003f4000720c */ /* 0x000fe40003f05270 */
[----:B------:R-:W-:-:S09]  /*8b90*/  FSETP.NEU.AND P1, PT, R65, 1, PT ;  /* 0x3f8000004100780b */ /* 0x000fd20003f2d000 */
[----:B------:R-:W2:Y:S04]  /*8ba0*/  LDTM.x16 R24, tmem[UR4+0x110] ;  /* 0x00011004001879ee */ /* 0x000ea80008240000 */
[C---:B------:R-:W-:Y:S02]  /*8bb0*/  @P1 FMUL2 R40, R65.reuse.F32, R40.F32x2.HI_LO ;  /* 0x000000284128124a */ /* 0x040fe40000040000 */
[C---:B------:R-:W-:Y:S02]  /*8bc0*/  @P1 FMUL2 R42, R65.reuse.F32, R42.F32x2.HI_LO ;  /* 0x0000002a412a124a */ /* 0x040fe40000040000 */
[C---:B------:R-:W-:Y:S02]  /*8bd0*/  @P1 FMUL2 R44, R65.reuse.F32, R44.F32x2.HI_LO ;  /* 0x0000002c412c124a */ /* 0x040fe40000040000 */
[----:B------:R-:W-:-:S02]  /*8be0*/  @P1 FMUL2 R46, R65.F32, R46.F32x2.HI_LO ;  /* 0x0000002e412e124a */ /* 0x000fc40000040000 */
[C---:B------:R-:W-:Y:S02]  /*8bf0*/  @P1 FMUL2 R48, R65.reuse.F32, R48.F32x2.HI_LO ;  /* 0x000000304130124a */ /* 0x040fe40000040000 */
[C---:B------:R-:W-:Y:S02]  /*8c00*/  @P1 FMUL2 R50, R65.reuse.F32, R50.F32x2.HI_LO ;  /* 0x000000324132124a */ /* 0x040fe40000040000 */
[C---:B------:R-:W-:Y:S02]  /*8c10*/  @P1 FMUL2 R52, R65.reuse.F32, R52.F32x2.HI_LO ;  /* 0x000000344134124a */ /* 0x040fe40000040000 */
[----:B------:R-:W-:Y:S01]  /*8c20*/  @P1 FMUL2 R54, R65.F32, R54.F32x2.HI_LO ;  /* 0x000000364136124a */ /* 0x000fe20000040000 */
[----:B--2---:R-:W-:Y:S06]  /*8c30*/  @!P0 BRA `(.L_x_172) ;  /* 0x0000000000408947 */ /* 0x004fec0003800000 */
        /* <DEDUP_REMOVED lines=16> */
.L_x_172:
[----:B------:R-:W-:Y:S05]  /*8d40*/  WARPSYNC.ALL ;  /* 0x0000000000007948 */ /* 0x000fea0003800000 */
[----:B------:R-:W-:Y:S02]  /*8d50*/  R2UR UR4, R56 ;  /* 0x00000000380472ca */ /* 0x000fe400000e0000 */
[----:B------:R-:W-:-:S11]  /*8d60*/  ISETP.NE.AND P0, PT, R64, R59, PT ;  /* 0x0000003b4000720c */ /* 0x000fd60003f05270 */
[----:B------:R2:W-:Y:S02]  /*8d70*/  STTM.x16 tmem[UR4+0x100], R40 ;  /* 0x00010028000079ed */ /* 0x0005e40008240004 */
[----:B------:R-:W-:Y:S05]  /*8d80*/  @!P0 BRA `(.L_x_173) ;  /* 0x0000000000408947 */ /* 0x000fea0003800000 */
[----:B------:R-:W-:Y:S01]  /*8d90*/  MOV R14, 0x8 ;  /* 0x00000008000e7802 */ /* 0x000fe20000000f00 */
[----:B------:R-:W3:Y:S01]  /*8da0*/  LDCU.64 UR8, c[0x4][0xb0] ;  /* 0x01001600ff0877ac */ /* 0x000ee20008000a00 */
[----:B------:R-:W-:Y:S02]  /*8db0*/  HFMA2 R12, -RZ, RZ, 0, 5.9604644775390625e-08 ;  /* 0x00000001ff0c7431 */ /* 0x000fe400000001ff */
[----:B------:R-:W-:Y:S01]  /*8dc0*/  IMAD.MOV.U32 R8, RZ, RZ, 0x192 ;  /* 0x00000192ff087424 */ /* 0x000fe200078e00ff */
[----:B------:R-:W4:Y:S01]  /*8dd0*/  LDCU.64 UR6, c[0x4][0xb8] ;  /* 0x01001700ff0677ac */ /* 0x000f220008000a00 */
[----:B------:R-:W1:Y:S01]  /*8de0*/  LDC.64 R14, c[0x4][R14] ;  /* 0x010000000e0e7b82 */ /* 0x000e620000000a00 */
[----:B------:R-:W-:Y:S01]  /*8df0*/  IMAD.MOV.U32 R13, RZ, RZ, RZ ;  /* 0x000000ffff0d7224 */ /* 0x000fe200078e00ff */
[----:B------:R-:W5:Y:S01]  /*8e00*/  LDCU.64 UR4, c[0x4][0x30] ;  /* 0x01000600ff0477ac */ /* 0x000f620008000a00 */
[----:B---3--:R-:W-:Y:S01]  /*8e10*/  IMAD.U32 R4, RZ, RZ, UR8 ;  /* 0x00000008ff047e24 */ /* 0x008fe2000f8e00ff */
[----:B------:R-:W-:Y:S01]  /*8e20*/  MOV R5, UR9 ;  /* 0x0000000900057c02 */ /* 0x000fe20008000f00 */
[----:B----4-:R-:W-:Y:S01]  /*8e30*/  IMAD.U32 R6, RZ, RZ, UR6 ;  /* 0x00000006ff067e24 */ /* 0x010fe2000f8e00ff */
[----:B------:R-:W-:Y:S01]  /*8e40*/  MOV R7, UR7 ;  /* 0x0000000700077c02 */ /* 0x000fe20008000f00 */
[----:B-----5:R-:W-:Y:S01]  /*8e50*/  IMAD.U32 R10, RZ, RZ, UR4 ;  /* 0x00000004ff0a7e24 */ /* 0x020fe2000f8e00ff */
[----:B------:R-:W-:-:S02]  /*8e60*/  MOV R11, UR5 ;  /* 0x00000005000b7c02 */ /* 0x000fc40008000f00 */
[----:B------:R-:W-:-:S07]  /*8e70*/  LEPC R20, `(.L_x_173) ;  /* 0x000000001014794e */ /* 0x000fce0000000000 */
[----:B-12---:R-:W-:Y:S05]  /*8e80*/  CALL.ABS.NOINC R14 ;  /* 0x000000000e007343 */ /* 0x006fea0003c00000 */
.L_x_173:
[----:B------:R-:W-:Y:S05]  /*8e90*/  WARPSYNC.ALL ;  /* 0x0000000000007948 */ /* 0x000fea0003800000 */
[----:B------:R-:W-:Y:S02]  /*8ea0*/  R2UR UR4, R56 ;  /* 0x00000000380472ca */ /* 0x000fe400000e0000 */
[----:B------:R-:W-:Y:S02]  /*8eb0*/  ISETP.NE.AND P0, PT, R64, R60, PT ;  /* 0x0000003c4000720c */ /* 0x000fe40003f05270 */
[----:B------:R-:W-:-:S09]  /*8ec0*/  FSETP.NEU.AND P1, PT, R65, 1, PT ;  /* 0x3f8000004100780b */ /* 0x000fd20003f2d000 */
[----:B--2---:R-:W2:Y:S04]  /*8ed0*/  LDTM.x16 R40, tmem[UR4+0x120] ;  /* 0x00012004002879ee */ /* 0x004ea80008240000 */
        /* <DEDUP_REMOVED lines=25> */
.L_x_174:
        /* <DEDUP_REMOVED lines=21> */
.L_x_175:
        /* <DEDUP_REMOVED lines=30> */
.L_x_176:
[----:B------:R-:W-:Y:S05]  /*93a0*/  WARPSYNC.ALL ;  /* 0x0000000000007948 */ /* 0x000fea0003800000 */
[----:B------:R-:W-:Y:S02]  /*93b0*/  R2UR UR4, R56 ;  /* 0x00000000380472ca */ /* 0x000fe400000e0000 */
[----:B------:R-:W-:Y:S02]  /*93c0*/  ISETP.NE.AND P0, PT, R64, R58, PT ;  /* 0x0000003a4000720c */ /* 0x000fe40003f05270 */
[----:B------:R-:W-:-:S09]  /*93d0*/  FSETP.NEU.AND P1, PT, R65, 1, PT ;  /* 0x3f8000004100780b */ /* 0x000fd20003f2d000 */
[----:B------:R2:W-:Y:S04]  /*93e0*/  STTM.x16 tmem[UR4+0x120], R40 ;  /* 0x00012028000079ed */ /* 0x0005e80008240004 */
        /* <DEDUP_REMOVED lines=8> */
[----:B------:R-:W-:Y:S06]  /*9470*/  @!P0 BRA `(.L_x_177) ;  /* 0x0000000000408947 */ /* 0x000fec0003800000 */
        /* <DEDUP_REMOVED lines=16> */
.L_x_177:
[----:B------:R-:W-:Y:S05]  /*9580*/  WARPSYNC.ALL ;  /* 0x0000000000007948 */ /* 0x000fea0003800000 */
[----:B------:R-:W-:-:S13]  /*9590*/  R2UR UR4, R56 ;  /* 0x00000000380472ca */ /* 0x000fda00000e0000 */
[----:B------:R3:W-:Y:S02]  /*95a0*/  STTM.x16 tmem[UR4+0x130], R24 ;  /* 0x00013018000079ed */ /* 0x0007e40008240004 */
.L_x_169:
[----:B------:R-:W-:-:S09]  /*95b0*/  UISETP.NE.AND UP0, UPT, UR36, URZ, UPT ;  /* 0x000000ff2400728c */ /* 0x000fd2000bf05270 */
[----:B------:R-:W-:Y:S05]  /*95c0*/  BRA.U !UP0, `(.L_x_178) ;  /* 0x0000000108047547 */ /* 0x000fea000b800000 */
[----:B------:R-:W-:Y:S05]  /*95d0*/  BPT.TRAP 0x1 ;  /* 0x000000040000795c */ /* 0x000fea0000300000 */
.L_x_178:
[----:B------:R-:W-:Y:S02]  /*95e0*/  UIADD3 UR4, UPT, UPT, UR39, 0x14088, URZ ;  /* 0x0001408827047890 */ /* 0x000fe4000fffe0ff */
[----:B------:R-:W-:Y:S02]  /*95f0*/  UISETP.NE.AND UP0, UPT, UR38, URZ, UPT ;  /* 0x000000ff2600728c */ /* 0x000fe4000bf05270 */
[----:B------:R-:W-:Y:S02]  /*9600*/  UPRMT UR4, UR40, 0x654, UR4 ;  /* 0x0000065428047896 */ /* 0x000fe40008000004 */
[----:B------:R-:W-:-:S07]  /*9610*/  ULOP3.LUT UR41, UR42, 0x1, URZ, 0x3c, !UPT ;  /* 0x000000012a297892 */ /* 0x000fce000f8e3cff */
[----:B------:R-:W-:Y:S01]  /*9620*/  SYNCS.ARRIVE.TRANS64.RED.A1T0 RZ, [UR4], RZ ;  /* 0x000000ffffff79a7 */ /* 0x000fe20008100404 */
[----:B------:R-:W4:Y:S01]  /*9630*/  FENCE.VIEW.ASYNC.T ;  /* 0x00000000000073c6 */ /* 0x000f220000000200 */
[----:B------:R-:W-:Y:S05]  /*9640*/  BRA.U UP0, `(.L_x_179) ;  /* 0x0000000100087547 */ /* 0x000fea000b800000 */
[----:B------:R-:W-:Y:S05]  /*9650*/  BPT.TRAP 0x1 ;  /* 0x000000040000795c */ /* 0x000fea0000300000 */
[----:B------:R-:W-:Y:S05]  /*9660*/  BPT.TRAP 0x1 ;  /* 0x000000040000795c */ /* 0x000fea0000300000 */
.L_x_179:
[----:B------:R-:W-:Y:S02]  /*9670*/  UIADD3 UR4, UPT, UPT, UR39, 0x140a0, URZ ;  /* 0x000140a027047890 */ /* 0x000fe4000fffe0ff */
[----:B------:R-:W-:Y:S02]  /*9680*/  UISETP.NE.AND UP0, UPT, UR36, URZ, UPT ;  /* 0x000000ff2400728c */ /* 0x000fe4000bf05270 */
[----:B------:R-:W-:-:S09]  /*9690*/  UPRMT UR4, UR40, 0x654, UR4 ;  /* 0x0000065428047896 */ /* 0x000fd20008000004 */
[----:B----4-:R-:W-:Y:S01]  /*96a0*/  SYNCS.ARRIVE.TRANS64.RED.A1T0 RZ, [UR4], RZ ;  /* 0x000000ffffff79a7 */ /* 0x010fe20008100404 */
[----:B------:R-:W-:Y:S05]  /*96b0*/  BRA.U !UP0, `(.L_x_180) ;  /* 0x0000000108047547 */ /* 0x000fea000b800000 */
[----:B------:R-:W-:Y:S05]  /*96c0*/  BPT.TRAP 0x1 ;  /* 0x000000040000795c */ /* 0x000fea0000300000 */
.L_x_180:
[----:B-1----:R-:W-:Y:S01]  /*96d0*/  IMAD.U32 R3, RZ, RZ, UR41 ;  /* 0x00000029ff037e24 */ /* 0x002fe2000f8e00ff */
[----:B------:R-:W-:-:S04]  /*96e0*/  ISETP.NE.AND P0, PT, R64, R62, PT ;  /* 0x0000003e4000720c */ /* 0x000fc80003f05270 */
[----:B------:R-:W-:-:S04]  /*96f0*/  SHF.L.U32 R3, R3, 0x1f, RZ ;  /* 0x0000001f03037819 */ /* 0x000fc800000006ff */
[----:B------:R-:W1:Y:S02]  /*9700*/  SYNCS.PHASECHK.TRANS64.TRYWAIT P1, [UR39+0x14080], R3 ;  /* 0x01408003ff0075a7 */ /* 0x000e640008021127 */
[----:B-1----:R-:W-:Y:S05]  /*9710*/  @!P1 BRA `(.L_x_181) ;  /* 0x00000124002c9947 */ /* 0x002fea0003800000 */
.L_x_407:
[----:B------:R-:W-:Y:S05]  /*9720*/  @!P0 BRA `(.L_x_182) ;  /* 0x0000000000408947 */ /* 0x000fea0003800000 */
[----:B------:R-:W-:Y:S01]  /*9730*/  MOV R14, 0x8 ;  /* 0x00000008000e7802 */ /* 0x000fe20000000f00 */
[----:B------:R-:W4:Y:S01]  /*9740*/  LDCU.64 UR6, c[0x4][0xb0] ;  /* 0x01001600ff0677ac */ /* 0x000f220008000a00 */
[----:B------:R-:W-:Y:S02]  /*9750*/  HFMA2 R12, -RZ, RZ, 0, 5.9604644775390625e-08 ;  /* 0x00000001ff0c7431 */ /* 0x000fe400000001ff */
[----:B------:R-:W-:Y:S01]  /*9760*/  IMAD.MOV.U32 R8, RZ, RZ, 0x192 ;  /* 0x00000192ff087424 */ /* 0x000fe200078e00ff */
[----:B------:R-:W5:Y:S01]  /*9770*/  LDCU.64 UR4, c[0x4][0xb8] ;  /* 0x01001700ff0477ac */ /* 0x000f620008000a00 */
[----:B------:R-:W1:Y:S01]  /*9780*/  LDC.64 R14, c[0x4][R14] ;  /* 0x010000000e0e7b82 */ /* 0x000e620000000a00 */
[----:B------:R-:W-:Y:S01]  /*9790*/  IMAD.MOV.U32 R13, RZ, RZ, RZ ;  /* 0x000000ffff0d7224 */ /* 0x000fe200078e00ff */
[----:B------:R-:W2:Y:S01]  /*97a0*/  LDCU.64 UR8, c[0x4][0x28] ;  /* 0x01000500ff0877ac */ /* 0x000ea20008000a00 */
[----:B----4-:R-:W-:Y:S01]  /*97b0*/  IMAD.U32 R4, RZ, RZ, UR6 ;  /* 0x00000006ff047e24 */ /* 0x010fe2000f8e00ff */
[----:B------:R-:W-:Y:S01]  /*97c0*/  MOV R5, UR7 ;  /* 0x0000000700057c02 */ /* 0x000fe20008000f00 */
[----:B-----5:R-:W-:Y:S01]  /*97d0*/  IMAD.U32 R6, RZ, RZ, UR4 ;  /* 0x00000004ff067e24 */ /* 0x020fe2000f8e00ff */
[----:B------:R-:W-:Y:S01]  /*97e0*/  MOV R7, UR5 ;  /* 0x0000000500077c02 */ /* 0x000fe20008000f00 */
[----:B--2---:R-:W-:Y:S01]  /*97f0*/  IMAD.U32 R10, RZ, RZ, UR8 ;  /* 0x00000008ff0a7e24 */ /* 0x004fe2000f8e00ff */
[----:B------:R-:W-:-:S02]  /*9800*/  MOV R11, UR9 ;  /* 0x00000009000b7c02 */ /* 0x000fc40008000f00 */
[----:B------:R-:W-:-:S07]  /*9810*/  LEPC R20, `(.L_x_182) ;  /* 0x000000001014794e */ /* 0x000fce0000000000 */
[----:B-1-3--:R-:W-:Y:S05]  /*9820*/  CALL.ABS.NOINC R14 ;  /* 0x000000000e007343 */ /* 0x00afea0003c00000 */
.L_x_182:
[----:B------:R-:W-:Y:S05]  /*9830*/  WARPSYNC.ALL ;  /* 0x0000000000007948 */ /* 0x000fea0003800000 */
[----:B------:R-:W-:Y:S01]  /*9840*/  R2UR UR4, R57 ;  /* 0x00000000390472ca */ /* 0x000fe200000e0000 */
[----:B------:R-:W-:Y:S01]  /*9850*/  UISETP.NE.AND UP0, UPT, UR38, URZ, UPT ;  /* 0x000000ff2600728c */ /* 0x000fe2000bf05270 */
[----:B------:R-:W-:Y:S01]  /*9860*/  PLOP3.LUT P0, PT, PT, PT, PT, 0x80, 0x8 ;  /* 0x000000000008781c */ /* 0x000fe20003f0f070 */
[----:B------:R-:W-:-:S10]  /*9870*/  IMAD.MOV.U32 R65, RZ, RZ, 0x3f800000 ;  /* 0x3f800000ff417424 */ /* 0x000fd400078e00ff */
[----:B------:R-:W4:Y:S02]  /*9880*/  LDTM.x2 R4, tmem[UR4] ;  /* 0x00000004000479ee */ /* 0x000f2400080c0000 */
[----:B----4-:R-:W-:-:S13]  /*9890*/  FSETP.NEU.AND P2, PT, R4, R5, PT ;  /* 0x000000050400720b */ /* 0x010fda0003f4d000 */
        /* <DEDUP_REMOVED lines=11> */
.L_x_183:
[----:B------:R-:W-:Y:S01]  /*9950*/  IMAD.U32 R3, RZ, RZ, UR43 ;  /* 0x0000002bff037e24 */ /* 0x000fe2000f8e00ff */
[----:B------:R-:W-:-:S04]  /*9960*/  FSETP.NEU.AND P1, PT, R65, 1, PT ;  /* 0x3f8000004100780b */ /* 0x000fc80003f2d000 */
[----:B------:R-:W-:-:S04]  /*9970*/  SHF.L.U32 R3, R3, 0x1f, RZ ;  /* 0x0000001f03037819 */ /* 0x000fc800000006ff */
[----:B------:R-:W1:Y:S02]  /*9980*/  SYNCS.PHASECHK.TRANS64.TRYWAIT P0, [UR39+0x14098], R3 ;  /* 0x01409803ff0075a7 */ /* 0x000e640008001127 */
[----:B-1----:R-:W-:Y:S05]  /*9990*/  @!P0 BRA `(.L_x_184) ;  /* 0x0000012000a48947 */ /* 0x002fea0003800000 */
.L_x_408:
[----:B------:R-:W-:-:S13]  /*99a0*/  VOTE.ANY P1, P1 ;  /* 0x0000000000ff7806 */ /* 0x000fda0000820100 */
[----:B------:R-:W-:Y:S05]  /*99b0*/  @!P1 BRA `(.L_x_185) ;  /* 0x0000000c00309947 */ /* 0x000fea0003800000 */
[----:B------:R-:W-:-:S13]  /*99c0*/  ISETP.NE.AND P0, PT, R64, R61, PT ;  /* 0x0000003d4000720c */ /* 0x000fda0003f05270 */
        /* <DEDUP_REMOVED lines=17> */
.L_x_186:
[----:B------:R-:W-:Y:S05]  /*9ae0*/  WARPSYNC.ALL ;  /* 0x0000000000007948 */ /* 0x000fea0003800000 */
[----:B------:R-:W-:Y:S02]  /*9af0*/  R2UR UR4, R56 ;  /* 0x00000000380472ca */ /* 0x000fe400000e0000 */
[----:B------:R-:W-:-:S11]  /*9b00*/  ISETP.NE.AND P0, PT, R64, R23, PT ;  /* 0x000000174000720c */ /* 0x000fd60003f05270 */
[----:B--2---:R-:W2:Y:S02]  /*9b10*/  LDTM.x16 R40, tmem[UR4+0x180] ;  /* 0x00018004002879ee */ /* 0x004ea40008240000 */
[----:B--2---:R-:W-:Y:S05]  /*9b20*/  @!P0 BRA `(.L_x_187) ;  /* 0x0000000000408947 */ /* 0x004fea0003800000 */
[----:B------:R-:W-:Y:S01]  /*9b30*/  MOV R14, 0x8 ;  /* 0x00000008000e7802 */ /* 0x000fe20000000f00 */
[----:B------:R-:W2:Y:S01]  /*9b40*/  LDCU.64 UR8, c[0x4][0xb0] ;  /* 0x01001600ff0877ac */ /* 0x000ea20008000a00 */
[----:B------:R-:W-:Y:S02]  /*9b50*/  HFMA2 R12, -RZ, RZ, 0, 5.9604644775390625e-08 ;  /* 0x00000001ff0c7431 */ /* 0x000fe400000001ff */
[----:B------:R-:W-:Y:S01]  /*9b60*/  IMAD.MOV.U32 R8, RZ, RZ, 0x192 ;  /* 0x00000192ff087424 */ /* 0x000fe200078e00ff */
[----:B------:R-:W4:Y:S01]  /*9b70*/  LDCU.64 UR6, c[0x4][0xb8] ;  /* 0x01001700ff0677ac */ /* 0x000f220008000a00 */
[----:B------:R-:W1:Y:S01]  /*9b80*/  LDC.64 R14, c[0x4][R14] ;  /* 0x010000000e0e7b82 */ /* 0x000e620000000a00 */
[----:B------:R-:W-:Y:S01]  /*9b90*/  IMAD.MOV.U32 R13, RZ, RZ, RZ ;  /* 0x000000ffff0d7224 */ /* 0x000fe200078e00ff */
[----:B------:R-:W5:Y:S01]  /*9ba0*/  LDCU.64 UR4, c[0x4][0x30] ;  /* 0x01000600ff0477ac */ /* 0x000f620008000a00 */
[----:B--2---:R-:W-:Y:S01]  /*9bb0*/  IMAD.U32 R4, RZ, RZ, UR8 ;  /* 0x00000008ff047e24 */ /* 0x004fe2000f8e00ff */
[----:B------:R-:W-:Y:S01]  /*9bc0*/  MOV R5, UR9 ;  /* 0x0000000900057c02 */ /* 0x000fe20008000f00 */
[----:B----4-:R-:W-:Y:S01]  /*9bd0*/  IMAD.U32 R6, RZ, RZ, UR6 ;  /* 0x00000006ff067e24 */ /* 0x010fe2000f8e00ff */
[----:B------:R-:W-:Y:S01]  /*9be0*/  MOV R7, UR7 ;  /* 0x0000000700077c02 */ /* 0x000fe20008000f00 */
[----:B-----5:R-:W-:Y:S01]  /*9bf0*/  IMAD.U32 R10, RZ, RZ, UR4 ;  /* 0x00000004ff0a7e24 */ /* 0x020fe2000f8e00ff */
[----:B------:R-:W-:-:S02]  /*9c00*/  MOV R11, UR5 ;  /* 0x00000005000b7c02 */ /* 0x000fc40008000f00 */
[----:B------:R-:W-:-:S07]  /*9c10*/  LEPC R20, `(.L_x_187) ;  /* 0x000000001014794e */ /* 0x000fce0000000000 */
[----:B-1-3--:R-:W-:Y:S05]  /*9c20*/  CALL.ABS.NOINC R14 ;  /* 0x000000000e007343 */ /* 0x00afea0003c00000 */
.L_x_187:
[----:B------:R-:W-:Y:S05]  /*9c30*/  WARPSYNC.ALL ;  /* 0x0000000000007948 */ /* 0x000fea0003800000 */
[----:B------:R-:W-:Y:S02]  /*9c40*/  R2UR UR4, R56 ;  /* 0x00000000380472ca */ /* 0x000fe400000e0000 */
[----:B------:R-:W-:Y:S02]  /*9c50*/  ISETP.NE.AND P0, PT, R64, R61, PT ;  /* 0x0000003d4000720c */ /* 0x000fe40003f05270 */
[----:B------:R-:W-:-:S09]  /*9c60*/  FSETP.NEU.AND P1, PT, R65, 1, PT ;  /* 0x3f8000004100780b */ /* 0x000fd20003f2d000 */
[----:B---3--:R-:W2:Y:S04]  /*9c70*/  LDTM.x16 R24, tmem[UR4+0x190] ;  /* 0x00019004001879ee */ /* 0x008ea80008240000 */
        /* <DEDUP_REMOVED lines=25> */
.L_x_188:
        /* <DEDUP_REMOVED lines=21> */
.L_x_189:
        /* <DEDUP_REMOVED lines=30> */
.L_x_190:
        /* <DEDUP_REMOVED lines=21> */
.L_x_191:
        /* <DEDUP_REMOVED lines=30> */
.L_x_192:
        /* <DEDUP_REMOVED lines=30> */
.L_x_193:
[----:B------:R-:W-:Y:S05]  /*a650*/  WARPSYNC.ALL ;  /* 0x0000000000007948 */ /* 0x000fea0003800000 */
[----:B------:R-:W-:-:S13]  /*a660*/  R2UR UR4, R56 ;  /* 0x00000000380472ca */ /* 0x000fda00000e0000 */
[----:B------:R4:W-:Y:S02]  /*a670*/  STTM.x16 tmem[UR4+0x1b0], R24 ;  /* 0x0001b018000079ed */ /* 0x0009e40008240004 */
.L_x_185:
[----:B------:R-:W-:-:S09]  /*a680*/  UISETP.NE.AND UP0, UPT, UR37, URZ, UPT ;  /* 0x000000ff2500728c */ /* 0x000fd2000bf05270 */
[----:B------:R-:W-:Y:S05]  /*a690*/  BRA.U !UP0, `(.L_x_194) ;  /* 0x0000000108047547 */ /* 0x000fea000b800000 */
[----:B------:R-:W-:Y:S05]  /*a6a0*/  BPT.TRAP 0x1 ;  /* 0x000000040000795c */ /* 0x000fea0000300000 */
.L_x_194:
[----:B------:R-:W-:Y:S02]  /*a6b0*/  UPRMT UR4, UR40, 0x654, UR44 ;  /* 0x0000065428047896 */ /* 0x000fe4000800002c */
[----:B------:R-:W-:-:S07]  /*a6c0*/  UISETP.NE.AND UP0, UPT, UR38, URZ, UPT ;  /* 0x000000ff2600728c */ /* 0x000fce000bf05270 */
[----:B------:R-:W-:Y:S01]  /*a6d0*/  SYNCS.ARRIVE.TRANS64.RED.A1T0 RZ, [UR4], RZ ;  /* 0x000000ffffff79a7 */ /* 0x000fe20008100404 */
[----:B------:R-:W1:Y:S01]  /*a6e0*/  FENCE.VIEW.ASYNC.T ;  /* 0x00000000000073c6 */ /* 0x000e620000000200 */
[----:B------:R-:W-:Y:S05]  /*a6f0*/  BRA.U UP0, `(.L_x_195) ;  /* 0x0000000100087547 */ /* 0x000fea000b800000 */
[----:B------:R-:W-:Y:S05]  /*a700*/  BPT.TRAP 0x1 ;  /* 0x000000040000795c */ /* 0x000fea0000300000 */
[----:B------:R-:W-:Y:S05]  /*a710*/  BPT.TRAP 0x1 ;  /* 0x000000040000795c */ /* 0x000fea0000300000 */
.L_x_195:
[----:B------:R-:W-:Y:S01]  /*a720*/  UIADD3 UR5, UPT, UPT, UR39, 0x140a8, URZ ;  /* 0x000140a827057890 */ /* 0x000fe2000fffe0ff */
[----:B------:R-:W-:Y:S01]  /*a730*/  LOP3.LUT R18, R18, 0x1, RZ, 0x3c, !PT ;  /* 0x0000000112127812 */ /* 0x000fe200078e3cff */
[----:B------:R-:W-:Y:S02]  /*a740*/  UISETP.NE.AND UP0, UPT, UR46, URZ, UPT ;  /* 0x000000ff2e00728c */ /* 0x000fe4000bf05270 */
[----:B------:R-:W-:Y:S02]  /*a750*/  UPRMT UR5, UR40, 0x654, UR5 ;  /* 0x0000065428057896 */ /* 0x000fe40008000005 */
[----:B------:R-:W-:-:S07]  /*a760*/  ULOP3.LUT UR43, UR43, 0x1, URZ, 0x3c, !UPT ;  /* 0x000000012b2b7892 */ /* 0x000fce000f8e3cff */
[----:B-1----:R-:W-:Y:S01]  /*a770*/  SYNCS.ARRIVE.TRANS64.RED.A1T0 RZ, [UR5], RZ ;  /* 0x000000ffffff79a7 */ /* 0x002fe20008100405 */
[----:B------:R-:W-:Y:S05]  /*a780*/  BRA.U UP0, `(.L_x_196) ;  /* 0xffffffdd00cc7547 */ /* 0x000fea000b83ffff */
.L_x_164:
[----:B------:R-:W-:-:S09]  /*a790*/  UISETP.NE.AND UP0, UPT, UR36, URZ, UPT ;  /* 0x000000ff2400728c */ /* 0x000fd2000bf05270 */
[----:B------:R-:W-:Y:S05]  /*a7a0*/  BRA.U !UP0, `(.L_x_197) ;  /* 0x0000000108047547 */ /* 0x000fea000b800000 */
[----:B------:R-:W-:Y:S05]  /*a7b0*/  BPT.TRAP 0x1 ;  /* 0x000000040000795c */ /* 0x000fea0000300000 */
.L_x_197:
[----:B---34-:R-:W3:Y:S01]  /*a7c0*/  S2R R25, SR_CgaCtaId ;  /* 0x0000000000197919 */ /* 0x018ee20000008800 */
[----:B------:R-:W-:Y:S01]  /*a7d0*/  MOV R24, 0x400 ;  /* 0x0000040000187802 */ /* 0x000fe20000000f00 */
[----:B------:R-:W-:-:S03]  /*a7e0*/  UISETP.NE.AND UP0, UPT, UR37, URZ, UPT ;  /* 0x000000ff2500728c */ /* 0x000fc6000bf05270 */
[----:B---3--:R-:W-:-:S05]  /*a7f0*/  LEA R24, R25, R24, 0x18 ;  /* 0x0000001819187211 */ /* 0x008fca00078ec0ff */
[----:B------:R-:W-:-:S05]  /*a800*/  VIADD R32, R24, 0x14088 ;  /* 0x0001408818207836 */ /* 0x000fca0000000000 */
[----:B-1----:R-:W-:-:S04]  /*a810*/  PRMT R0, R25, 0x654, R32 ;  /* 0x0000065419007816 */ /* 0x002fc80000000020 */
[----:B------:R1:W-:Y:S01]  /*a820*/  SYNCS.ARRIVE.TRANS64.RED.A1T0 RZ, [R0+URZ], RZ ;  /* 0x000000ff00ff79a7 */ /* 0x0003e200081004ff */
[----:B------:R-:W-:Y:S05]  /*a830*/  BRA.U !UP0, `(.L_x_198) ;  /* 0x0000000108047547 */ /* 0x000fea000b800000 */
[----:B------:R-:W-:Y:S05]  /*a840*/  BPT.TRAP 0x1 ;  /* 0x000000040000795c */ /* 0x000fea0000300000 */
.L_x_198:
[----:B------:R-:W-:-:S04]  /*a850*/  SHF.L.U32 R3, R18, 0x1f, RZ ;  /* 0x0000001f12037819 */ /* 0x000fc800000006ff */
[----:B------:R-:W3:Y:S02]  /*a860*/  SYNCS.PHASECHK.TRANS64.TRYWAIT P0, [R24+URZ+0x14070], R3 ;  /* 0x01407003180075a7 */ /* 0x000ee400080011ff */
[----:B---3--:R-:W-:Y:S05]  /*a870*/  @!P0 BRA `(.L_x_199) ;  /* 0x0000011400048947 */ /* 0x008fea0003800000 */
.L_x_409:
[----:B------:R-:W-:Y:S01]  /*a880*/  R2UR UR5, R56 ;  /* 0x00000000380572ca */ /* 0x000fe200000e0000 */
[----:B------:R-:W-:-:S12]  /*a890*/  UISETP.NE.AND UP0, UPT, UR37, URZ, UPT ;  /* 0x000000ff2500728c */ /* 0x000fd8000bf05270 */
[----:B------:R-:W4:Y:S02]  /*a8a0*/  LDTM.x2 R22, tmem[UR5] ;  /* 0x00000005001679ee */ /* 0x000f2400080c0000 */
[----:B----4-:R-:W-:Y:S05]  /*a8b0*/  BRA.U !UP0, `(.L_x_200) ;  /* 0x0000000108047547 */ /* 0x010fea000b800000 */
[----:B------:R-:W-:Y:S05]  /*a8c0*/  BPT.TRAP 0x1 ;  /* 0x000000040000795c */ /* 0x000fea0000300000 */
.L_x_200:
[----:B------:R-:W-:Y:S01]  /*a8d0*/  SYNCS.ARRIVE.TRANS64.RED.A1T0 RZ, [UR4], RZ ;  /* 0x000000ffffff79a7 */ /* 0x000fe20008100404 */
[----:B------:R-:W-:-:S09]  /*a8e0*/  UISETP.NE.AND UP0, UPT, UR38, URZ, UPT ;  /* 0x000000ff2600728c */ /* 0x000fd2000bf05270 */
[----:B------:R-:W-:Y:S05]  /*a8f0*/  BRA.U UP0, `(.L_x_201) ;  /* 0x0000000100047547 */ /* 0x000fea000b800000 */
[----:B------:R-:W-:Y:S05]  /*a900*/  BPT.TRAP 0x1 ;  /* 0x000000040000795c */ /* 0x000fea0000300000 */
.L_x_201:
[----:B-1----:R-:W-:-:S04]  /*a910*/  MOV R0, UR43 ;  /* 0x0000002b00007c02 */ /* 0x002fc80008000f00 */
[----:B---3--:R-:W-:-:S04]  /*a920*/  SHF.L.U32 R3, R0, 0x1f, RZ ;  /* 0x0000001f00037819 */ /* 0x008fc800000006ff */
[----:B------:R-:W1:Y:S02]  /*a930*/  SYNCS.PHASECHK.TRANS64.TRYWAIT P0, [R24+URZ+0x14090], R3 ;  /* 0x01409003180075a7 */ /* 0x000e6400080011ff */
[----:B-1----:R-:W-:Y:S05]  /*a940*/  @!P0 BRA `(.L_x_202) ;  /* 0x0000011000e48947 */ /* 0x002fea0003800000 */
.L_x_410:
[----:B------:R-:W-:-:S09]  /*a950*/  UISETP.NE.AND UP0, UPT, UR38, URZ, UPT ;  /* 0x000000ff2600728c */ /* 0x000fd2000bf05270 */
[----:B------:R-:W-:Y:S05]  /*a960*/  BRA.U UP0, `(.L_x_203) ;  /* 0x0000000100047547 */ /* 0x000fea000b800000 */
[----:B------:R-:W-:Y:S05]  /*a970*/  BPT.TRAP 0x1 ;  /* 0x000000040000795c */ /* 0x000fea0000300000 */
.L_x_203:
[----:B------:R-:W-:Y:S01]  /*a980*/  MOV R5, 0x1 ;  /* 0x0000000100057802 */ /* 0x000fe20000000f00 */
[----:B-1----:R1:W3:Y:S03]  /*a990*/  MUFU.RCP R3, R22 ;  /* 0x0000001600037308 */ /* 0x0022e60000001000 */
[----:B------:R-:W-:-:S04]  /*a9a0*/  SHF.L.U32 R5, R5, 0x1f, RZ ;  /* 0x0000001f05057819 */ /* 0x000fc800000006ff */
[----:B------:R-:W4:Y:S02]  /*a9b0*/  SYNCS.PHASECHK.TRANS64.TRYWAIT P0, [R24+URZ+0x140c0], R5 ;  /* 0x0140c005180075a7 */ /* 0x000f2400080011ff */
[----:B-1-34-:R-:W-:Y:S05]  /*a9c0*/  @!P0 BRA `(.L_x_204) ;  /* 0x0000011000d88947 */ /* 0x01afea0003800000 */
.L_x_411:
[----:B------:R-:W3:Y:S01]  /*a9d0*/  LDCU UR4, c[0x0][0x708] ;  /* 0x0000e100ff0477ac */ /* 0x000ee20008000800 */
[----:B------:R-:W-:Y:S01]  /*a9e0*/  FFMA R34, -R22, R3, 1 ;  /* 0x3f80000016227423 */ /* 0x000fe20000000103 */
[----:B------:R-:W4:Y:S01]  /*a9f0*/  LDC R33, c[0x0][0x708] ;  /* 0x0001c200ff217b82 */ /* 0x000f220000000800 */
[----:B------:R-:W-:Y:S02]  /*aa00*/  BSSY.RECONVERGENT B2, `(.L_x_205) ;  /* 0x000000b000027945 */ /* 0x000fe40003800200 */
[----:B------:R-:W-:Y:S01]  /*aa10*/  FFMA R34, R3, R34, R3 ;  /* 0x0000002203227223 */ /* 0x000fe20000000003 */
[----:B---3--:R-:W-:-:S03]  /*aa20*/  MOV R3, UR4 ;  /* 0x0000000400037c02 */ /* 0x008fc60008000f00 */
[----:B-1----:R-:W-:Y:S01]  /*aa30*/  FFMA R5, R34, UR4, RZ ;  /* 0x0000000422057c23 */ /* 0x002fe200080000ff */
[----:B------:R-:W1:Y:S03]  /*aa40*/  FCHK P0, R3, R22 ;  /* 0x0000001603007302 */ /* 0x000e660000000000 */
[----:B------:R-:W-:-:S04]  /*aa50*/  FFMA R0, -R22, R5, UR4 ;  /* 0x0000000416007e23 */ /* 0x000fc80008000105 */
[----:B------:R-:W-:Y:S01]  /*aa60*/  FFMA R34, R34, R0, R5 ;  /* 0x0000000022227223 */ /* 0x000fe20000000005 */
[----:B-1----:R-:W-:Y:S05]  /*aa70*/  @!P0 BRA `(.L_x_206) ;  /* 0x00000000000c8947 */ /* 0x002fea0003800000 */
[----:B------:R-:W-:Y:S02]  /*aa80*/  MOV R4, 0xaaa0 ;  /* 0x0000aaa000047802 */ /* 0x000fe40000000f00 */
[----:B--2-4-:R-:W-:Y:S05]  /*aa90*/  CALL.REL.NOINC `($__internal_3_$__cuda_sm3x_div_rn_noftz_f32_slowpath) ;  /* 0x0000011c00887944 */ /* 0x014fea0003c00000 */
[----:B------:R-:W-:Y:S02]  /*aaa0*/  MOV R34, R0 ;  /* 0x0000000000227202 */ /* 0x000fe40000000f00 */
.L_x_206:
[----:B------:R-:W-:Y:S05]  /*aab0*/  BSYNC.RECONVERGENT B2 ;  /* 0x0000000000027941 */ /* 0x000fea0003800200 */
.L_x_205:
[----:B------:R-:W-:Y:S01]  /*aac0*/  VIADD R0, R56, 0x100 ;  /* 0x0000010038007836 */ /* 0x000fe20000000000 */
[C---:B------:R-:W-:Y:S01]  /*aad0*/  LOP3.LUT R27, R17.reuse, 0x3, RZ, 0xc0, !PT ;  /* 0x00000003111b7812 */ /* 0x040fe200078ec0ff */
[----:B------:R-:W-:-:S03]  /*aae0*/  IMAD.SHL.U32 R17, R17, 0x800, RZ ;  /* 0x0000080011117824 */ /* 0x000fc600078e00ff */
[----:B------:R-:W-:Y:S02]  /*aaf0*/  SHF.R.U32.HI R0, RZ, 0x15, R0 ;  /* 0x00000015ff007819 */ /* 0x000fe40000011600 */
[----:B------:R-:W-:Y:S02]  /*ab00*/  LOP3.LUT R17, R17, 0x1800, RZ, 0xc0, !PT ;  /* 0x0000180011117812 */ /* 0x000fe400078ec0ff */
[----:B------:R-:W-:-:S03]  /*ab10*/  ISETP.NE.AND P0, PT, R27, R0, PT ;  /* 0x000000001b00720c */ /* 0x000fc60003f05270 */
[----:B------:R-:W-:-:S10]  /*ab20*/  IMAD R26, R16, 0x40, R17 ;  /* 0x00000040101a7824 */ /* 0x000fd400078e0211 */
[----:B------:R-:W-:Y:S05]  /*ab30*/  @!P0 BRA `(.L_x_207) ;  /* 0x0000000000408947 */ /* 0x000fea0003800000 */
[----:B------:R-:W-:Y:S01]  /*ab40*/  MOV R14, 0x8 ;  /* 0x00000008000e7802 */ /* 0x000fe20000000f00 */
[----:B------:R-:W1:Y:S01]  /*ab50*/  LDCU.64 UR6, c[0x4][0xb0] ;  /* 0x01001600ff0677ac */ /* 0x000e620008000a00 */
[----:B------:R-:W-:Y:S02]  /*ab60*/  HFMA2 R12, -RZ, RZ, 0, 5.9604644775390625e-08 ;  /* 0x00000001ff0c7431 */ /* 0x000fe400000001ff */
[----:B------:R-:W-:Y:S01]  /*ab70*/  IMAD.MOV.U32 R8, RZ, RZ, 0x192 ;  /* 0x00000192ff087424 */ /* 0x000fe200078e00ff */
[----:B------:R-:W3:Y:S01]  /*ab80*/  LDCU.64 UR4, c[0x4][0xb8] ;  /* 0x01001700ff0477ac */ /* 0x000ee20008000a00 */
[----:B------:R-:W2:Y:S01]  /*ab90*/  LDC.64 R14, c[0x4][R14] ;  /* 0x010000000e0e7b82 */ /* 0x000ea20000000a00 */
[----:B------:R-:W-:Y:S01]  /*aba0*/  IMAD.MOV.U32 R13, RZ, RZ, RZ ;  /* 0x000000ffff0d7224 */ /* 0x000fe200078e00ff */
[----:B------:R-:W5:Y:S01]  /*abb0*/  LDCU.64 UR8, c[0x4][0x40] ;  /* 0x01000800ff0877ac */ /* 0x000f620008000a00 */
[----:B-1----:R-:W-:Y:S01]  /*abc0*/  IMAD.U32 R4, RZ, RZ, UR6 ;  /* 0x00000006ff047e24 */ /* 0x002fe2000f8e00ff */
[----:B------:R-:W-:Y:S01]  /*abd0*/  MOV R5, UR7 ;  /* 0x0000000700057c02 */ /* 0x000fe20008000f00 */
[----:B---3--:R-:W-:Y:S01]  /*abe0*/  IMAD.U32 R6, RZ, RZ, UR4 ;  /* 0x00000004ff067e24 */ /* 0x008fe2000f8e00ff */
[----:B------:R-:W-:Y:S01]  /*abf0*/  MOV R7, UR5 ;  /* 0x0000000500077c02 */ /* 0x000fe20008000f00 */
[----:B-----5:R-:W-:Y:S01]  /*ac00*/  IMAD.U32 R10, RZ, RZ, UR8 ;  /* 0x00000008ff0a7e24 */ /* 0x020fe2000f8e00ff */
[----:B------:R-:W-:-:S02]  /*ac10*/  MOV R11, UR9 ;  /* 0x00000009000b7c02 */ /* 0x000fc40008000f00 */
[----:B------:R-:W-:-:S07]  /*ac20*/  LEPC R20, `(.L_x_207) ;  /* 0x000000001014794e */ /* 0x000fce0000000000 */
[----:B--2-4-:R-:W-:Y:S05]  /*ac30*/  CALL.ABS.NOINC R14 ;  /* 0x000000000e007343 */ /* 0x014fea0003c00000 */
.L_x_207:
[----:B------:R-:W1:Y:S01]  /*ac40*/  S2R R3, SR_SWINHI ;  /* 0x0000000000037919 */ /* 0x000e620000002f00 */
[----:B------:R-:W-:Y:S05]  /*ac50*/  WARPSYNC.ALL ;  /* 0x0000000000007948 */ /* 0x000fea0003800000 */
[----:B------:R-:W-:-:S13]  /*ac60*/  R2UR UR4, R56 ;  /* 0x00000000380472ca */ /* 0x000fda00000e0000 */
[----:B------:R-:W3:Y:S01]  /*ac70*/  LDTM.x16 R4, tmem[UR4+0x100] ;  /* 0x00010004000479ee */ /* 0x000ee20008240000 */
[----:B------:R-:W-:Y:S02]  /*ac80*/  MOV R28, R24 ;  /* 0x00000018001c7202 */ /* 0x000fe40000000f00 */
[----:B-1----:R-:W-:Y:S02]  /*ac90*/  MOV R29, R3 ;  /* 0x00000003001d7202 */ /* 0x002fe40000000f00 */
[----:B------:R-:W-:-:S05]  /*aca0*/  LEA R26, P0, R26, R28, 0x1 ;  /* 0x0000001c1a1a7211 */ /* 0x000fca00078008ff */
[----:B------:R-:W-:Y:S01]  /*acb0*/  IMAD.X R29, RZ, RZ, R29, P0 ;  /* 0x000000ffff1d7224 */ /* 0x000fe200000e061d */
[----:B------:R-:W-:Y:S01]  /*acc0*/  IADD3 R0, P0, PT, R26, 0x10, RZ ;  /* 0x000000101a007810 */ /* 0x000fe20007f1e0ff */
[C---:B---3--:R-:W-:Y:S02]  /*acd0*/  FMUL2 R20, R34.reuse.F32, R8.F32x2.HI_LO ;  /* 0x000000082214724a */ /* 0x048fe40000040000 */
[----:B------:R-:W-:Y:S01]  /*ace0*/  FMUL2 R30, R34.F32, R10.F32x2.HI_LO ;  /* 0x0000000a221e724a */ /* 0x000fe20000040000 */
[--C-:B------:R-:W-:Y:S01]  /*acf0*/  SHF.R.U64 R3, R26, 0x3, R29.reuse ;  /* 0x000000031a037819 */ /* 0x100fe2000000121d */
[C---:B------:R-:W-:Y:S01]  /*ad00*/  FMUL2 R6, R34.reuse.F32, R6.F32x2.HI_LO ;  /* 0x000000062206724a */ /* 0x040fe20000040000 */
[----:B------:R-:W-:Y:S01]  /*ad10*/  F2FP.F16.F32.PACK_AB R10, R21, R20 ;  /* 0x00000014150a723e */ /* 0x000fe200000000ff */
[----:B------:R-:W-:Y:S02]  /*ad20*/  IMAD.X R21, RZ, RZ, R29, P0 ;  /* 0x000000ffff157224 */ /* 0x000fe400000e061d */
[C---:B------:R-:W-:Y:S01]  /*ad30*/  FMUL2 R4, R34.reuse.F32, R4.F32x2.HI_LO ;  /* 0x000000042204724a */ /* 0x040fe20000040000 */
[----:B------:R-:W-:Y:S01]  /*ad40*/  F2FP.F16.F32.PACK_AB R11, R31, R30 ;  /* 0x0000001e1f0b723e */ /* 0x000fe200000000ff */
[C---:B------:R-:W-:Y:S01]  /*ad50*/  FMUL2 R12, R34.reuse.F32, R12.F32x2.HI_LO ;  /* 0x0000000c220c724a */ /* 0x040fe20000040000 */
[----:B------:R-:W-:Y:S01]  /*ad60*/  F2FP.F16.F32.PACK_AB R9, R7, R6 ;  /* 0x000000060709723e */ /* 0x000fe200000000ff */
[----:B------:R-:W-:Y:S01]  /*ad70*/  FMUL2 R14, R34.F32, R14.F32x2.HI_LO ;  /* 0x0000000e220e724a */ /* 0x000fe20000040000 */
[----:B------:R-:W-:Y:S01]  /*ad80*/  SHF.R.U64 R7, R0, 0x3, R21 ;  /* 0x0000000300077819 */ /* 0x000fe20000001215 */
[C---:B------:R-:W-:Y:S01]  /*ad90*/  FMUL2 R16, R34.reuse.F32, R16.F32x2.HI_LO ;  /* 0x000000102210724a */ /* 0x040fe20000040000 */
[----:B------:R-:W-:Y:S01]  /*ada0*/  F2FP.F16.F32.PACK_AB R8, R5, R4 ;  /* 0x000000040508723e */ /* 0x000fe200000000ff */
[----:B------:R-:W-:Y:S01]  /*adb0*/  FMUL2 R18, R34.F32, R18.F32x2.HI_LO ;  /* 0x000000122212724a */ /* 0x000fe20000040000 */
[----:B------:R-:W-:-:S02]  /*adc0*/  LOP3.LUT R28, R26, 0x70, R3, 0x78, !PT ;  /* 0x000000701a1c7812 */ /* 0x000fc400078e7803 */
[----:B------:R-:W-:Y:S01]  /*add0*/  LOP3.LUT R20, R0, 0x70, R7, 0x78, !PT ;  /* 0x0000007000147812 */ /* 0x000fe200078e7807 */
[----:B------:R-:W-:Y:S01]  /*ade0*/  VIADD R0, R56, 0x110 ;  /* 0x0000011038007836 */ /* 0x000fe20000000000 */
[----:B------:R-:W-:Y:S01]  /*adf0*/  F2FP.F16.F32.PACK_AB R4, R13, R12 ;  /* 0x0000000c0d04723e */ /* 0x000fe200000000ff */
[----:B------:R1:W-:Y:S01]  /*ae00*/  ST.E.128 desc[UR48][R28.64], R8 ;  /* 0x000000081c007985 */ /* 0x0003e2000c101d30 */
[----:B------:R-:W-:Y:S02]  /*ae10*/  F2FP.F16.F32.PACK_AB R5, R15, R14 ;  /* 0x0000000e0f05723e */ /* 0x000fe400000000ff */
[----:B------:R-:W-:Y:S02]  /*ae20*/  F2FP.F16.F32.PACK_AB R6, R17, R16 ;  /* 0x000000101106723e */ /* 0x000fe400000000ff */
[----:B------:R-:W-:Y:S02]  /*ae30*/  F2FP.F16.F32.PACK_AB R7, R19, R18 ;  /* 0x000000121307723e */ /* 0x000fe400000000ff */
[----:B------:R-:W-:-:S03]  /*ae40*/  SHF.R.U32.HI R0, RZ, 0x15, R0 ;  /* 0x00000015ff007819 */ /* 0x000fc60000011600 */
[----:B------:R1:W-:Y:S01]  /*ae50*/  ST.E.128 desc[UR48][R20.64], R4 ;  /* 0x0000000414007985 */ /* 0x0003e2000c101d30 */
[----:B------:R-:W-:-:S13]  /*ae60*/  ISETP.NE.AND P0, PT, R27, R0, PT ;  /* 0x000000001b00720c */ /* 0x000fda0003f05270 */
[----:B------:R-:W-:Y:S05]  /*ae70*/  @!P0 BRA `(.L_x_208) ;  /* 0x0000000000408947 */ /* 0x000fea0003800000 */
[----:B------:R-:W-:Y:S01]  /*ae80*/  MOV R14, 0x8 ;  /* 0x00000008000e7802 */ /* 0x000fe20000000f00 */
[----:B------:R-:W3:Y:S01]  /*ae90*/  LDCU.64 UR8, c[0x4][0xb0] ;  /* 0x01001600ff0877ac */ /* 0x000ee20008000a00 */
[----:B------:R-:W-:Y:S02]  /*aea0*/  HFMA2 R12, -RZ, RZ, 0, 5.9604644775390625e-08 ;  /* 0x00000001ff0c7431 */ /* 0x000fe400000001ff */
[----:B-1----:R-:W-:Y:S01]  /*aeb0*/  IMAD.MOV.U32 R8, RZ, RZ, 0x192 ;  /* 0x00000192ff087424 */ /* 0x002fe200078e00ff */
[----:B------:R-:W1:Y:S01]  /*aec0*/  LDCU.64 UR6, c[0x4][0xb8] ;  /* 0x01001700ff0677ac */ /* 0x000e620008000a00 */
[----:B------:R-:W2:Y:S01]  /*aed0*/  LDC.64 R14, c[0x4][R14] ;  /* 0x010000000e0e7b82 */ /* 0x000ea20000000a00 */
[----:B------:R-:W-:Y:S01]  /*aee0*/  IMAD.MOV.U32 R13, RZ, RZ, RZ ;  /* 0x000000ffff0d7224 */ /* 0x000fe200078e00ff */
[----:B------:R-:W5:Y:S01]  /*aef0*/  LDCU.64 UR4, c[0x4][0x40] ;  /* 0x01000800ff0477ac */ /* 0x000f620008000a00 */
[----:B---3--:R-:W-:Y:S01]  /*af00*/  IMAD.U32 R4, RZ, RZ, UR8 ;  /* 0x00000008ff047e24 */ /* 0x008fe2000f8e00ff */
[----:B------:R-:W-:Y:S01]  /*af10*/  MOV R5, UR9 ;  /* 0x0000000900057c02 */ /* 0x000fe20008000f00 */
[----:B-1----:R-:W-:Y:S01]  /*af20*/  IMAD.U32 R6, RZ, RZ, UR6 ;  /* 0x00000006ff067e24 */ /* 0x002fe2000f8e00ff */
[----:B------:R-:W-:Y:S01]  /*af30*/  MOV R7, UR7 ;  /* 0x0000000700077c02 */ /* 0x000fe20008000f00 */
[----:B-----5:R-:W-:Y:S01]  /*af40*/  IMAD.U32 R10, RZ, RZ, UR4 ;  /* 0x00000004ff0a7e24 */ /* 0x020fe2000f8e00ff */
[----:B------:R-:W-:-:S02]  /*af50*/  MOV R11, UR5 ;  /* 0x00000005000b7c02 */ /* 0x000fc40008000f00 */
[----:B------:R-:W-:-:S07]  /*af60*/  LEPC R20, `(.L_x_208) ;  /* 0x000000001014794e */ /* 0x000fce0000000000 */
[----:B--2-4-:R-:W-:Y:S05]  /*af70*/  CALL.ABS.NOINC R14 ;  /* 0x000000000e007343 */ /* 0x014fea0003c00000 */
.L_x_208:
[----:B------:R-:W-:Y:S05]  /*af80*/  WARPSYNC.ALL ;  /* 0x0000000000007948 */ /* 0x000fea0003800000 */
[----:B------:R-:W-:Y:S02]  /*af90*/  R2UR UR4, R56 ;  /* 0x00000000380472ca */ /* 0x000fe400000e0000 */
[C---:B------:R-:W-:Y:S02]  /*afa0*/  IADD3 R35, P0, PT, R26.reuse, 0x30, RZ ;  /* 0x000000301a237810 */ /* 0x040fe40007f1e0ff */
[----:B------:R-:W-:-:S03]  /*afb0*/  IADD3 R3, P1, PT, R26, 0x20, RZ ;  /* 0x000000201a037810 */ /* 0x000fc60007f3e0ff */
[--C-:B------:R-:W-:Y:S02]  /*afc0*/  IMAD.X R39, RZ, RZ, R29.reuse, P0 ;  /* 0x000000ffff277224 */ /* 0x100fe400000e061d */
[----:B------:R-:W-:-:S04]  /*afd0*/  IMAD.X R37, RZ, RZ, R29, P1 ;  /* 0x000000ffff257224 */ /* 0x000fc800008e061d */
[----:B-1----:R-:W1:Y:S01]  /*afe0*/  LDTM.x16 R4, tmem[UR4+0x110] ;  /* 0x00011004000479ee */ /* 0x002e620008240000 */
[----:B------:R-:W-:-:S04]  /*aff0*/  SHF.R.U64 R0, R3, 0x3, R37 ;  /* 0x0000000303007819 */ /* 0x000fc80000001225 */
[----:B------:R-:W-:Y:S01]  /*b000*/  LOP3.LUT R36, R3, 0x70, R0, 0x78, !PT ;  /* 0x0000007003247812 */ /* 0x000fe200078e7800 */
[----:B------:R-:W-:-:S05]  /*b010*/  VIADD R0, R56, 0x120 ;  /* 0x0000012038007836 */ /* 0x000fca0000000000 */
[----:B------:R-:W-:-:S04]  /*b020*/  SHF.R.U32.HI R0, RZ, 0x15, R0 ;  /* 0x00000015ff007819 */ /* 0x000fc80000011600 */
[----:B------:R-:W-:Y:S01]  /*b030*/  ISETP.NE.AND P0, PT, R27, R0, PT ;  /* 0x000000001b00720c */ /* 0x000fe20003f05270 */
[C---:B-1----:R-:W-:Y:S01]  /*b040*/  FMUL2 R20, R34.reuse.F32, R8.F32x2.HI_LO ;  /* 0x000000082214724a */ /* 0x042fe20000040000 */
[C---:B------:R-:W-:Y:S01]  /*b050*/  SHF.R.U64 R8, R35.reuse, 0x3, R39 ;  /* 0x0000000323087819 */ /* 0x040fe20000001227 */
[C---:B------:R-:W-:Y:S02]  /*b060*/  FMUL2 R4, R34.reuse.F32, R4.F32x2.HI_LO ;  /* 0x000000042204724a */ /* 0x040fe40000040000 */
[C---:B------:R-:W-:Y:S01]  /*b070*/  FMUL2 R6, R34.reuse.F32, R6.F32x2.HI_LO ;  /* 0x000000062206724a */ /* 0x040fe20000040000 */
[----:B------:R-:W-:Y:S01]  /*b080*/  LOP3.LUT R38, R35, 0x70, R8, 0x78, !PT ;  /* 0x0000007023267812 */ /* 0x000fe200078e7808 */
[C---:B------:R-:W-:Y:S01]  /*b090*/  FMUL2 R30, R34.reuse.F32, R10.F32x2.HI_LO ;  /* 0x0000000a221e724a */ /* 0x040fe20000040000 */
[----:B------:R-:W-:Y:S01]  /*b0a0*/  F2FP.F16.F32.PACK_AB R8, R5, R4 ;  /* 0x000000040508723e */ /* 0x000fe200000000ff */
[C---:B------:R-:W-:Y:S01]  /*b0b0*/  FMUL2 R12, R34.reuse.F32, R12.F32x2.HI_LO ;  /* 0x0000000c220c724a */ /* 0x040fe20000040000 */
[----:B------:R-:W-:Y:S01]  /*b0c0*/  F2FP.F16.F32.PACK_AB R9, R7, R6 ;  /* 0x000000060709723e */ /* 0x000fe200000000ff */
[C---:B------:R-:W-:Y:S01]  /*b0d0*/  FMUL2 R14, R34.reuse.F32, R14.F32x2.HI_LO ;  /* 0x0000000e220e724a */ /* 0x040fe20000040000 */
[----:B------:R-:W-:Y:S01]  /*b0e0*/  F2FP.F16.F32.PACK_AB R10, R21, R20 ;  /* 0x00000014150a723e */ /* 0x000fe200000000ff */
[C---:B------:R-:W-:Y:S01]  /*b0f0*/  FMUL2 R16, R34.reuse.F32, R16.F32x2.HI_LO ;  /* 0x000000102210724a */ /* 0x040fe20000040000 */
[----:B------:R-:W-:Y:S01]  /*b100*/  F2FP.F16.F32.PACK_AB R11, R31, R30 ;  /* 0x0000001e1f0b723e */ /* 0x000fe200000000ff */
[----:B------:R-:W-:Y:S01]  /*b110*/  FMUL2 R18, R34.F32, R18.F32x2.HI_LO ;  /* 0x000000122212724a */ /* 0x000fe20000040000 */
[----:B------:R-:W-:-:S02]  /*b120*/  F2FP.F16.F32.PACK_AB R4, R13, R12 ;  /* 0x0000000c0d04723e */ /* 0x000fc400000000ff */
[----:B------:R-:W-:Y:S01]  /*b130*/  F2FP.F16.F32.PACK_AB R5, R15, R14 ;  /* 0x0000000e0f05723e */ /* 0x000fe200000000ff */
[----:B------:R1:W-:Y:S01]  /*b140*/  ST.E.128 desc[UR48][R36.64], R8 ;  /* 0x0000000824007985 */ /* 0x0003e2000c101d30 */
[----:B------:R-:W-:Y:S02]  /*b150*/  F2FP.F16.F32.PACK_AB R6, R17, R16 ;  /* 0x000000101106723e */ /* 0x000fe400000000ff */
[----:B------:R-:W-:-:S05]  /*b160*/  F2FP.F16.F32.PACK_AB R7, R19, R18 ;  /* 0x000000121307723e */ /* 0x000fca00000000ff */
[----:B------:R1:W-:Y:S01]  /*b170*/  ST.E.128 desc[UR48][R38.64], R4 ;  /* 0x0000000426007985 */ /* 0x0003e2000c101d30 */
        /* <DEDUP_REMOVED lines=17> */
.L_x_209:
[----:B------:R-:W-:Y:S05]  /*b290*/  WARPSYNC.ALL ;  /* 0x0000000000007948 */ /* 0x000fea0003800000 */
[----:B------:R-:W-:Y:S02]  /*b2a0*/  R2UR UR4, R56 ;  /* 0x00000000380472ca */ /* 0x000fe400000e0000 */
[C---:B------:R-:W-:Y:S02]  /*b2b0*/  IADD3 R35, P0, PT, R26.reuse, 0x50, RZ ;  /* 0x000000501a237810 */ /* 0x040fe40007f1e0ff */
[----:B------:R-:W-:-:S03]  /*b2c0*/  IADD3 R3, P1, PT, R26, 0x40, RZ ;  /* 0x000000401a037810 */ /* 0x000fc60007f3e0ff */
[--C-:B-1----:R-:W-:Y:S02]  /*b2d0*/  IMAD.X R39, RZ, RZ, R29.reuse, P0 ;  /* 0x000000ffff277224 */ /* 0x102fe400000e061d */
[----:B------:R-:W-:-:S04]  /*b2e0*/  IMAD.X R37, RZ, RZ, R29, P1 ;  /* 0x000000ffff257224 */ /* 0x000fc800008e061d */
[----:B------:R-:W1:Y:S01]  /*b2f0*/  LDTM.x16 R4, tmem[UR4+0x120] ;  /* 0x00012004000479ee */ /* 0x000e620008240000 */
        /* <DEDUP_REMOVED lines=42> */
.L_x_210:
[----:B------:R-:W-:Y:S05]  /*b5a0*/  WARPSYNC.ALL ;  /* 0x0000000000007948 */ /* 0x000fea0003800000 */
[----:B------:R-:W-:Y:S01]  /*b5b0*/  R2UR UR4, R56 ;  /* 0x00000000380472ca */ /* 0x000fe200000e0000 */
[----:B-1----:R-:W1:Y:S01]  /*b5c0*/  S2R R37, SR_CTAID.X ;  /* 0x0000000000257919 */ /* 0x002e620000002500 */
[C---:B------:R-:W-:Y:S02]  /*b5d0*/  IADD3 R35, P0, PT, R26.reuse, 0x70, RZ ;  /* 0x000000701a237810 */ /* 0x040fe40007f1e0ff */
[----:B------:R-:W-:-:S03]  /*b5e0*/  IADD3 R3, P1, PT, R26, 0x60, RZ ;  /* 0x000000601a037810 */ /* 0x000fc60007f3e0ff */
[--C-:B--2---:R-:W-:Y:S02]  /*b5f0*/  IMAD.X R41, RZ, RZ, R29.reuse, P0 ;  /* 0x000000ffff297224 */ /* 0x104fe400000e061d */
[----:B------:R-:W-:-:S04]  /*b600*/  IMAD.X R39, RZ, RZ, R29, P1 ;  /* 0x000000ffff277224 */ /* 0x000fc800008e061d */
[----:B------:R-:W2:Y:S01]  /*b610*/  LDTM.x16 R4, tmem[UR4+0x130] ;  /* 0x00013004000479ee */ /* 0x000ea20008240000 */
[----:B------:R-:W3:Y:S01]  /*b620*/  LDCU.64 UR4, c[0x0][0x880] ;  /* 0x00011000ff0477ac */ /* 0x000ee20008000a00 */
[----:B------:R-:W-:-:S04]  /*b630*/  SHF.R.U64 R0, R3, 0x3, R39 ;  /* 0x0000000303007819 */ /* 0x000fc80000001227 */
[----:B------:R-:W-:Y:S01]  /*b640*/  LOP3.LUT R38, R3, 0x70, R0, 0x78, !PT ;  /* 0x0000007003267812 */ /* 0x000fe200078e7800 */
[----:B---3--:R-:W-:-:S04]  /*b650*/  UISETP.NE.U32.AND UP0, UPT, UR4, URZ, UPT ;  /* 0x000000ff0400728c */ /* 0x008fc8000bf05070 */
[----:B------:R-:W-:Y:S01]  /*b660*/  UISETP.NE.AND.EX UP0, UPT, UR5, URZ, UPT, UP0 ;  /* 0x000000ff0500728c */ /* 0x000fe2000bf05300 */
[C---:B--2---:R-:W-:Y:S01]  /*b670*/  FMUL2 R20, R34.reuse.F32, R8.F32x2.HI_LO ;  /* 0x000000082214724a */ /* 0x044fe20000040000 */
        /* <DEDUP_REMOVED lines=13> */
[----:B------:R-:W-:Y:S01]  /*b750*/  F2FP.F16.F32.PACK_AB R4, R13, R12 ;  /* 0x0000000c0d04723e */ /* 0x000fe200000000ff */
[----:B------:R-:W2:Y:S01]  /*b760*/  S2R R35, SR_CTAID.Z ;  /* 0x0000000000237919 */ /* 0x000ea20000002700 */
[----:B------:R-:W-:-:S02]  /*b770*/  F2FP.F16.F32.PACK_AB R5, R15, R14 ;  /* 0x0000000e0f05723e */ /* 0x000fc400000000ff */
[----:B------:R-:W-:Y:S01]  /*b780*/  F2FP.F16.F32.PACK_AB R6, R17, R16 ;  /* 0x000000101106723e */ /* 0x000fe200000000ff */
[----:B------:R3:W-:Y:S01]  /*b790*/  ST.E.128 desc[UR48][R38.64], R8 ;  /* 0x0000000826007985 */ /* 0x0007e2000c101d30 */
[----:B------:R-:W-:Y:S01]  /*b7a0*/  F2FP.F16.F32.PACK_AB R7, R19, R18 ;  /* 0x000000121307723e */ /* 0x000fe200000000ff */
[----:B------:R-:W1:Y:S04]  /*b7b0*/  S2R R34, SR_CTAID.Y ;  /* 0x0000000000227919 */ /* 0x000e680000002600 */
[----:B------:R3:W-:Y:S01]  /*b7c0*/  ST.E.128 desc[UR48][R40.64], R4 ;  /* 0x0000000428007985 */ /* 0x0007e2000c101d30 */
[----:B------:R-:W-:Y:S01]  /*b7d0*/  @!PT LDS RZ, [RZ] ;  /* 0x00000000fffff984 */ /* 0x000fe20000000800 */
[----:B------:R-:W-:Y:S01]  /*b7e0*/  @!PT LDS RZ, [RZ] ;  /* 0x00000000fffff984 */ /* 0x000fe20000000800 */
[----:B------:R-:W-:Y:S01]  /*b7f0*/  @!PT LDS RZ, [RZ] ;  /* 0x00000000fffff984 */ /* 0x000fe20000000800 */
[----:B------:R-:W-:Y:S01]  /*b800*/  @!PT LDS RZ, [RZ] ;  /* 0x00000000fffff984 */ /* 0x000fe20000000800 */
[----:B------:R5:W-:Y:S06]  /*b810*/  MEMBAR.ALL.CTA ;  /* 0x0000000000007992 */ /* 0x000bec0000008000 */
[----:B-----5:R-:W1:Y:S01]  /*b820*/  FENCE.VIEW.ASYNC.S ;  /* 0x00000000000073c6 */ /* 0x020e620000000000 */
[----:B------:R-:W-:Y:S05]  /*b830*/  BRA.U !UP0, `(.L_x_211) ;  /* 0x0000000108fc7547 */ /* 0x000fea000b800000 */
[C---:B------:R-:W-:Y:S01]  /*b840*/  FSETP.GEU.AND P0, PT, R22.reuse, 1.175494350822287508e-38, PT ;  /* 0x008000001600780b */ /* 0x040fe20003f0e000 */
[----:B------:R-:W5:Y:S01]  /*b850*/  LDCU UR4, c[0x0][0x380] ;  /* 0x00007000ff0477ac */ /* 0x000f620008000800 */
[----:B------:R-:W-:Y:S01]  /*b860*/  MOV R0, 0x3e055027 ;  /* 0x3e05502700007802 */ /* 0x000fe20000000f00 */
[----:B------:R-:W-:Y:S01]  /*b870*/  BSSY.RECONVERGENT B0, `(.L_x_211) ;  /* 0x000003b000007945 */ /* 0x000fe20003800200 */
[----:B---3--:R-:W-:Y:S01]  /*b880*/  FSEL R5, RZ, -23, P0 ;  /* 0xc1b80000ff057808 */ /* 0x008fe20000000000 */
[----:B------:R-:W3:Y:S08]  /*b890*/  LDCU UR5, c[0x0][0x700] ;  /* 0x0000e000ff0577ac */ /* 0x000ef00008000800 */
[----:B------:R-:W-:-:S05]  /*b8a0*/  @!P0 FMUL R22, R22, 8388608 ;  /* 0x4b00000016168820 */ /* 0x000fca0000400000 */
[C---:B------:R-:W-:Y:S02]  /*b8b0*/  IADD3 R7, PT, PT, R22.reuse, -0x3f2aaaab, RZ ;  /* 0xc0d5555516077810 */ /* 0x040fe40007ffe0ff */
[C---:B------:R-:W-:Y:S02]  /*b8c0*/  ISETP.GT.U32.AND P0, PT, R22.reuse, 0x7f7fffff, PT ;  /* 0x7f7fffff1600780c */ /* 0x040fe40003f04070 */
[----:B------:R-:W-:Y:S02]  /*b8d0*/  LOP3.LUT R7, R7, 0xff800000, RZ, 0xc0, !PT ;  /* 0xff80000007077812 */ /* 0x000fe400078ec0ff */
[C---:B------:R-:W-:Y:S02]  /*b8e0*/  FSETP.NEU.AND P1, PT, R22.reuse, RZ, PT ;  /* 0x000000ff1600720b */ /* 0x040fe40003f2d000 */
[-C--:B------:R-:W-:Y:S02]  /*b8f0*/  IADD3 R3, PT, PT, R22, -R7.reuse, RZ ;  /* 0x8000000716037210 */ /* 0x080fe40007ffe0ff */
[----:B------:R-:W-:-:S03]  /*b900*/  I2FP.F32.S32 R4, R7 ;  /* 0x0000000700047245 */ /* 0x000fc60000201400 */
[----:B------:R-:W-:Y:S02]  /*b910*/  FADD R3, R3, -1 ;  /* 0xbf80000003037421 */ /* 0x000fe40000000000 */
[----:B------:R-:W-:Y:S02]  /*b920*/  FFMA R4, R4, 1.1920928955078125e-07, R5 ;  /* 0x3400000004047823 */ /* 0x000fe40000000005 */
[----:B------:R-:W-:-:S04]  /*b930*/  FFMA R0, R3, -R0, 0.14084610342979431152 ;  /* 0x3e1039f603007423 */ /* 0x000fc80000000800 */
[----:B------:R-:W-:-:S04]  /*b940*/  FFMA R0, R3, R0, -0.12148627638816833496 ;  /* 0xbdf8cdcc03007423 */ /* 0x000fc80000000000 */
[----:B------:R-:W-:-:S04]  /*b950*/  FFMA R0, R3, R0, 0.13980610668659210205 ;  /* 0x3e0f295503007423 */ /* 0x000fc80000000000 */
[----:B------:R-:W-:-:S04]  /*b960*/  FFMA R0, R3, R0, -0.16684235632419586182 ;  /* 0xbe2ad8b903007423 */ /* 0x000fc80000000000 */
[----:B------:R-:W-:-:S04]  /*b970*/  FFMA R0, R3, R0, 0.20012299716472625732 ;  /* 0x3e4ced0b03007423 */ /* 0x000fc80000000000 */
[----:B------:R-:W-:-:S04]  /*b980*/  FFMA R0, R3, R0, -0.24999669194221496582 ;  /* 0xbe7fff2203007423 */ /* 0x000fc80000000000 */
[----:B------:R-:W-:-:S04]  /*b990*/  FFMA R0, R3, R0, 0.33333182334899902344 ;  /* 0x3eaaaa7803007423 */ /* 0x000fc80000000000 */
[----:B------:R-:W-:-:S04]  /*b9a0*/  FFMA R0, R3, R0, -0.5 ;  /* 0xbf00000003007423 */ /* 0x000fc80000000000 */
[----:B------:R-:W-:-:S04]  /*b9b0*/  FMUL R0, R3, R0 ;  /* 0x0000000003007220 */ /* 0x000fc80000400000 */
[----:B------:R-:W-:Y:S01]  /*b9c0*/  FFMA R5, R3, R0, R3 ;  /* 0x0000000003057223 */ /* 0x000fe20000000003 */
[----:B------:R-:W-:Y:S02]  /*b9d0*/  MOV R3, 0x7f800000 ;  /* 0x7f80000000037802 */ /* 0x000fe40000000f00 */
[----:B-1----:R-:W-:Y:S01]  /*b9e0*/  LEA R0, R37, R2, 0x8 ;  /* 0x0000000225007211 */ /* 0x002fe200078e40ff */
[----:B------:R-:W-:Y:S02]  /*b9f0*/  FFMA R4, R4, 0.69314718246459960938, R5 ;  /* 0x3f31721804047823 */ /* 0x000fe40000000005 */
[----:B------:R-:W-:Y:S01]  /*ba00*/  @P0 FFMA R4, R22, R3, +INF ;  /* 0x7f80000016040423 */ /* 0x000fe20000000003 */
[----:B-----5:R-:W-:-:S04]  /*ba10*/  ISETP.GE.AND P0, PT, R0, UR4, PT ;  /* 0x0000000400007c0c */ /* 0x020fc8000bf06270 */
[----:B------:R-:W-:-:S05]  /*ba20*/  FSEL R4, R4, -INF , P1 ;  /* 0xff80000004047808 */ /* 0x000fca0000800000 */
[----:B---3--:R-:W-:-:S04]  /*ba30*/  FFMA R23, R23, UR5, R4 ;  /* 0x0000000517177c23 */ /* 0x008fc80008000004 */
[----:B------:R-:W-:Y:S05]  /*ba40*/  @P0 BRA `(.L_x_212) ;  /* 0x0000000000740947 */ /* 0x000fea0003800000 */
[----:B------:R-:W1:Y:S01]  /*ba50*/  LDCU UR7, c[0x0][0x38c] ;  /* 0x00007180ff0777ac */ /* 0x000e620008000800 */
[----:B------:R-:W-:Y:S01]  /*ba60*/  HFMA2 R4, -RZ, RZ, 0, 0 ;  /* 0x00000000ff047431 */ /* 0x000fe200000001ff */
[----:B------:R-:W2:Y:S01]  /*ba70*/  LDCU UR6, c[0x0][0x890] ;  /* 0x00011200ff0677ac */ /* 0x000ea20008000800 */
[----:B------:R-:W3:Y:S01]  /*ba80*/  LDCU.64 UR4, c[0x0][0x888] ;  /* 0x00011100ff0477ac */ /* 0x000ee20008000a00 */
[----:B-1----:R-:W1:Y:S01]  /*ba90*/  I2F.U32.RP R7, UR7 ;  /* 0x0000000700077d06 */ /* 0x002e620008209000 */
[----:B------:R-:W-:Y:S01]  /*baa0*/  ISETP.NE.U32.AND P0, PT, RZ, UR7, PT ;  /* 0x00000007ff007c0c */ /* 0x000fe2000bf05070 */
[----:B--2---:R-:W-:-:S06]  /*bab0*/  IMAD R0, R35, UR6, R0 ;  /* 0x0000000623007c24 */ /* 0x004fcc000f8e0200 */
[----:B-1----:R-:W1:Y:S02]  /*bac0*/  MUFU.RCP R6, R7 ;  /* 0x0000000700067308 */ /* 0x002e640000001000 */
[----:B-1----:R-:W-:-:S06]  /*bad0*/  IADD3 R6, PT, PT, R6, 0xffffffe, RZ ;  /* 0x0ffffffe06067810 */ /* 0x002fcc0007ffe0ff */
[----:B------:R-:W1:Y:S02]  /*bae0*/  F2I.FTZ.U32.TRUNC.NTZ R5, R6 ;  /* 0x0000000600057305 */ /* 0x000e64000021f000 */
[----:B-1----:R-:W-:Y:S01]  /*baf0*/  IADD3 R3, PT, PT, RZ, -R5, RZ ;  /* 0x80000005ff037210 */ /* 0x002fe20007ffe0ff */
[----:B------:R-:W1:Y:S04]  /*bb00*/  LDC.64 R6, c[0x0][0x880] ;  /* 0x00022000ff067b82 */ /* 0x000e680000000a00 */
[----:B------:R-:W-:-:S04]  /*bb10*/  IMAD R3, R3, UR7, RZ ;  /* 0x0000000703037c24 */ /* 0x000fc8000f8e02ff */
[----:B------:R-:W-:-:S06]  /*bb20*/  IMAD.HI.U32 R3, R5, R3, R4 ;  /* 0x0000000305037227 */ /* 0x000fcc00078e0004 */
[----:B------:R-:W-:-:S05]  /*bb30*/  IMAD.HI.U32 R3, R3, R34, RZ ;  /* 0x0000002203037227 */ /* 0x000fca00078e00ff */
[----:B------:R-:W-:-:S05]  /*bb40*/  IADD3 R5, PT, PT, -R3, RZ, RZ ;  /* 0x000000ff03057210 */ /* 0x000fca0007ffe1ff */
[----:B------:R-:W-:-:S05]  /*bb50*/  IMAD R4, R5, UR7, R34 ;  /* 0x0000000705047c24 */ /* 0x000fca000f8e0222 */
[----:B------:R-:W-:-:S13]  /*bb60*/  ISETP.GE.U32.AND P2, PT, R4, UR7, PT ;  /* 0x0000000704007c0c */ /* 0x000fda000bf46070 */
[----:B------:R-:W-:Y:S02]  /*bb70*/  @P2 IADD3 R4, PT, PT, R4, -UR7, RZ ;  /* 0x8000000704042c10 */ /* 0x000fe4000fffe0ff */
[----:B------:R-:W-:Y:S02]  /*bb80*/  @P2 IADD3 R3, PT, PT, R3, 0x1, RZ ;  /* 0x0000000103032810 */ /* 0x000fe40007ffe0ff */
[----:B------:R-:W-:-:S13]  /*bb90*/  ISETP.GE.U32.AND P1, PT, R4, UR7, PT ;  /* 0x0000000704007c0c */ /* 0x000fda000bf26070 */
[----:B------:R-:W-:Y:S02]  /*bba0*/  @P1 IADD3 R3, PT, PT, R3, 0x1, RZ ;  /* 0x0000000103031810 */ /* 0x000fe40007ffe0ff */
[----:B------:R-:W-:-:S04]  /*bbb0*/  @!P0 LOP3.LUT R3, RZ, UR7, RZ, 0x33, !PT ;  /* 0x00000007ff038c12 */ /* 0x000fc8000f8e33ff */
[C---:B------:R-:W-:Y:S01]  /*bbc0*/  IADD3 R5, PT, PT, -R3.reuse, RZ, RZ ;  /* 0x000000ff03057210 */ /* 0x040fe20007ffe1ff */
[----:B---3--:R-:W-:-:S04]  /*bbd0*/  IMAD R0, R3, UR5, R0 ;  /* 0x0000000503007c24 */ /* 0x008fc8000f8e0200 */
[----:B------:R-:W-:-:S04]  /*bbe0*/  IMAD R5, R5, UR7, R34 ;  /* 0x0000000705057c24 */ /* 0x000fc8000f8e0222 */
[----:B------:R-:W-:-:S04]  /*bbf0*/  IMAD R5, R5, UR4, R0 ;  /* 0x0000000405057c24 */ /* 0x000fc8000f8e0200 */
[----:B-1----:R-:W-:-:S05]  /*bc00*/  IMAD.WIDE.U32 R6, R5, 0x4, R6 ;  /* 0x0000000405067825 */ /* 0x002fca00078e0006 */
[----:B------:R1:W-:Y:S02]  /*bc10*/  STG.E desc[UR48][R6.64], R23 ;  /* 0x0000001706007986 */ /* 0x0003e4000c101930 */
.L_x_212:
[----:B------:R-:W-:Y:S05]  /*bc20*/  BSYNC.RECONVERGENT B0 ;  /* 0x0000000000007941 */ /* 0x000fea0003800200 */
.L_x_211:
[----:B------:R-:W-:Y:S01]  /*bc30*/  UISETP.NE.AND UP0, UPT, UR38, URZ, UPT ;  /* 0x000000ff2600728c */ /* 0x000fe2000bf05270 */
[----:B------:R-:W-:-:S08]  /*bc40*/  NOP ;  /* 0x0000000000007918 */ /* 0x000fd00000000000 */
[----:B------:R-:W-:Y:S05]  /*bc50*/  BRA.U UP0, `(.L_x_213) ;  /* 0x0000000100087547 */ /* 0x000fea000b800000 */
[----:B------:R-:W-:Y:S05]  /*bc60*/  BPT.TRAP 0x1 ;  /* 0x000000040000795c */ /* 0x000fea0000300000 */
[----:B------:R-:W-:Y:S05]  /*bc70*/  BPT.TRAP 0x1 ;  /* 0x000000040000795c */ /* 0x000fea0000300000 */
.L_x_213:
[----:B------:R-:W-:Y:S01]  /*bc80*/  IADD3 R0, PT, PT, R24, 0x140a0, RZ ;  /* 0x000140a018007810 */ /* 0x000fe20007ffe0ff */
[----:B------:R-:W-:-:S03]  /*bc90*/  UISETP.NE.AND UP0, UPT, UR38, URZ, UPT ;  /* 0x000000ff2600728c */ /* 0x000fc6000bf05270 */
[----:B------:R-:W-:-:S04]  /*bca0*/  PRMT R0, R25, 0x654, R0 ;  /* 0x0000065419007816 */ /* 0x000fc80000000000 */
[----:B-1----:R1:W-:Y:S02]  /*bcb0*/  SYNCS.ARRIVE.TRANS64.RED.A1T0 RZ, [R0+URZ], RZ ;  /* 0x000000ff00ff79a7 */ /* 0x0023e400081004ff */
[----:B------:R-:W-:Y:S05]  /*bcc0*/  BRA.U UP0, `(.L_x_214) ;  /* 0x0000000100047547 */ /* 0x000fea000b800000 */
[----:B------:R-:W-:Y:S05]  /*bcd0*/  BPT.TRAP 0x1 ;  /* 0x000000040000795c */ /* 0x000fea0000300000 */
.L_x_214:
[----:B------:R1:W-:Y:S01]  /*bce0*/  SYNCS.ARRIVE.TRANS64.A1T0 RZ, [R24+URZ+0x140b0], RZ ;  /* 0x0140b0ff18ff79a7 */ /* 0x0003e200081000ff */
[----:B------:R-:W-:-:S09]  /*bcf0*/  UISETP.NE.AND UP0, UPT, UR36, URZ, UPT ;  /* 0x000000ff2400728c */ /* 0x000fd2000bf05270 */
[----:B------:R-:W-:Y:S05]  /*bd00*/  BRA.U !UP0, `(.L_x_215) ;  /* 0x0000000108047547 */ /* 0x000fea000b800000 */
[----:B------:R-:W-:Y:S05]  /*bd10*/  BPT.TRAP 0x1 ;  /* 0x000000040000795c */ /* 0x000fea0000300000 */
.L_x_215:
[----:B------:R-:W-:Y:S01]  /*bd20*/  IMAD.U32 R3, RZ, RZ, UR42 ;  /* 0x0000002aff037e24 */ /* 0x000fe2000f8e00ff */
[----:B-1----:R-:W-:-:S04]  /*bd30*/  SHF.R.U32.HI R0, RZ, 0x15, R57 ;  /* 0x00000015ff007819 */ /* 0x002fc80000011639 */
[----:B------:R-:W-:Y:S02]  /*bd40*/  SHF.L.U32 R3, R3, 0x1f, RZ ;  /* 0x0000001f03037819 */ /* 0x000fe400000006ff */
[----:B------:R-:W-:Y:S02]  /*bd50*/  ISETP.NE.AND P0, PT, R27, R0, PT ;  /* 0x000000001b00720c */ /* 0x000fe40003f05270 */
[----:B------:R-:W1:Y:S02]  /*bd60*/  SYNCS.PHASECHK.TRANS64.TRYWAIT P1, [R24+URZ+0x14080], R3 ;  /* 0x01408003180075a7 */ /* 0x000e6400080211ff */
[----:B-1----:R-:W-:Y:S09]  /*bd70*/  @!P1 BRA `(.L_x_216) ;  /* 0x0000010000009947 */ /* 0x002ff20003800000 */
.L_x_412:
[----:B------:R-:W-:Y:S05]  /*bd80*/  @!P0 BRA `(.L_x_217) ;  /* 0x0000000000408947 */ /* 0x000fea0003800000 */
[----:B------:R-:W-:Y:S01]  /*bd90*/  MOV R14, 0x8 ;  /* 0x00000008000e7802 */ /* 0x000fe20000000f00 */
[----:B------:R-:W1:Y:S01]  /*bda0*/  LDCU.64 UR8, c[0x4][0xb0] ;  /* 0x01001600ff0877ac */ /* 0x000e620008000a00 */
[----:B------:R-:W-:Y:S02]  /*bdb0*/  HFMA2 R12, -RZ, RZ, 0, 5.9604644775390625e-08 ;  /* 0x00000001ff0c7431 */ /* 0x000fe400000001ff */
[----:B---3--:R-:W-:Y:S01]  /*bdc0*/  IMAD.MOV.U32 R8, RZ, RZ, 0x192 ;  /* 0x00000192ff087424 */ /* 0x008fe200078e00ff */
        /* <DEDUP_REMOVED lines=12> */
.L_x_217:
[----:B------:R-:W-:Y:S05]  /*be90*/  WARPSYNC.ALL ;  /* 0x0000000000007948 */ /* 0x000fea0003800000 */
[----:B------:R-:W-:Y:S01]  /*bea0*/  R2UR UR4, R57 ;  /* 0x00000000390472ca */ /* 0x000fe200000e0000 */
[----:B------:R-:W-:-:S12]  /*beb0*/  UISETP.NE.AND UP0, UPT, UR36, URZ, UPT ;  /* 0x000000ff2400728c */ /* 0x000fd8000bf05270 */
[----:B------:R-:W1:Y:S02]  /*bec0*/  LDTM.x2 R22, tmem[UR4] ;  /* 0x00000004001679ee */ /* 0x000e6400080c0000 */
[----:B-1----:R-:W-:Y:S05]  /*bed0*/  BRA.U !UP0, `(.L_x_218) ;  /* 0x0000000108047547 */ /* 0x002fea000b800000 */
[----:B------:R-:W-:Y:S05]  /*bee0*/  BPT.TRAP 0x1 ;  /* 0x000000040000795c */ /* 0x000fea0000300000 */
.L_x_218:
[----:B------:R-:W-:Y:S01]  /*bef0*/  PRMT R32, R25, 0x654, R32 ;  /* 0x0000065419207816 */ /* 0x000fe20000000020 */
[----:B------:R-:W-:-:S03]  /*bf00*/  UISETP.NE.AND UP0, UPT, UR38, URZ, UPT ;  /* 0x000000ff2600728c */ /* 0x000fc6000bf05270 */
[----:B------:R1:W-:Y:S06]  /*bf10*/  SYNCS.ARRIVE.TRANS64.RED.A1T0 RZ, [R32+URZ], RZ ;  /* 0x000000ff20ff79a7 */ /* 0x0003ec00081004ff */
[----:B------:R-:W-:Y:S05]  /*bf20*/  BRA.U UP0, `(.L_x_219) ;  /* 0x0000000100047547 */ /* 0x000fea000b800000 */
[----:B------:R-:W-:Y:S05]  /*bf30*/  BPT.TRAP 0x1 ;  /* 0x000000040000795c */ /* 0x000fea0000300000 */
.L_x_219:
[----:B------:R-:W-:-:S04]  /*bf40*/  MOV R0, UR43 ;  /* 0x0000002b00007c02 */ /* 0x000fc80008000f00 */
[----:B------:R-:W-:-:S04]  /*bf50*/  SHF.L.U32 R3, R0, 0x1f, RZ ;  /* 0x0000001f00037819 */ /* 0x000fc800000006ff */
[----:B------:R-:W5:Y:S02]  /*bf60*/  SYNCS.PHASECHK.TRANS64.TRYWAIT P0, [R24+URZ+0x14098], R3 ;  /* 0x01409803180075a7 */ /* 0x000f6400080011ff */
[----:B-----5:R-:W-:Y:S05]  /*bf70*/  @!P0 BRA `(.L_x_220) ;  /* 0x000000fc00948947 */ /* 0x020fea0003800000 */
.L_x_413:
[----:B------:R-:W-:-:S09]  /*bf80*/  UISETP.NE.AND UP0, UPT, UR38, URZ, UPT ;  /* 0x000000ff2600728c */ /* 0x000fd2000bf05270 */
[----:B------:R-:W-:Y:S05]  /*bf90*/  BRA.U UP0, `(.L_x_221) ;  /* 0x0000000100047547 */ /* 0x000fea000b800000 */
[----:B------:R-:W-:Y:S05]  /*bfa0*/  BPT.TRAP 0x1 ;  /* 0x000000040000795c */ /* 0x000fea0000300000 */
.L_x_221:
[----:B------:R-:W-:Y:S01]  /*bfb0*/  MOV R3, 0x1 ;  /* 0x0000000100037802 */ /* 0x000fe20000000f00 */
[----:B---3--:R3:W1:Y:S03]  /*bfc0*/  MUFU.RCP R5, R22 ;  /* 0x0000001600057308 */ /* 0x0086660000001000 */
[----:B------:R-:W-:-:S04]  /*bfd0*/  SHF.L.U32 R3, R3, 0x1f, RZ ;  /* 0x0000001f03037819 */ /* 0x000fc800000006ff */
[----:B------:R-:W5:Y:S02]  /*bfe0*/  SYNCS.PHASECHK.TRANS64.TRYWAIT P0, [R24+URZ+0x140c8], R3 ;  /* 0x0140c803180075a7 */ /* 0x000f6400080011ff */
[----:B-1-3-5:R-:W-:Y:S05]  /*bff0*/  @!P0 BRA `(.L_x_222) ;  /* 0x000000fc00888947 */ /* 0x02afea0003800000 */
.L_x_414:
[----:B------:R-:W1:Y:S01]  /*c000*/  LDCU UR4, c[0x0][0x708] ;  /* 0x0000e100ff0477ac */ /* 0x000e620008000800 */
[----:B------:R-:W-:Y:S01]  /*c010*/  FFMA R32, -R22, R5, 1 ;  /* 0x3f80000016207423 */ /* 0x000fe20000000105 */
[----:B------:R-:W-:Y:S03]  /*c020*/  BSSY.RECONVERGENT B2, `(.L_x_223) ;  /* 0x000000b000027945 */ /* 0x000fe60003800200 */
[----:B------:R-:W-:Y:S01]  /*c030*/  FFMA R32, R5, R32, R5 ;  /* 0x0000002005207223 */ /* 0x000fe20000000005 */
[----:B-1----:R-:W-:-:S03]  /*c040*/  MOV R3, UR4 ;  /* 0x0000000400037c02 */ /* 0x002fc60008000f00 */
[----:B------:R-:W-:Y:S01]  /*c050*/  FFMA R5, R32, UR4, RZ ;  /* 0x0000000420057c23 */ /* 0x000fe200080000ff */
[----:B------:R-:W1:Y:S03]  /*c060*/  FCHK P0, R3, R22 ;  /* 0x0000001603007302 */ /* 0x000e660000000000 */
[----:B------:R-:W-:-:S04]  /*c070*/  FFMA R0, -R22, R5, UR4 ;  /* 0x0000000416007e23 */ /* 0x000fc80008000105 */
[----:B------:R-:W-:Y:S01]  /*c080*/  FFMA R32, R32, R0, R5 ;  /* 0x0000000020207223 */ /* 0x000fe20000000005 */
[----:B-1----:R-:W-:Y:S05]  /*c090*/  @!P0 BRA `(.L_x_224) ;  /* 0x00000000000c8947 */ /* 0x002fea0003800000 */
[----:B------:R-:W-:Y:S02]  /*c0a0*/  MOV R4, 0xc0c0 ;  /* 0x0000c0c000047802 */ /* 0x000fe40000000f00 */
[----:B--2-4-:R-:W-:Y:S05]  /*c0b0*/  CALL.REL.NOINC `($__internal_3_$__cuda_sm3x_div_rn_noftz_f32_slowpath) ;  /* 0x0000010800007944 */ /* 0x014fea0003c00000 */
[----:B------:R-:W-:Y:S02]  /*c0c0*/  MOV R32, R0 ;  /* 0x0000000000207202 */ /* 0x000fe40000000f00 */
.L_x_224:
[----:B------:R-:W-:Y:S05]  /*c0d0*/  BSYNC.RECONVERGENT B2 ;  /* 0x0000000000027941 */ /* 0x000fea0003800200 */
.L_x_223:
[----:B------:R-:W-:-:S05]  /*c0e0*/  VIADD R0, R56, 0x180 ;  /* 0x0000018038007836 */ /* 0x000fca0000000000 */
[----:B------:R-:W-:-:S04]  /*c0f0*/  SHF.R.U32.HI R0, RZ, 0x15, R0 ;  /* 0x00000015ff007819 */ /* 0x000fc80000011600 */
[----:B------:R-:W-:-:S13]  /*c100*/  ISETP.NE.AND P0, PT, R27, R0, PT ;  /* 0x000000001b00720c */ /* 0x000fda0003f05270 */
        /* <DEDUP_REMOVED lines=17> */
.L_x_225:
[----:B------:R-:W-:Y:S05]  /*c220*/  WARPSYNC.ALL ;  /* 0x0000000000007948 */ /* 0x000fea0003800000 */
[----:B------:R-:W-:Y:S02]  /*c230*/  R2UR UR4, R56 ;  /* 0x00000000380472ca */ /* 0x000fe400000e0000 */
[C---:B----4-:R-:W-:Y:S02]  /*c240*/  IADD3 R33, P0, PT, R26.reuse, 0x4010, RZ ;  /* 0x000040101a217810 */ /* 0x050fe40007f1e0ff */
[----:B------:R-:W-:-:S03]  /*c250*/  IADD3 R3, P1, PT, R26, 0x4000, RZ ;  /* 0x000040001a037810 */ /* 0x000fc60007f3e0ff */
[--C-:B------:R-:W-:Y:S02]  /*c260*/  IMAD.X R41, RZ, RZ, R29.reuse, P0 ;  /* 0x000000ffff297224 */ /* 0x100fe400000e061d */
        /* <DEDUP_REMOVED lines=33> */
[----:B------:R-:W4:Y:S01]  /*c480*/  LDC.64 R14, c[0x4][R14] ;  /* 0x010000000e0e7b82 */ /* 0x000f220000000a00 */
        /* <DEDUP_REMOVED lines=10> */
.L_x_226:
        /* <DEDUP_REMOVED lines=49> */
.L_x_227:
        /* <DEDUP_REMOVED lines=49> */
.L_x_228:
[----:B------:R-:W3:Y:S01]  /*cb50*/  LDCU.64 UR4, c[0x0][0x880] ;  /* 0x00011000ff0477ac */ /* 0x000ee20008000a00 */
[C---:B------:R-:W-:Y:S02]  /*cb60*/  IADD3 R3, P2, PT, R26.reuse, 0x4060, RZ ;  /* 0x000040601a037810 */ /* 0x040fe40007f5e0ff */
[----:B------:R-:W-:-:S03]  /*cb70*/  IADD3 R28, P1, PT, R26, 0x4070, RZ ;  /* 0x000040701a1c7810 */ /* 0x000fc60007f3e0ff */
[--C-:B------:R-:W-:Y:S02]  /*cb80*/  IMAD.X R31, RZ, RZ, R29.reuse, P2 ;  /* 0x000000ffff1f7224 */ /* 0x100fe400010e061d */
[----:B------:R-:W-:-:S03]  /*cb90*/  IMAD.X R29, RZ, RZ, R29, P1 ;  /* 0x000000ffff1d7224 */ /* 0x000fc600008e061d */
[----:B------:R-:W-:-:S04]  /*cba0*/  SHF.R.U64 R0, R3, 0x3, R31 ;  /* 0x0000000303007819 */ /* 0x000fc8000000121f */
[----:B------:R-:W-:Y:S02]  /*cbb0*/  LOP3.LUT R30, R3, 0x70, R0, 0x78, !PT ;  /* 0x00000070031e7812 */ /* 0x000fe400078e7800 */
[----:B---3--:R-:W-:-:S04]  /*cbc0*/  ISETP.NE.U32.AND P0, PT, RZ, UR4, PT ;  /* 0x00000004ff007c0c */ /* 0x008fc8000bf05070 */
[----:B------:R-:W-:Y:S01]  /*cbd0*/  ISETP.NE.AND.EX P0, PT, RZ, UR5, PT, P0 ;  /* 0x00000005ff007c0c */ /* 0x000fe2000bf05300 */
[----:B------:R-:W-:Y:S05]  /*cbe0*/  WARPSYNC.ALL ;  /* 0x0000000000007948 */ /* 0x000fea0003800000 */
[----:B------:R-:W-:-:S13]  /*cbf0*/  R2UR UR4, R56 ;  /* 0x00000000380472ca */ /* 0x000fda00000e0000 */
[----:B-1----:R-:W1:Y:S02]  /*cc00*/  LDTM.x16 R4, tmem[UR4+0x1b0] ;  /* 0x0001b004000479ee */ /* 0x002e640008240000 */
[----:B-1----:R-:W-:Y:S01]  /*cc10*/  FMUL2 R20, R32.F32, R8.F32x2.HI_LO ;  /* 0x000000082014724a */ /* 0x002fe20000040000 */
[----:B------:R-:W-:Y:S01]  /*cc20*/  SHF.R.U64 R9, R28, 0x3, R29 ;  /* 0x000000031c097819 */ /* 0x000fe2000000121d */
[C---:B------:R-:W-:Y:S02]  /*cc30*/  FMUL2 R4, R32.reuse.F32, R4.F32x2.HI_LO ;  /* 0x000000042004724a */ /* 0x040fe40000040000 */
[----:B------:R-:W-:Y:S01]  /*cc40*/  FMUL2 R6, R32.F32, R6.F32x2.HI_LO ;  /* 0x000000062006724a */ /* 0x000fe20000040000 */
        /* <DEDUP_REMOVED lines=16> */
[----:B------:R-:W-:Y:S01]  /*cd50*/  @!PT LDS RZ, [RZ] ;  /* 0x00000000fffff984 */ /* 0x000fe20000000800 */
[----:B------:R-:W-:Y:S01]  /*cd60*/  @!PT LDS RZ, [RZ] ;  /* 0x00000000fffff984 */ /* 0x000fe20000000800 */
[----:B------:R-:W-:Y:S01]  /*cd70*/  @!PT LDS RZ, [RZ] ;  /* 0x00000000fffff984 */ /* 0x000fe20000000800 */
[----:B------:R-:W-:Y:S01]  /*cd80*/  @!PT LDS RZ, [RZ] ;  /* 0x00000000fffff984 */ /* 0x000fe20000000800 */
[----:B------:R3:W-:Y:S06]  /*cd90*/  MEMBAR.ALL.CTA ;  /* 0x0000000000007992 */ /* 0x0007ec0000008000 */
[----:B---3--:R-:W3:Y:S01]  /*cda0*/  FENCE.VIEW.ASYNC.S ;  /* 0x00000000000073c6 */ /* 0x008ee20000000000 */
[----:B------:R-:W-:Y:S05]  /*cdb0*/  @!P0 BRA `(.L_x_229) ;  /* 0x0000000400008947 */ /* 0x000fea0003800000 */
[C---:B------:R-:W-:Y:S01]  /*cdc0*/  FSETP.GEU.AND P0, PT, R22.reuse, 1.175494350822287508e-38, PT ;  /* 0x008000001600780b */ /* 0x040fe20003f0e000 */
[----:B------:R-:W4:Y:S01]  /*cdd0*/  LDCU UR4, c[0x0][0x380] ;  /* 0x00007000ff0477ac */ /* 0x000f220008000800 */
[----:B------:R-:W-:Y:S01]  /*cde0*/  MOV R0, 0x3e055027 ;  /* 0x3e05502700007802 */ /* 0x000fe20000000f00 */
[----:B------:R-:W-:Y:S01]  /*cdf0*/  BSSY.RECONVERGENT B0, `(.L_x_229) ;  /* 0x000003c000007945 */ /* 0x000fe20003800200 */
[----:B-1----:R-:W-:Y:S01]  /*ce00*/  FSEL R5, RZ, -23, P0 ;  /* 0xc1b80000ff057808 */ /* 0x002fe20000000000 */
[----:B------:R-:W1:Y:S08]  /*ce10*/  LDCU UR5, c[0x0][0x700] ;  /* 0x0000e000ff0577ac */ /* 0x000e700008000800 */
        /* <DEDUP_REMOVED lines=19> */
[----:B------:R-:W-:Y:S02]  /*cf50*/  LEA R0, R37, R2, 0x8 ;  /* 0x0000000225007211 */ /* 0x000fe400078e40ff */
[----:B------:R-:W-:Y:S01]  /*cf60*/  MOV R3, 0x7f800000 ;  /* 0x7f80000000037802 */ /* 0x000fe20000000f00 */
[----:B------:R-:W-:Y:S01]  /*cf70*/  FFMA R4, R4, 0.69314718246459960938, R5 ;  /* 0x3f31721804047823 */ /* 0x000fe20000000005 */
[----:B------:R-:W-:-:S03]  /*cf80*/  IADD3 R0, PT, PT, R0, 0x80, RZ ;  /* 0x0000008000007810 */ /* 0x000fc60007ffe0ff */
[----:B------:R-:W-:Y:S01]  /*cf90*/  @P0 FFMA R4, R22, R3, +INF ;  /* 0x7f80000016040423 */ /* 0x000fe20000000003 */
[----:B----4-:R-:W-:-:S04]  /*cfa0*/  ISETP.GE.AND P0, PT, R0, UR4, PT ;  /* 0x0000000400007c0c */ /* 0x010fc8000bf06270 */
[----:B------:R-:W-:-:S05]  /*cfb0*/  FSEL R4, R4, -INF , P1 ;  /* 0xff80000004047808 */ /* 0x000fca0000800000 */
[----:B-1----:R-:W-:-:S04]  /*cfc0*/  FFMA R23, R23, UR5, R4 ;  /* 0x0000000517177c23 */ /* 0x002fc80008000004 */
[----:B------:R-:W-:Y:S05]  /*cfd0*/  @P0 BRA `(.L_x_230) ;  /* 0x0000000000740947 */ /* 0x000fea0003800000 */
[----:B------:R-:W1:Y:S01]  /*cfe0*/  LDCU UR7, c[0x0][0x38c] ;  /* 0x00007180ff0777ac */ /* 0x000e620008000800 */
[----:B------:R-:W2:Y:S01]  /*cff0*/  LDCU UR6, c[0x0][0x890] ;  /* 0x00011200ff0677ac */ /* 0x000ea20008000800 */
[----:B------:R-:W4:Y:S01]  /*d000*/  LDCU.64 UR4, c[0x0][0x888] ;  /* 0x00011100ff0477ac */ /* 0x000f220008000a00 */
[----:B-1----:R-:W1:Y:S01]  /*d010*/  I2F.U32.RP R6, UR7 ;  /* 0x0000000700067d06 */ /* 0x002e620008209000 */
[----:B------:R-:W-:Y:S01]  /*d020*/  ISETP.NE.U32.AND P0, PT, RZ, UR7, PT ;  /* 0x00000007ff007c0c */ /* 0x000fe2000bf05070 */
[----:B--2---:R-:W-:-:S06]  /*d030*/  IMAD R35, R35, UR6, R0 ;  /* 0x0000000623237c24 */ /* 0x004fcc000f8e0200 */
[----:B-1----:R-:W1:Y:S02]  /*d040*/  MUFU.RCP R4, R6 ;  /* 0x0000000600047308 */ /* 0x002e640000001000 */
[----:B-1----:R-:W-:-:S06]  /*d050*/  IADD3 R4, PT, PT, R4, 0xffffffe, RZ ;  /* 0x0ffffffe04047810 */ /* 0x002fcc0007ffe0ff */
[----:B------:R-:W1:Y:S02]  /*d060*/  F2I.FTZ.U32.TRUNC.NTZ R3, R4 ;  /* 0x0000000400037305 */ /* 0x000e64000021f000 */
[----:B-1----:R-:W-:-:S05]  /*d070*/  IADD3 R2, PT, PT, RZ, -R3, RZ ;  /* 0x80000003ff027210 */ /* 0x002fca0007ffe0ff */
[----:B------:R-:W-:Y:S02]  /*d080*/  IMAD R5, R2, UR7, RZ ;  /* 0x0000000702057c24 */ /* 0x000fe4000f8e02ff */
[----:B------:R-:W-:-:S05]  /*d090*/  HFMA2 R2, -RZ, RZ, 0, 0 ;  /* 0x00000000ff027431 */ /* 0x000fca00000001ff */
[----:B------:R-:W-:-:S06]  /*d0a0*/  IMAD.HI.U32 R5, R3, R5, R2 ;  /* 0x0000000503057227 */ /* 0x000fcc00078e0002 */
[----:B------:R-:W-:Y:S02]  /*d0b0*/  IMAD.HI.U32 R2, R5, R34, RZ ;  /* 0x0000002205027227 */ /* 0x000fe400078e00ff */
[----:B------:R-:W1:Y:S03]  /*d0c0*/  LDC.64 R4, c[0x0][0x880] ;  /* 0x00022000ff047b82 */ /* 0x000e660000000a00 */
        /* <DEDUP_REMOVED lines=9> */
[----:B----4-:R-:W-:-:S04]  /*d160*/  IMAD R35, R2, UR5, R35 ;  /* 0x0000000502237c24 */ /* 0x010fc8000f8e0223 */
[----:B------:R-:W-:-:S04]  /*d170*/  IMAD R34, R3, UR7, R34 ;  /* 0x0000000703227c24 */ /* 0x000fc8000f8e0222 */
[----:B------:R-:W-:-:S04]  /*d180*/  IMAD R35, R34, UR4, R35 ;  /* 0x0000000422237c24 */ /* 0x000fc8000f8e0223 */
[----:B-1----:R-:W-:-:S05]  /*d190*/  IMAD.WIDE.U32 R4, R35, 0x4, R4 ;  /* 0x0000000423047825 */ /* 0x002fca00078e0004 */
[----:B------:R1:W-:Y:S02]  /*d1a0*/  STG.E desc[UR48][R4.64], R23 ;  /* 0x0000001704007986 */ /* 0x0003e4000c101930 */
.L_x_230:
[----:B------:R-:W-:Y:S05]  /*d1b0*/  BSYNC.RECONVERGENT B0 ;  /* 0x0000000000007941 */ /* 0x000fea0003800200 */
.L_x_229:
[----:B------:R-:W-:Y:S01]  /*d1c0*/  UISETP.NE.AND UP0, UPT, UR38, URZ, UPT ;  /* 0x000000ff2600728c */ /* 0x000fe2000bf05270 */
[----:B------:R-:W-:-:S08]  /*d1d0*/  NOP ;  /* 0x0000000000007918 */ /* 0x000fd00000000000 */
[----:B------:R-:W-:Y:S05]  /*d1e0*/  BRA.U UP0, `(.L_x_231) ;  /* 0x0000000100087547 */ /* 0x000fea000b800000 */
[----:B------:R-:W-:Y:S05]  /*d1f0*/  BPT.TRAP 0x1 ;  /* 0x000000040000795c */ /* 0x000fea0000300000 */
[----:B------:R-:W-:Y:S05]  /*d200*/  BPT.TRAP 0x1 ;  /* 0x000000040000795c */ /* 0x000fea0000300000 */
.L_x_231:
[----:B------:R-:W-:Y:S01]  /*d210*/  IADD3 R0, PT, PT, R24, 0x140a8, RZ ;  /* 0x000140a818007810 */ /* 0x000fe20007ffe0ff */
[----:B------:R-:W-:-:S03]  /*d220*/  UISETP.NE.AND UP0, UPT, UR38, URZ, UPT ;  /* 0x000000ff2600728c */ /* 0x000fc6000bf05270 */
[----:B------:R-:W-:-:S04]  /*d230*/  PRMT R0, R25, 0x654, R0 ;  /* 0x0000065419007816 */ /* 0x000fc80000000000 */
[----:B---3--:R3:W-:Y:S02]  /*d240*/  SYNCS.ARRIVE.TRANS64.RED.A1T0 RZ, [R0+URZ], RZ ;  /* 0x000000ff00ff79a7 */ /* 0x0087e400081004ff */
[----:B------:R-:W-:Y:S05]  /*d250*/  BRA.U UP0, `(.L_x_232) ;  /* 0x0000000100047547 */ /* 0x000fea000b800000 */
[----:B------:R-:W-:Y:S05]  /*d260*/  BPT.TRAP 0x1 ;  /* 0x000000040000795c */ /* 0x000fea0000300000 */
.L_x_232:
[----:B------:R-:W-:Y:S01]  /*d270*/  SYNCS.ARRIVE.TRANS64.A1T0 RZ, [R24+URZ+0x140b8], RZ ;  /* 0x0140b8ff18ff79a7 */ /* 0x000fe200081000ff */
[----:B------:R-:W-:Y:S05]  /*d280*/  EXIT ;  /* 0x000000000000794d */ /* 0x000fea0003800000 */
.L_x_27:
[----:B------:R-:W-:-:S08]  /*d290*/  NOP ;  /* 0x0000000000007918 */ /* 0x000fd00000000000 */
[----:B------:R-:W1:Y:S02]  /*d2a0*/  USETMAXREG.TRY_ALLOC.CTAPOOL UP0, 0xc0 ;  /* 0x000000c0000079c8 */ /* 0x000e640008000600 */
[----:B-1----:R-:W-:Y:S05]  /*d2b0*/  BRA.U !UP0, `(.L_x_27) ;  /* 0xfffffffd08f47547 */ /* 0x002fea000b83ffff */
[----:B------:R-:W1:Y:S01]  /*d2c0*/  S2UR UR8, SR_CTAID.X ;  /* 0x00000000000879c3 */ /* 0x000e620000002500 */
[----:B------:R-:W2:Y:S02]  /*d2d0*/  LDCU.64 UR4, c[0x0][0x380] ;  /* 0x00007000ff0477ac */ /* 0x000ea40008000a00 */
[----:B--2---:R-:W-:Y:S02]  /*d2e0*/  UISETP.NE.AND UP0, UPT, UR5, URZ, UPT ;  /* 0x000000ff0500728c */ /* 0x004fe4000bf05270 */
[----:B-1----:R-:W-:-:S04]  /*d2f0*/  USHF.L.U32 UR9, UR8, 0x8, URZ ;  /* 0x0000000808097899 */ /* 0x002fc800080006ff */
[----:B------:R-:W-:-:S06]  /*d300*/  UISETP.GE.U32.OR UP0, UPT, UR9, UR4, !UP0 ;  /* 0x000000040900728c */ /* 0x000fcc000c706470 */
[----:B------:R-:W-:-:S13]  /*d310*/  PLOP3.LUT P0, PT, PT, PT, UP0, 0x80, 0x8 ;  /* 0x000000000008781c */ /* 0x000fda0003f0f008 */
[----:B------:R-:W-:Y:S05]  /*d320*/  @P0 EXIT ;  /* 0x000000000000094d */ /* 0x000fea0003800000 */
[----:B------:R-:W-:Y:S02]  /*d330*/  UIADD3 UR10, UPT, UPT, UR5, 0x7f, URZ ;  /* 0x0000007f050a7890 */ /* 0x000fe4000fffe0ff */
[----:B------:R-:W-:Y:S02]  /*d340*/  ULEA UR4, UR8, 0x2, 0x1 ;  /* 0x0000000208047891 */ /* 0x000fe4000f8e08ff */
[----:B------:R-:W-:Y:S02]  /*d350*/  USHF.R.S32.HI UR9, URZ, 0x1f, UR10 ;  /* 0x0000001fff097899 */ /* 0x000fe4000801140a */
[----:B------:R-:W-:Y:S02]  /*d360*/  ULOP3.LUT UR4, UR4, 0x1fffffe, URZ, 0xc0, !UPT ;  /* 0x01fffffe04047892 */ /* 0x000fe4000f8ec0ff */
[----:B------:R-:W-:Y:S02]  /*d370*/  ULEA.HI UR9, UR9, UR10, URZ, 0x7 ;  /* 0x0000000a09097291 */ /* 0x000fe4000f8f38ff */
[----:B------:R-:W-:-:S02]  /*d380*/  UISETP.NE.AND UP1, UPT, UR55, URZ, UPT ;  /* 0x000000ff3700728c */ /* 0x000fc4000bf25270 */
[----:B------:R-:W-:Y:S02]  /*d390*/  USHF.R.S32.HI UR9, URZ, 0x7, UR9 ;  /* 0x00000007ff097899 */ /* 0x000fe40008011409 */
[----:B------:R-:W-:Y:S02]  /*d3a0*/  USEL UR46, UR7, UR6, UP1 ;  /* 0x00000006072e7287 */ /* 0x000fe40008800000 */
[----:B------:R-:W-:Y:S02]  /*d3b0*/  UISETP.LT.AND UP0, UPT, UR9, UR4, UPT ;  /* 0x000000040900728c */ /* 0x000fe4000bf01270 */
[----:B------:R-:W-:Y:S02]  /*d3c0*/  ULOP3.LUT UR46, UR46, 0x1, URZ, 0xc0, !UPT ;  /* 0x000000012e2e7892 */ /* 0x000fe4000f8ec0ff */
[----:B------:R-:W-:-:S04]  /*d3d0*/  USEL UR38, UR9, UR4, UP0 ;  /* 0x0000000409267287 */ /* 0x000fc80008000000 */
[----:B------:R-:W-:-:S04]  /*d3e0*/  UISETP.LT.AND UP0, UPT, UR38, 0x2, UPT ;  /* 0x000000022600788c */ /* 0x000fc8000bf01270 */
[----:B------:R-:W-:Y:S02]  /*d3f0*/  USEL UR53, UR38, 0x2, UP0 ;  /* 0x0000000226357887 */ /* 0x000fe40008000000 */
[----:B------:R-:W-:Y:S02]  /*d400*/  UISETP.NE.U32.AND UP0, UPT, UR46, 0x1, UPT ;  /* 0x000000012e00788c */ /* 0x000fe4000bf05070 */
[----:B------:R-:W-:-:S07]  /*d410*/  UIADD3 UR4, UPT, UPT, -UR53, UR38, URZ ;  /* 0x0000002635047290 */ /* 0x000fce000fffe1ff */
[----:B------:R-:W-:Y:S05]  /*d420*/  BRA.U !UP0, `(.L_x_233) ;  /* 0x0000000108047547 */ /* 0x000fea000b800000 */
[----:B------:R-:W-:Y:S05]  /*d430*/  BPT.TRAP 0x1 ;  /* 0x000000040000795c */ /* 0x000fea0000300000 */
.L_x_233:
[----:B------:R-:W1:Y:S01]  /*d440*/  S2UR UR42, SR_CgaCtaId ;  /* 0x00000000002a79c3 */ /* 0x000e620000008800 */
[----:B------:R-:W-:Y:S01]  /*d450*/  UISETP.NE.AND UP0, UPT, UR55, URZ, UPT ;  /* 0x000000ff3700728c */ /* 0x000fe2000bf05270 */
[----:B------:R-:W-:Y:S01]  /*d460*/  MOV R3, 0x1 ;  /* 0x0000000100037802 */ /* 0x000fe20000000f00 */
[----:B------:R-:W-:Y:S01]  /*d470*/  UMOV UR5, 0x400 ;  /* 0x0000040000057882 */ /* 0x000fe20000000000 */
[----:B------:R-:W-:Y:S02]  /*d480*/  USHF.L.U32 UR45, UR45, 0x3, URZ ;  /* 0x000000032d2d7899 */ /* 0x000fe400080006ff */
[----:B------:R-:W-:Y:S01]  /*d490*/  SHF.L.U32 R3, R3, 0x1f, RZ ;  /* 0x0000001f03037819 */ /* 0x000fe200000006ff */
[----:B------:R-:W-:Y:S01]  /*d4a0*/  UMOV UR52, 0x1 ;  /* 0x0000000100347882 */ /* 0x000fe20000000000 */
[----:B-1----:R-:W-:-:S04]  /*d4b0*/  ULEA UR42, UR42, UR5, 0x18 ;  /* 0x000000052a2a7291 */ /* 0x002fc8000f8ec0ff */
[----:B------:R-:W-:Y:S02]  /*d4c0*/  UIADD3 UR5, UPT, UPT, UR42, 0x14078, URZ ;  /* 0x000140782a057890 */ /* 0x000fe4000fffe0ff */
[----:B------:R-:W-:Y:S02]  /*d4d0*/  @!UP0 UIADD3 UR5, UPT, UPT, UR42, 0x14088, URZ ;  /* 0x000140882a058890 */ /* 0x000fe4000fffe0ff */
[----:B------:R-:W-:-:S07]  /*d4e0*/  UIADD3 UR44, UPT, UPT, UR42, UR45, URZ ;  /* 0x0000002d2a2c7290 */ /* 0x000fce000fffe0ff */
[----:B------:R-:W1:Y:S02]  /*d4f0*/  SYNCS.PHASECHK.TRANS64.TRYWAIT P0, [UR5], R3 ;  /* 0x00000003ff0075a7 */ /* 0x000e640008001105 */
[----:B-1----:R-:W-:Y:S05]  /*d500*/  @!P0 BRA `(.L_x_234) ;  /* 0x000000e800588947 */ /* 0x002fea0003800000 */
.L_x_416:
[----:B------:R-:W-:Y:S01]  /*d510*/  UISETP.GE.AND UP0, UPT, UR4, 0x1, UPT ;  /* 0x000000010400788c */ /* 0x000fe2000bf06270 */
[----:B------:R-:W-:Y:S01]  /*d520*/  HFMA2 R2, -RZ, RZ, 0, 0 ;  /* 0x00000000ff027431 */ /* 0x000fe200000001ff */
[----:B------:R-:W-:Y:S01]  /*d530*/  MOV R17, 0xff800000 ;  /* 0xff80000000117802 */ /* 0x000fe20000000f00 */
[----:B------:R-:W-:Y:S01]  /*d540*/  HFMA2 R16, -RZ, RZ, 0, 0 ;  /* 0x00000000ff107431 */ /* 0x000fe200000001ff */
[----:B------:R-:W-:Y:S01]  /*d550*/  UMOV UR49, 0x1 ;  /* 0x0000000100317882 */ /* 0x000fe20000000000 */
[----:B------:R-:W-:Y:S01]  /*d560*/  UMOV UR51, URZ ;  /* 0x000000ff00337c82 */ /* 0x000fe20008000000 */
[----:B------:R-:W-:-:S03]  /*d570*/  UMOV UR50, URZ ;  /* 0x000000ff00327c82 */ /* 0x000fc60008000000 */
[----:B------:R-:W-:Y:S05]  /*d580*/  BRA.U !UP0, `(.L_x_235) ;  /* 0x0000004508a07547 */ /* 0x000fea000b800000 */
[----:B------:R-:W-:Y:S01]  /*d590*/  ULOP3.LUT UR41, URZ, UR53, URZ, 0x33, !UPT ;  /* 0x00000035ff297292 */ /* 0x000fe2000f8e33ff */
[----:B------:R-:W-:Y:S01]  /*d5a0*/  MOV R16, RZ ;  /* 0x000000ff00107202 */ /* 0x000fe20000000f00 */
[----:B------:R-:W2:Y:S01]  /*d5b0*/  LDCU UR36, c[0x0][0x704] ;  /* 0x0000e080ff2477ac */ /* 0x000ea20008000800 */
[----:B------:R-:W-:Y:S01]  /*d5c0*/  MOV R156, 0xff800000 ;  /* 0xff800000009c7802 */ /* 0x000fe20000000f00 */
[----:B------:R-:W-:Y:S01]  /*d5d0*/  UIADD3 UR41, UPT, UPT, UR41, UR38, URZ ;  /* 0x0000002629297290 */ /* 0x000fe2000fffe0ff */
[----:B------:R-:W-:Y:S01]  /*d5e0*/  UMOV UR50, URZ ;  /* 0x000000ff00327c82 */ /* 0x000fe20008000000 */
[----:B------:R-:W-:Y:S01]  /*d5f0*/  UMOV UR49, 0x1 ;  /* 0x0000000100317882 */ /* 0x000fe20000000000 */
[----:B------:R-:W-:Y:S01]  /*d600*/  UMOV UR52, 0x1 ;  /* 0x0000000100347882 */ /* 0x000fe20000000000 */
[----:B------:R-:W-:-:S08]  /*d610*/  UMOV UR51, URZ ;  /* 0x000000ff00337c82 */ /* 0x000fd00008000000 */
.L_x_256:
[----:B------:R-:W3:Y:S01]  /*d620*/  S2R R2, SR_TID.X ;  /* 0x0000000000027919 */ /* 0x000ee20000002100 */
[----:B------:R-:W-:Y:S01]  /*d630*/  UISETP.NE.AND UP0, UPT, UR55, URZ, UPT ;  /* 0x000000ff3700728c */ /* 0x000fe2000bf05270 */
[----:B------:R-:W-:-:S03]  /*d640*/  UMOV UR4, 0x20 ;  /* 0x0000002000047882 */ /* 0x000fc60000000000 */
[----:B------:R-:W-:Y:S02]  /*d650*/  USEL UR4, UR4, 0xa0, UP0 ;  /* 0x000000a004047887 */ /* 0x000fe40008000000 */
[----:B------:R-:W-:Y:S01]  /*d660*/  USEL UR5, UR48, UR47, UP0 ;  /* 0x0000002f30057287 */ /* 0x000fe20008000000 */
[----:B---3--:R-:W-:-:S05]  /*d670*/  IMAD.U32 R18, R2, 0x10000, RZ ;  /* 0x0001000002127824 */ /* 0x008fca00078e00ff */
[----:B------:R-:W-:-:S05]  /*d680*/  LOP3.LUT R18, R18, 0x600000, RZ, 0xc0, !PT ;  /* 0x0060000012127812 */ /* 0x000fca00078ec0ff */
[----:B-1----:R-:W-:Y:S01]  /*d690*/  VIADD R0, R18, UR4 ;  /* 0x0000000412007c36 */ /* 0x002fe20008000000 */
[----:B------:R-:W-:Y:S02]  /*d6a0*/  USEL UR4, UR51, UR50, UP0 ;  /* 0x0000003233047287 */ /* 0x000fe40008000000 */
[----:B------:R-:W-:-:S03]  /*d6b0*/  UISETP.GT.U32.AND UP0, UPT, UR5, 0x1, UPT ;  /* 0x000000010500788c */ /* 0x000fc6000bf04070 */
[----:B------:R-:W1:Y:S02]  /*d6c0*/  SHFL.IDX PT, R0, R0, RZ, 0x1f ;  /* 0x00001fff00007589 */ /* 0x000e6400000e0000 */
[----:B-1----:R-:W-:-:S04]  /*d6d0*/  R2UR UR40, R0 ;  /* 0x00000000002872ca */ /* 0x002fc800000e0000 */
[----:B--2---:R-:W-:Y:S11]  /*d6e0*/  BRA.U UP0, `(.L_x_236) ;  /* 0x0000000100047547 */ /* 0x004ff6000b800000 */
[----:B--2---:R-:W-:Y:S05]  /*d6f0*/  BPT.TRAP 0x1 ;  /* 0x000000040000795c */ /* 0x004fea0000300000 */
.L_x_236:
[----:B------:R-:W1:Y:S01]  /*d700*/  S2UR UR37, SR_CgaCtaId ;  /* 0x00000000002579c3 */ /* 0x000e620000008800 */
[----:B------:R-:W-:Y:S01]  /*d710*/  UISETP.NE.AND UP0, UPT, UR55, URZ, UPT ;  /* 0x000000ff3700728c */ /* 0x000fe2000bf05270 */
[----:B------:R-:W-:Y:S01]  /*d720*/  IMAD.U32 R3, RZ, RZ, UR4 ;  /* 0x00000004ff037e24 */ /* 0x000fe2000f8e00ff */
[----:B------:R-:W-:Y:S01]  /*d730*/  UMOV UR5, 0x400 ;  /* 0x0000040000057882 */ /* 0x000fe20000000000 */
[----:B------:R-:W-:Y:S01]  /*d740*/  SHF.R.U32.HI R2, RZ, 0x5, R2 ;  /* 0x00000005ff027819 */ /* 0x000fe20000011602 */
[----:B------:R-:W-:Y:S01]  /*d750*/  USEL UR4, URZ, 0x80, UP0 ;  /* 0x00000080ff047887 */ /* 0x000fe20008000000 */
[----:B------:R-:W-:Y:S02]  /*d760*/  SHF.R.U32.HI R22, RZ, 0x15, R18 ;  /* 0x00000015ff167819 */ /* 0x000fe40000011612 */
[----:B------:R-:W-:Y:S02]  /*d770*/  SHF.L.U32 R3, R3, 0x1f, RZ ;  /* 0x0000001f03037819 */ /* 0x000fe400000006ff */
[----:B------:R-:W-:-:S02]  /*d780*/  LOP3.LUT R19, R2, 0x3, RZ, 0xc0, !PT ;  /* 0x0000000302137812 */ /* 0x000fc400078ec0ff */
[----:B------:R-:W-:Y:S02]  /*d790*/  LOP3.LUT R18, R18, UR4, RZ, 0xfc, !PT ;  /* 0x0000000412127c12 */ /* 0x000fe4000f8efcff */
[----:B------:R-:W-:Y:S01]  /*d7a0*/  ISETP.NE.AND P0, PT, R19, R22, PT ;  /* 0x000000161300720c */ /* 0x000fe20003f05270 */
[----:B-1----:R-:W-:-:S04]  /*d7b0*/  ULEA UR37, UR37, UR5, 0x18 ;  /* 0x0000000525257291 */ /* 0x002fc8000f8ec0ff */
[----:B------:R-:W-:Y:S02]  /*d7c0*/  UIADD3 UR5, UPT, UPT, UR37, 0x14060, URZ ;  /* 0x0001406025057890 */ /* 0x000fe4000fffe0ff */
[----:B------:R-:W-:-:S09]  /*d7d0*/  @UP0 UIADD3 UR5, UPT, UPT, UR37, 0x14050, URZ ;  /* 0x0001405025050890 */ /* 0x000fd2000fffe0ff */
[----:B------:R-:W1:Y:S02]  /*d7e0*/  SYNCS.PHASECHK.TRANS64.TRYWAIT P1, [UR5], R3 ;  /* 0x00000003ff0075a7 */ /* 0x000e640008021105 */
[----:B-1----:R-:W-:Y:S05]  /*d7f0*/  @!P1 BRA `(.L_x_237) ;  /* 0x000000e400b49947 */ /* 0x002fea0003800000 */
.L_x_418:
        /* <DEDUP_REMOVED lines=17> */
.L_x_238:
[C---:B-1----:R-:W-:Y:S01]  /*d910*/  VIADD R0, R18.reuse, 0x20 ;  /* 0x0000002012007836 */ /* 0x042fe20000000000 */
[----:B------:R-:W-:Y:S05]  /*d920*/  WARPSYNC.ALL ;  /* 0x0000000000007948 */ /* 0x000fea0003800000 */
[----:B------:R-:W-:Y:S02]  /*d930*/  SHF.R.U32.HI R0, RZ, 0x15, R0 ;  /* 0x00000015ff007819 */ /* 0x000fe40000011600 */
[----:B------:R-:W-:Y:S02]  /*d940*/  R2UR UR4, R18 ;  /* 0x00000000120472ca */ /* 0x000fe400000e0000 */
[----:B------:R-:W-:-:S11]  /*d950*/  ISETP.NE.AND P0, PT, R19, R0, PT ;  /* 0x000000001300720c */ /* 0x000fd60003f05270 */
[----:B------:R-:W1:Y:S02]  /*d960*/  LDTM.x32 R124, tmem[UR4] ;  /* 0x00000004007c79ee */ /* 0x000e6400082c0000 */
[----:B-1----:R-:W-:Y:S05]  /*d970*/  @!P0 BRA `(.L_x_239) ;  /* 0x0000000000408947 */ /* 0x002fea0003800000 */
[----:B------:R-:W-:Y:S01]  /*d980*/  MOV R14, 0x8 ;  /* 0x00000008000e7802 */ /* 0x000fe20000000f00 */
[----:B------:R-:W1:Y:S01]  /*d990*/  LDCU.64 UR8, c[0x4][0xb0] ;  /* 0x01001600ff0877ac */ /* 0x000e620008000a00 */
[----:B------:R-:W-:Y:S02]  /*d9a0*/  HFMA2 R12, -RZ, RZ, 0, 5.9604644775390625e-08 ;  /* 0x00000001ff0c7431 */ /* 0x000fe400000001ff */
[----:B------:R-:W-:Y:S01]  /*d9b0*/  IMAD.MOV.U32 R8, RZ, RZ, 0x192 ;  /* 0x00000192ff087424 */ /* 0x000fe200078e00ff */
[----:B------:R-:W3:Y:S01]  /*d9c0*/  LDCU.64 UR6, c[0x4][0xb8] ;  /* 0x01001700ff0677ac */ /* 0x000ee20008000a00 */
[----:B------:R-:W4:Y:S01]  /*d9d0*/  LDC.64 R14, c[0x4][R14] ;  /* 0x010000000e0e7b82 */ /* 0x000f220000000a00 */
        /* <DEDUP_REMOVED lines=10> */
.L_x_239:
[C---:B------:R-:W-:Y:S01]  /*da80*/  VIADD R0, R18.reuse, 0x40 ;  /* 0x0000004012007836 */ /* 0x040fe20000000000 */
[----:B------:R-:W-:Y:S05]  /*da90*/  WARPSYNC.ALL ;  /* 0x0000000000007948 */ /* 0x000fea0003800000 */
[----:B------:R-:W-:Y:S02]  /*daa0*/  SHF.R.U32.HI R0, RZ, 0x15, R0 ;  /* 0x00000015ff007819 */ /* 0x000fe40000011600 */
[----:B------:R-:W-:Y:S02]  /*dab0*/  R2UR UR4, R18 ;  /* 0x00000000120472ca */ /* 0x000fe400000e0000 */
[----:B------:R-:W-:-:S11]  /*dac0*/  ISETP.NE.AND P0, PT, R19, R0, PT ;  /* 0x000000001300720c */ /* 0x000fd60003f05270 */
[----:B------:R-:W1:Y:S02]  /*dad0*/  LDTM.x32 R92, tmem[UR4+0x20] ;  /* 0x00002004005c79ee */ /* 0x000e6400082c0000 */
        /* <DEDUP_REMOVED lines=17> */
.L_x_240:
        /* <DEDUP_REMOVED lines=23> */
.L_x_241:
[C---:B------:R-:W-:Y:S01]  /*dd60*/  FMNMX3 R3, R156.reuse, R124, R128, !PT ;  /* 0x0000007c9c037276 */ /* 0x040fe20007800080 */
[----:B------:R-:W-:Y:S05]  /*dd70*/  WARPSYNC.ALL ;  /* 0x0000000000007948 */ /* 0x000fea0003800000 */
[C---:B------:R-:W-:Y:S02]  /*dd80*/  FMNMX3 R0, R156.reuse, R125, R129, !PT ;  /* 0x0000007d9c007276 */ /* 0x040fe40007800081 */
[----:B------:R-:W-:Y:S02]  /*dd90*/  FMNMX3 R5, R156, R126, R130, !PT ;  /* 0x0000007e9c057276 */ /* 0x000fe40007800082 */
[----:B------:R-:W-:-:S02]  /*dda0*/  FMNMX3 R3, R3, R132, R136, !PT ;  /* 0x0000008403037276 */ /* 0x000fc40007800088 */
[----:B------:R-:W-:Y:S02]  /*ddb0*/  FMNMX3 R0, R0, R133, R137, !PT ;  /* 0x0000008500007276 */ /* 0x000fe40007800089 */
[----:B------:R-:W-:Y:S02]  /*ddc0*/  FMNMX3 R6, R156, R127, R131, !PT ;  /* 0x0000007f9c067276 */ /* 0x000fe40007800083 */
[----:B------:R-:W-:Y:S02]  /*ddd0*/  FMNMX3 R5, R5, R134, R138, !PT ;  /* 0x0000008605057276 */ /* 0x000fe4000780008a */
[----:B------:R-:W-:Y:S02]  /*dde0*/  FMNMX3 R3, R3, R140, R144, !PT ;  /* 0x0000008c03037276 */ /* 0x000fe40007800090 */
[----:B------:R-:W-:Y:S02]  /*ddf0*/  FMNMX3 R0, R0, R141, R145, !PT ;  /* 0x0000008d00007276 */ /* 0x000fe40007800091 */
[----:B------:R-:W-:-:S02]  /*de00*/  FMNMX3 R6, R6, R135, R139, !PT ;  /* 0x0000008706067276 */ /* 0x000fc4000780008b */
[----:B------:R-:W-:Y:S02]  /*de10*/  FMNMX3 R5, R5, R142, R146, !PT ;  /* 0x0000008e05057276 */ /* 0x000fe40007800092 */
[----:B------:R-:W-:Y:S02]  /*de20*/  R2UR UR4, R18 ;  /* 0x00000000120472ca */ /* 0x000fe400000e0000 */
[----:B------:R-:W-:Y:S02]  /*de30*/  FMNMX3 R3, R3, R148, R152, !PT ;  /* 0x0000009403037276 */ /* 0x000fe40007800098 */
[----:B------:R-:W-:Y:S02]  /*de40*/  FMNMX3 R0, R0, R149, R153, !PT ;  /* 0x0000009500007276 */ /* 0x000fe40007800099 */
[----:B------:R-:W-:Y:S02]  /*de50*/  FMNMX3 R6, R6, R143, R147, !PT ;  /* 0x0000008f06067276 */ /* 0x000fe40007800093 */
[----:B------:R-:W-:-:S02]  /*de60*/  FMNMX3 R5, R5, R150, R154, !PT ;  /* 0x0000009605057276 */ /* 0x000fc4000780009a */
[----:B------:R-:W-:Y:S02]  /*de70*/  FMNMX3 R3, R3, R92, R96, !PT ;  /* 0x0000005c03037276 */ /* 0x000fe40007800060 */
[----:B------:R-:W-:Y:S01]  /*de80*/  FMNMX3 R0, R0, R93, R97, !PT ;  /* 0x0000005d00007276 */ /* 0x000fe20007800061 */
[----:B------:R-:W1:Y:S01]  /*de90*/  LDTM.x32 R60, tmem[UR4+0x60] ;  /* 0x00006004003c79ee */ /* 0x000e6200082c0000 */
[----:B------:R-:W-:Y:S02]  /*dea0*/  FMNMX3 R6, R6, R151, R155, !PT ;  /* 0x0000009706067276 */ /* 0x000fe4000780009b */
[----:B------:R-:W-:Y:S02]  /*deb0*/  FMNMX3 R5, R5, R94, R98, !PT ;  /* 0x0000005e05057276 */ /* 0x000fe40007800062 */
        /* <DEDUP_REMOVED lines=28> */
[----:B-1----:R-:W-:Y:S02]  /*e080*/  FMNMX3 R3, R3, R60, R64, !PT ;  /* 0x0000003c03037276 */ /* 0x002fe40007800040 */
        /* <DEDUP_REMOVED lines=15> */
[----:B------:R-:W-:Y:S02]  /*e180*/  ISETP.NE.AND P0, PT, R19, R22, PT ;  /* 0x000000161300720c */ /* 0x000fe40003f05270 */
[----:B------:R-:W-:Y:S02]  /*e190*/  FMNMX3 R17, R6, R87, R91, !PT ;  /* 0x0000005706117276 */ /* 0x000fe4000780005b */
[----:B------:R-:W-:-:S04]  /*e1a0*/  FMNMX3 R0, R4, R3, R0, !PT ;  /* 0x0000000304007276 */ /* 0x000fc80007800000 */
[----:B------:R-:W-:-:S04]  /*e1b0*/  FMNMX R17, R17, R0, !PT ;  /* 0x0000000011117209 */ /* 0x000fc80007800000 */
[----:B------:R-:W-:-:S04]  /*e1c0*/  FSETP.NEU.AND P1, PT, R17, -INF , PT ;  /* 0xff8000001100780b */ /* 0x000fc80003f2d000 */
[----:B------:R-:W-:Y:S01]  /*e1d0*/  FSEL R157, R17, RZ, P1 ;  /* 0x000000ff119d7208 */ /* 0x000fe20000800000 */
[----:B------:R-:W-:Y:S08]  /*e1e0*/  @!P0 BRA `(.L_x_242) ;  /* 0x0000000000408947 */ /* 0x000ff00003800000 */
        /* <DEDUP_REMOVED lines=16> */
.L_x_242:
[----:B------:R-:W-:Y:S05]  /*e2f0*/  WARPSYNC.ALL ;  /* 0x0000000000007948 */ /* 0x000fea0003800000 */
[----:B------:R-:W-:Y:S02]  /*e300*/  R2UR UR4, R18 ;  /* 0x00000000120472ca */ /* 0x000fe400000e0000 */
[----:B------:R-:W-:-:S11]  /*e310*/  ISETP.NE.AND P0, PT, RZ, UR46, PT ;  /* 0x0000002eff007c0c */ /* 0x000fd6000bf05270 */
[----:B------:R1:W-:Y:S02]  /*e320*/  STTM.x2 tmem[UR4], R156 ;  /* 0x0000009c000079ed */ /* 0x0003e400080c0004 */
[----:B------:R-:W-:Y:S05]  /*e330*/  @P0 BRA `(.L_x_243) ;  /* 0x0000000000040947 */ /* 0x000fea0003800000 */
[----:B--2---:R-:W-:Y:S05]  /*e340*/  BPT.TRAP 0x1 ;  /* 0x000000040000795c */ /* 0x004fea0000300000 */
.L_x_243:
[----:B------:R-:W-:Y:S01]  /*e350*/  UISETP.NE.AND UP0, UPT, UR55, URZ, UPT ;  /* 0x000000ff3700728c */ /* 0x000fe2000bf05270 */
[----:B------:R-:W-:Y:S01]  /*e360*/  MOV R3, UR54 ;  /* 0x0000003600037c02 */ /* 0x000fe20008000f00 */
[----:B------:R-:W-:Y:S01]  /*e370*/  UIADD3 UR4, UPT, UPT, UR37, 0x14080, URZ ;  /* 0x0001408025047890 */ /* 0x000fe2000fffe0ff */
[----:B------:R-:W-:Y:S01]  /*e380*/  MOV R4, UR45 ;  /* 0x0000002d00047c02 */ /* 0x000fe20008000f00 */
[----:B------:R-:W-:Y:S01]  /*e390*/  USEL UR39, UR52, UR49, UP0 ;  /* 0x0000003134277287 */ /* 0x000fe20008000000 */
[----:B------:R-:W-:Y:S02]  /*e3a0*/  SHF.L.U32 R3, R3, 0x1f, RZ ;  /* 0x0000001f03037819 */ /* 0x000fe400000006ff */
[----:B------:R-:W-:Y:S01]  /*e3b0*/  FSETP.NEU.AND P0, PT, R17, -INF , PT ;  /* 0xff8000001100780b */ /* 0x000fe20003f0d000 */
[----:B------:R-:W-:-:S03]  /*e3c0*/  ULOP3.LUT UR39, UR39, 0x1, URZ, 0x3c, !UPT ;  /* 0x0000000127277892 */ /* 0x000fc6000f8e3cff */
[----:B------:R-:W-:Y:S01]  /*e3d0*/  @UP0 UIADD3 UR4, UPT, UPT, UR37, 0x14070, URZ ;  /* 0x0001407025040890 */ /* 0x000fe2000fffe0ff */
[----:B------:R-:W-:-:S05]  /*e3e0*/  FSEL R0, R17, RZ, P0 ;  /* 0x000000ff11007208 */ /* 0x000fca0000000000 */
[----:B--2---:R-:W-:-:S03]  /*e3f0*/  FMUL R0, R0, -UR36 ;  /* 0x8000002400007c20 */ /* 0x004fc60008400000 */
[----:B------:R-:W-:Y:S01]  /*e400*/  SYNCS.ARRIVE.TRANS64.A1T0 RZ, [UR4], RZ ;  /* 0x000000ffffff79a7 */ /* 0x000fe20008100004 */
[--C-:B------:R-:W-:Y:S02]  /*e410*/  FFMA2 R18, R124.F32x2.HI_LO, UR36.F32, R0.reuse.F32 ;  /* 0x000000247c127c49 */ /* 0x100fe40009200000 */
[--C-:B------:R-:W-:Y:S02]  /*e420*/  FFMA2 R22, R126.F32x2.HI_LO, UR36.F32, R0.reuse.F32 ;  /* 0x000000247e167c49 */ /* 0x100fe40009200000 */
[--C-:B------:R-:W-:Y:S01]  /*e430*/  FFMA2 R124, R128.F32x2.HI_LO, UR36.F32, R0.reuse.F32 ;  /* 0x00000024807c7c49 */ /* 0x100fe20009200000 */
[----:B------:R-:W-:Y:S01]  /*e440*/  FSETP.GEU.AND P4, PT, R18, -126, PT ;  /* 0xc2fc00001200780b */ /* 0x000fe20003f8e000 */
[----:B------:R-:W-:Y:S01]  /*e450*/  FFMA2 R126, R130.F32x2.HI_LO, UR36.F32, R0.F32 ;  /* 0x00000024827e7c49 */ /* 0x000fe20009200000 */
[----:B------:R-:W2:Y:S01]  /*e460*/  SYNCS.PHASECHK.TRANS64.TRYWAIT P5, [R4+UR42+0x140d0], R3 ;  /* 0x0140d003040075a7 */ /* 0x000ea200080a112a */
[----:B------:R-:W-:Y:S02]  /*e470*/  FSETP.GEU.AND P3, PT, R19, -126, PT ;  /* 0xc2fc00001300780b */ /* 0x000fe40003f6e000 */
[----:B------:R-:W-:-:S02]  /*e480*/  FSETP.GEU.AND P2, PT, R22, -126, PT ;  /* 0xc2fc00001600780b */ /* 0x000fc40003f4e000 */
[----:B------:R-:W-:Y:S02]  /*e490*/  FSETP.GEU.AND P1, PT, R23, -126, PT ;  /* 0xc2fc00001700780b */ /* 0x000fe40003f2e000 */
[----:B------:R-:W-:Y:S02]  /*e4a0*/  FSETP.GEU.AND P0, PT, R124, -126, PT ;  /* 0xc2fc00007c00780b */ /* 0x000fe40003f0e000 */
[----:B------:R-:W-:Y:S02]  /*e4b0*/  FSETP.GEU.AND P6, PT, R125, -126, PT ;  /* 0xc2fc00007d00780b */ /* 0x000fe40003fce000 */
[----:B------:R-:W-:-:S03]  /*e4c0*/  @!P4 FMUL R18, R18, 0.5 ;  /* 0x3f0000001212c820 */ /* 0x000fc60000400000 */
[----:B------:R-:W-:Y:S02]  /*e4d0*/  @!P3 FMUL R19, R19, 0.5 ;  /* 0x3f0000001313b820 */ /* 0x000fe40000400000 */
[----:B------:R-:W-:Y:S01]  /*e4e0*/  @!P2 FMUL R22, R22, 0.5 ;  /* 0x3f0000001616a820 */ /* 0x000fe20000400000 */
[----:B------:R-:W3:Y:S01]  /*e4f0*/  MUFU.EX2 R18, R18 ;  /* 0x0000001200127308 */ /* 0x000ee20000000800 */
[----:B------:R-:W-:-:S07]  /*e500*/  @!P1 FMUL R23, R23, 0.5 ;  /* 0x3f00000017179820 */ /* 0x000fce0000400000 */
[----:B------:R-:W4:Y:S08]  /*e510*/  MUFU.EX2 R19, R19 ;  /* 0x0000001300137308 */ /* 0x000f300000000800 */
[----:B------:R-:W1:Y:S08]  /*e520*/  MUFU.EX2 R22, R22 ;  /* 0x0000001600167308 */ /* 0x000e700000000800 */
[----:B------:R-:W1:Y:S02]  /*e530*/  MUFU.EX2 R23, R23 ;  /* 0x0000001700177308 */ /* 0x000e640000000800 */
[----:B-1234-:R-:W-:Y:S05]  /*e540*/  @!P5 BRA `(.L_x_244) ;  /* 0x000000d80078d947 */ /* 0x01efea0003800000 */
.L_x_419:
[----:B------:R-:W-:Y:S01]  /*e550*/  @!P0 FMUL R124, R124, 0.5 ;  /* 0x3f0000007c7c8820 */ /* 0x000fe20000400000 */
[--C-:B------:R-:W-:Y:S01]  /*e560*/  FFMA2 R128, R132.F32x2.HI_LO, UR36.F32, R0.reuse.F32 ;  /* 0x0000002484807c49 */ /* 0x100fe20009200000 */
[----:B------:R-:W-:Y:S01]  /*e570*/  FSETP.GEU.AND P5, PT, R126, -126, PT ;  /* 0xc2fc00007e00780b */ /* 0x000fe20003fae000 */
[----:B------:R-:W-:Y:S01]  /*e580*/  @!P4 FMUL R18, R18, R18 ;  /* 0x000000121212c220 */ /* 0x000fe20000400000 */
[--C-:B------:R-:W-:Y:S01]  /*e590*/  FFMA2 R130, R134.F32x2.HI_LO, UR36.F32, R0.reuse.F32 ;  /* 0x0000002486827c49 */ /* 0x100fe20009200000 */
[----:B------:R-:W-:Y:S01]  /*e5a0*/  FSETP.GEU.AND P4, PT, R127, -126, PT ;  /* 0xc2fc00007f00780b */ /* 0x000fe20003f8e000 */
[----:B------:R-:W2:Y:S01]  /*e5b0*/  MUFU.EX2 R124, R124 ;  /* 0x0000007c007c7308 */ /* 0x000ea20000000800 */
[----:B------:R-:W-:Y:S01]  /*e5c0*/  @!P3 FMUL R19, R19, R19 ;  /* 0x000000131313b220 */ /* 0x000fe20000400000 */
[----:B------:R-:W-:Y:S01]  /*e5d0*/  FSETP.GEU.AND P3, PT, R128, -126, PT ;  /* 0xc2fc00008000780b */ /* 0x000fe20003f6e000 */
[----:B------:R-:W-:Y:S01]  /*e5e0*/  @!P2 FMUL R22, R22, R22 ;  /* 0x000000161616a220 */ /* 0x000fe20000400000 */
[----:B------:R-:W-:Y:S01]  /*e5f0*/  @!P1 FMUL R23, R23, R23 ;  /* 0x0000001717179220 */ /* 0x000fe20000400000 */
[----:B------:R-:W-:Y:S01]  /*e600*/  FSETP.GEU.AND P2, PT, R129, -126, PT ;  /* 0xc2fc00008100780b */ /* 0x000fe20003f4e000 */
[----:B------:R-:W-:Y:S01]  /*e610*/  @!P6 FMUL R125, R125, 0.5 ;  /* 0x3f0000007d7de820 */ /* 0x000fe20000400000 */
[----:B------:R-:W-:Y:S01]  /*e620*/  FSETP.GEU.AND P1, PT, R130, -126, PT ;  /* 0xc2fc00008200780b */ /* 0x000fe20003f2e000 */
[--C-:B------:R-:W-:Y:S01]  /*e630*/  FFMA2 R132, R136.F32x2.HI_LO, UR36.F32, R0.reuse.F32 ;  /* 0x0000002488847c49 */ /* 0x100fe20009200000 */
[----:B------:R-:W-:Y:S01]  /*e640*/  USHF.R.U32.HI UR4, URZ, 0x15, UR40 ;  /* 0x00000015ff047899 */ /* 0x000fe20008011628 */
[----:B------:R-:W-:Y:S01]  /*e650*/  @!P5 FMUL R126, R126, 0.5 ;  /* 0x3f0000007e7ed820 */ /* 0x000fe20000400000 */
[--C-:B------:R-:W-:Y:S01]  /*e660*/  FFMA2 R134, R138.F32x2.HI_LO, UR36.F32, R0.reuse.F32 ;  /* 0x000000248a867c49 */ /* 0x100fe20009200000 */
[----:B------:R-:W3:Y:S01]  /*e670*/  MUFU.EX2 R125, R125 ;  /* 0x0000007d007d7308 */ /* 0x000ee20000000800 */
[----:B------:R-:W-:Y:S01]  /*e680*/  @!P4 FMUL R127, R127, 0.5 ;  /* 0x3f0000007f7fc820 */ /* 0x000fe20000400000 */
[--C-:B------:R-:W-:Y:S01]  /*e690*/  FFMA2 R136, R140.F32x2.HI_LO, UR36.F32, R0.reuse.F32 ;  /* 0x000000248c887c49 */ /* 0x100fe20009200000 */
[----:B-1----:R-:W-:Y:S01]  /*e6a0*/  MOV R3, UR4 ;  /* 0x0000000400037c02 */ /* 0x002fe20008000f00 */
[----:B------:R-:W-:Y:S01]  /*e6b0*/  @!P3 FMUL R128, R128, 0.5 ;  /* 0x3f0000008080b820 */ /* 0x000fe20000400000 */
[----:B--2---:R-:W-:Y:S01]  /*e6c0*/  @!P0 FMUL R124, R124, R124 ;  /* 0x0000007c7c7c8220 */ /* 0x004fe20000400000 */
[----:B------:R-:W-:Y:S01]  /*e6d0*/  FSETP.GEU.AND P0, PT, R131, -126, PT ;  /* 0xc2fc00008300780b */ /* 0x000fe20003f0e000 */
[----:B------:R-:W-:Y:S01]  /*e6e0*/  @!P2 FMUL R129, R129, 0.5 ;  /* 0x3f0000008181a820 */ /* 0x000fe20000400000 */
[----:B------:R-:W-:Y:S01]  /*e6f0*/  @!P1 FMUL R130, R130, 0.5 ;  /* 0x3f00000082829820 */ /* 0x000fe20000400000 */
[----:B------:R-:W1:Y:S01]  /*e700*/  MUFU.EX2 R126, R126 ;  /* 0x0000007e007e7308 */ /* 0x000e620000000800 */
[--C-:B------:R-:W-:Y:S01]  /*e710*/  FFMA2 R138, R142.F32x2.HI_LO, UR36.F32, R0.reuse.F32 ;  /* 0x000000248e8a7c49 */ /* 0x100fe20009200000 */
[----:B------:R-:W-:Y:S01]  /*e720*/  ULOP3.LUT UR5, UR45, 0x8, URZ, 0x3c, !UPT ;  /* 0x000000082d057892 */ /* 0x000fe2000f8e3cff */
[--C-:B------:R-:W-:Y:S01]  /*e730*/  FFMA2 R140, R144.F32x2.HI_LO, UR36.F32, R0.reuse.F32 ;  /* 0x00000024908c7c49 */ /* 0x100fe20009200000 */
[----:B------:R-:W-:Y:S01]  /*e740*/  UISETP.NE.AND UP0, UPT, UR55, URZ, UPT ;  /* 0x000000ff3700728c */ /* 0x000fe2000bf05270 */
[--C-:B------:R-:W-:Y:S01]  /*e750*/  FFMA2 R142, R146.F32x2.HI_LO, UR36.F32, R0.reuse.F32 ;  /* 0x00000024928e7c49 */ /* 0x100fe20009200000 */
[----:B------:R-:W-:Y:S01]  /*e760*/  ULOP3.LUT UR54, UR54, 0x1, URZ, 0x3c, !UPT ;  /* 0x0000000136367892 */ /* 0x000fe2000f8e3cff */
[--C-:B------:R-:W-:Y:S01]  /*e770*/  FFMA2 R144, R148.F32x2.HI_LO, UR36.F32, R0.reuse.F32 ;  /* 0x0000002494907c49 */ /* 0x100fe20009200000 */
[----:B------:R-:W2:Y:S01]  /*e780*/  MUFU.EX2 R127, R127 ;  /* 0x0000007f007f7308 */ /* 0x000ea20000000800 */
[----:B---3--:R-:W-:Y:S01]  /*e790*/  @!P6 FMUL R125, R125, R125 ;  /* 0x0000007d7d7de220 */ /* 0x008fe20000400000 */
[----:B------:R-:W-:Y:S01]  /*e7a0*/  @!P0 FMUL R131, R131, 0.5 ;  /* 0x3f00000083838820 */ /* 0x000fe20000400000 */
[----:B------:R-:W-:Y:S01]  /*e7b0*/  FSETP.GEU.AND P6, PT, R132, -126, PT ;  /* 0xc2fc00008400780b */ /* 0x000fe20003fce000 */
[--C-:B------:R-:W-:Y:S01]  /*e7c0*/  FFMA2 R146, R150.F32x2.HI_LO, UR36.F32, R0.reuse.F32 ;  /* 0x0000002496927c49 */ /* 0x100fe20009200000 */
[----:B------:R-:W-:Y:S01]  /*e7d0*/  USEL UR52, UR39, UR52, UP0 ;  /* 0x0000003427347287 */ /* 0x000fe20008000000 */
[--C-:B------:R-:W-:Y:S01]  /*e7e0*/  FFMA2 R148, R152.F32x2.HI_LO, UR36.F32, R0.reuse.F32 ;  /* 0x0000002498947c49 */ /* 0x100fe20009200000 */
[----:B------:R-:W-:Y:S01]  /*e7f0*/  USEL UR49, UR49, UR39, UP0 ;  /* 0x0000002731317287 */ /* 0x000fe20008000000 */
[----:B------:R-:W3:Y:S01]  /*e800*/  MUFU.EX2 R128, R128 ;  /* 0x0000008000807308 */ /* 0x000ee20000000800 */
[----:B-1----:R-:W-:Y:S01]  /*e810*/  @!P5 FMUL R126, R126, R126 ;  /* 0x0000007e7e7ed220 */ /* 0x002fe20000400000 */
[----:B------:R-:W-:Y:S01]  /*e820*/  FSETP.GEU.AND P5, PT, R133, -126, PT ;  /* 0xc2fc00008500780b */ /* 0x000fe20003fae000 */
[--C-:B------:R-:W-:Y:S01]  /*e830*/  FFMA2 R154, R154.F32x2.HI_LO, UR36.F32, R0.reuse.F32 ;  /* 0x000000249a9a7c49 */ /* 0x100fe20009200000 */
[----:B------:R-:W-:Y:S01]  /*e840*/  F2FP.F16.F32.PACK_AB R56, R19, R18 ;  /* 0x000000121338723e */ /* 0x000fe200000000ff */
[--C-:B------:R-:W-:Y:S01]  /*e850*/  FFMA2 R8, R92.F32x2.HI_LO, UR36.F32, R0.reuse.F32 ;  /* 0x000000245c087c49 */ /* 0x100fe20009200000 */
[----:B------:R-:W-:Y:S01]  /*e860*/  F2FP.F16.F32.PACK_AB R57, R23, R22 ;  /* 0x000000161739723e */ /* 0x000fe200000000ff */
[--C-:B------:R-:W-:Y:S01]  /*e870*/  FFMA2 R6, R94.F32x2.HI_LO, UR36.F32, R0.reuse.F32 ;  /* 0x000000245e067c49 */ /* 0x100fe20009200000 */
[----:B------:R-:W1:Y:S01]  /*e880*/  MUFU.EX2 R129, R129 ;  /* 0x0000008100817308 */ /* 0x000e620000000800 */
[----:B--2---:R-:W-:Y:S01]  /*e890*/  @!P4 FMUL R127, R127, R127 ;  /* 0x0000007f7f7fc220 */ /* 0x004fe20000400000 */
[----:B------:R-:W-:Y:S01]  /*e8a0*/  FSETP.GEU.AND P4, PT, R134, -126, PT ;  /* 0xc2fc00008600780b */ /* 0x000fe20003f8e000 */
[----:B------:R-:W-:Y:S01]  /*e8b0*/  @!P6 FMUL R132, R132, 0.5 ;  /* 0x3f0000008484e820 */ /* 0x000fe20000400000 */
[--C-:B------:R-:W-:Y:S01]  /*e8c0*/  FFMA2 R4, R96.F32x2.HI_LO, UR36.F32, R0.reuse.F32 ;  /* 0x0000002460047c49 */ /* 0x100fe20009200000 */
[----:B------:R-:W-:Y:S01]  /*e8d0*/  F2FP.F16.F32.PACK_AB R58, R125, R124 ;  /* 0x0000007c7d3a723e */ /* 0x000fe200000000ff */
[--C-:B------:R-:W-:Y:S01]  /*e8e0*/  FFMA2 R10, R98.F32x2.HI_LO, UR36.F32, R0.reuse.F32 ;  /* 0x00000024620a7c49 */ /* 0x100fe20009200000 */
[----:B------:R-:W-:Y:S01]  /*e8f0*/  F2FP.F16.F32.PACK_AB R59, R127, R126 ;  /* 0x0000007e7f3b723e */ /* 0x000fe200000000ff */
[----:B------:R-:W2:Y:S01]  /*e900*/  MUFU.EX2 R130, R130 ;  /* 0x0000008200827308 */ /* 0x000ea20000000800 */
[----:B---3--:R-:W-:Y:S01]  /*e910*/  @!P3 FMUL R128, R128, R128 ;  /* 0x000000808080b220 */ /* 0x008fe20000400000 */
[----:B------:R-:W-:Y:S01]  /*e920*/  FSETP.GEU.AND P3, PT, R135, -126, PT ;  /* 0xc2fc00008700780b */ /* 0x000fe20003f6e000 */
[----:B------:R-:W-:Y:S01]  /*e930*/  @!P5 FMUL R133, R133, 0.5 ;  /* 0x3f0000008585d820 */ /* 0x000fe20000400000 */
[----:B------:R-:W-:-:S02]  /*e940*/  FFMA2 R150, R122.F32x2.HI_LO, UR36.F32, R0.F32 ;  /* 0x000000247a967c49 */ /* 0x000fc40009200000 */
[--C-:B------:R-:W-:Y:S02]  /*e950*/  FFMA2 R24, R24.F32x2.HI_LO, UR36.F32, R0.reuse.F32 ;  /* 0x0000002418187c49 */ /* 0x100fe40009200000 */
[----:B------:R-:W3:Y:S01]  /*e960*/  MUFU.EX2 R131, R131 ;  /* 0x0000008300837308 */ /* 0x000ee20000000800 */
[----:B-1----:R-:W-:Y:S01]  /*e970*/  @!P2 FMUL R129, R129, R129 ;  /* 0x000000818181a220 */ /* 0x002fe20000400000 */
[----:B------:R-:W-:Y:S01]  /*e980*/  FSETP.GEU.AND P2, PT, R136, -126, PT ;  /* 0xc2fc00008800780b */ /* 0x000fe20003f4e000 */
[----:B------:R-:W-:Y:S01]  /*e990*/  @!P4 FMUL R134, R134, 0.5 ;  /* 0x3f0000008686c820 */ /* 0x000fe20000400000 */
[--C-:B------:R-:W-:Y:S02]  /*e9a0*/  FFMA2 R26, R26.F32x2.HI_LO, UR36.F32, R0.reuse.F32 ;  /* 0x000000241a1a7c49 */ /* 0x100fe40009200000 */
[--C-:B------:R-:W-:Y:S02]  /*e9b0*/  FFMA2 R28, R28.F32x2.HI_LO, UR36.F32, R0.reuse.F32 ;  /* 0x000000241c1c7c49 */ /* 0x100fe40009200000 */
[----:B------:R-:W-:Y:S01]  /*e9c0*/  @!P3 FMUL R135, R135, 0.5 ;  /* 0x3f0000008787b820 */ /* 0x000fe20000400000 */
[----:B--2---:R-:W-:Y:S01]  /*e9d0*/  @!P1 FMUL R130, R130, R130 ;  /* 0x0000008282829220 */ /* 0x004fe20000400000 */
[----:B------:R-:W-:Y:S01]  /*e9e0*/  FSETP.GEU.AND P1, PT, R137, -126, PT ;  /* 0xc2fc00008900780b */ /* 0x000fe20003f2e000 */
[----:B------:R-:W1:Y:S01]  /*e9f0*/  MUFU.EX2 R132, R132 ;  /* 0x0000008400847308 */ /* 0x000e620000000800 */
[----:B------:R-:W-:-:S02]  /*ea00*/  FFMA2 R30, R30.F32x2.HI_LO, UR36.F32, R0.F32 ;  /* 0x000000241e1e7c49 */ /* 0x000fc40009200000 */
[--C-:B------:R-:W-:Y:S02]  /*ea10*/  FFMA2 R32, R32.F32x2.HI_LO, UR36.F32, R0.reuse.F32 ;  /* 0x0000002420207c49 */ /* 0x100fe40009200000 */
[----:B------:R-:W-:Y:S01]  /*ea20*/  @!P2 FMUL R136, R136, 0.5 ;  /* 0x3f0000008888a820 */ /* 0x000fe20000400000 */
[----:B---3--:R-:W-:Y:S01]  /*ea30*/  @!P0 FMUL R131, R131, R131 ;  /* 0x0000008383838220 */ /* 0x008fe20000400000 */
[----:B------:R-:W-:Y:S01]  /*ea40*/  FSETP.GEU.AND P0, PT, R138, -126, PT ;  /* 0xc2fc00008a00780b */ /* 0x000fe20003f0e000 */
[----:B------:R-:W2:Y:S01]  /*ea50*/  MUFU.EX2 R133, R133 ;  /* 0x0000008500857308 */ /* 0x000ea20000000800 */
[--C-:B------:R-:W-:Y:S02]  /*ea60*/  FFMA2 R34, R34.F32x2.HI_LO, UR36.F32, R0.reuse.F32 ;  /* 0x0000002422227c49 */ /* 0x100fe40009200000 */
[--C-:B------:R-:W-:Y:S02]  /*ea70*/  FFMA2 R36, R36.F32x2.HI_LO, UR36.F32, R0.reuse.F32 ;  /* 0x0000002424247c49 */ /* 0x100fe40009200000 */
[----:B------:R-:W-:Y:S01]  /*ea80*/  @!P1 FMUL R137, R137, 0.5 ;  /* 0x3f00000089899820 */ /* 0x000fe20000400000 */
[----:B------:R-:W-:-:S02]  /*ea90*/  FFMA2 R38, R38.F32x2.HI_LO, UR36.F32, R0.F32 ;  /* 0x0000002426267c49 */ /* 0x000fc40009200000 */
[----:B------:R-:W3:Y:S01]  /*eaa0*/  MUFU.EX2 R134, R134 ;  /* 0x0000008600867308 */ /* 0x000ee20000000800 */
[----:B-1----:R-:W-:Y:S01]  /*eab0*/  @!P6 FMUL R132, R132, R132 ;  /* 0x000000848484e220 */ /* 0x002fe20000400000 */
[----:B------:R-:W-:Y:S01]  /*eac0*/  FSETP.GEU.AND P6, PT, R139, -126, PT ;  /* 0xc2fc00008b00780b */ /* 0x000fe20003fce000 */
[--C-:B------:R-:W-:Y:S02]  /*ead0*/  FFMA2 R40, R40.F32x2.HI_LO, UR36.F32, R0.reuse.F32 ;  /* 0x0000002428287c49 */ /* 0x100fe40009200000 */
[----:B------:R-:W-:Y:S01]  /*eae0*/  @!P0 FMUL R138, R138, 0.5 ;  /* 0x3f0000008a8a8820 */ /* 0x000fe20000400000 */
[--C-:B------:R-:W-:Y:S02]  /*eaf0*/  FFMA2 R42, R42.F32x2.HI_LO, UR36.F32, R0.reuse.F32 ;  /* 0x000000242a2a7c49 */ /* 0x100fe40009200000 */
[----:B------:R-:W1:Y:S01]  /*eb00*/  MUFU.EX2 R135, R135 ;  /* 0x0000008700877308 */ /* 0x000e620000000800 */
[----:B--2---:R-:W-:Y:S01]  /*eb10*/  @!P5 FMUL R133, R133, R133 ;  /* 0x000000858585d220 */ /* 0x004fe20000400000 */
[----:B------:R-:W-:Y:S01]  /*eb20*/  FSETP.GEU.AND P5, PT, R140, -126, PT ;  /* 0xc2fc00008c00780b */ /* 0x000fe20003fae000 */
[----:B------:R-:W-:-:S02]  /*eb30*/  FFMA2 R44, R44.F32x2.HI_LO, UR36.F32, R0.F32 ;  /* 0x000000242c2c7c49 */ /* 0x000fc40009200000 */
[--C-:B------:R-:W-:Y:S02]  /*eb40*/  FFMA2 R46, R46.F32x2.HI_LO, UR36.F32, R0.reuse.F32 ;  /* 0x000000242e2e7c49 */ /* 0x100fe40009200000 */
[----:B------:R-:W-:Y:S01]  /*eb50*/  @!P6 FMUL R139, R139, 0.5 ;  /* 0x3f0000008b8be820 */ /* 0x000fe20000400000 */
[----:B------:R-:W2:Y:S01]  /*eb60*/  MUFU.EX2 R136, R136 ;  /* 0x0000008800887308 */ /* 0x000ea20000000800 */
[----:B---3--:R-:W-:Y:S01]  /*eb70*/  @!P4 FMUL R134, R134, R134 ;  /* 0x000000868686c220 */ /* 0x008fe20000400000 */
[----:B------:R-:W-:Y:S01]  /*eb80*/  FSETP.GEU.AND P4, PT, R141, -126, PT ;  /* 0xc2fc00008d00780b */ /* 0x000fe20003f8e000 */
[--C-:B------:R-:W-:Y:S02]  /*eb90*/  FFMA2 R48, R48.F32x2.HI_LO, UR36.F32, R0.reuse.F32 ;  /* 0x0000002430307c49 */ /* 0x100fe40009200000 */
[--C-:B------:R-:W-:Y:S02]  /*eba0*/  FFMA2 R50, R50.F32x2.HI_LO, UR36.F32, R0.reuse.F32 ;  /* 0x0000002432327c49 */ /* 0x100fe40009200000 */
[----:B------:R-:W-:Y:S01]  /*ebb0*/  @!P5 FMUL R140, R140, 0.5 ;  /* 0x3f0000008c8cd820 */ /* 0x000fe20000400000 */
[----:B------:R-:W3:Y:S01]  /*ebc0*/  MUFU.EX2 R137, R137 ;  /* 0x0000008900897308 */ /* 0x000ee20000000800 */
[----:B-1----:R-:W-:Y:S01]  /*ebd0*/  @!P3 FMUL R135, R135, R135 ;  /* 0x000000878787b220 */ /* 0x002fe20000400000 */
[----:B------:R-:W-:Y:S01]  /*ebe0*/  FSETP.GEU.AND P3, PT, R142, -126, PT ;  /* 0xc2fc00008e00780b */ /* 0x000fe20003f6e000 */
[----:B------:R-:W-:-:S02]  /*ebf0*/  FFMA2 R52, R52.F32x2.HI_LO, UR36.F32, R0.F32 ;  /* 0x0000002434347c49 */ /* 0x000fc40009200000 */
[--C-:B------:R-:W-:Y:S02]  /*ec00*/  FFMA2 R54, R54.F32x2.HI_LO, UR36.F32, R0.reuse.F32 ;  /* 0x0000002436367c49 */ /* 0x100fe40009200000 */
[----:B------:R-:W-:Y:S01]  /*ec10*/  @!P4 FMUL R141, R141, 0.5 ;  /* 0x3f0000008d8dc820 */ /* 0x000fe20000400000 */
[----:B------:R-:W1:Y:S01]  /*ec20*/  MUFU.EX2 R138, R138 ;  /* 0x0000008a008a7308 */ /* 0x000e620000000800 */
[----:B--2---:R-:W-:Y:S01]  /*ec30*/  @!P2 FMUL R136, R136, R136 ;  /* 0x000000888888a220 */ /* 0x004fe20000400000 */
[----:B------:R-:W-:Y:S01]  /*ec40*/  FSETP.GEU.AND P2, PT, R143, -126, PT ;  /* 0xc2fc00008f00780b */ /* 0x000fe20003f4e000 */
[--C-:B------:R-:W-:Y:S02]  /*ec50*/  FFMA2 R60, R60.F32x2.HI_LO, UR36.F32, R0.reuse.F32 ;  /* 0x000000243c3c7c49 */ /* 0x100fe40009200000 */
[--C-:B------:R-:W-:Y:S02]  /*ec60*/  FFMA2 R62, R62.F32x2.HI_LO, UR36.F32, R0.reuse.F32 ;  /* 0x000000243e3e7c49 */ /* 0x100fe40009200000 */
[----:B------:R-:W-:Y:S01]  /*ec70*/  @!P3 FMUL R142, R142, 0.5 ;  /* 0x3f0000008e8eb820 */ /* 0x000fe20000400000 */
[----:B------:R-:W2:Y:S01]  /*ec80*/  MUFU.EX2 R139, R139 ;  /* 0x0000008b008b7308 */ /* 0x000ea20000000800 */
[----:B---3--:R-:W-:Y:S01]  /*ec90*/  @!P1 FMUL R137, R137, R137 ;  /* 0x0000008989899220 */ /* 0x008fe20000400000 */
[----:B------:R-:W-:Y:S01]  /*eca0*/  FSETP.GEU.AND P1, PT, R144, -126, PT ;  /* 0xc2fc00009000780b */ /* 0x000fe20003f2e000 */
[----:B------:R-:W-:-:S02]  /*ecb0*/  FFMA2 R64, R64.F32x2.HI_LO, UR36.F32, R0.F32 ;  /* 0x0000002440407c49 */ /* 0x000fc40009200000 */
[--C-:B------:R-:W-:Y:S02]  /*ecc0*/  FFMA2 R66, R66.F32x2.HI_LO, UR36.F32, R0.reuse.F32 ;  /* 0x0000002442427c49 */ /* 0x100fe40009200000 */
[----:B------:R-:W-:Y:S01]  /*ecd0*/  @!P2 FMUL R143, R143, 0.5 ;  /* 0x3f0000008f8fa820 */ /* 0x000fe20000400000 */
[----:B------:R-:W3:Y:S01]  /*ece0*/  MUFU.EX2 R140, R140 ;  /* 0x0000008c008c7308 */ /* 0x000ee20000000800 */
[----:B-1----:R-:W-:Y:S01]  /*ecf0*/  @!P0 FMUL R138, R138, R138 ;  /* 0x0000008a8a8a8220 */ /* 0x002fe20000400000 */
[----:B------:R-:W-:Y:S01]  /*ed00*/  FSETP.GEU.AND P0, PT, R145, -126, PT ;  /* 0xc2fc00009100780b */ /* 0x000fe20003f0e000 */
[--C-:B------:R-:W-:Y:S02]  /*ed10*/  FFMA2 R68, R68.F32x2.HI_LO, UR36.F32, R0.reuse.F32 ;  /* 0x0000002444447c49 */ /* 0x100fe40009200000 */
[--C-:B------:R-:W-:Y:S02]  /*ed20*/  FFMA2 R70, R70.F32x2.HI_LO, UR36.F32, R0.reuse.F32 ;  /* 0x0000002446467c49 */ /* 0x100fe40009200000 */
[----:B------:R-:W-:Y:S01]  /*ed30*/  @!P1 FMUL R144, R144, 0.5 ;  /* 0x3f00000090909820 */ /* 0x000fe20000400000 */
        /* <DEDUP_REMOVED lines=22> */
[----:B------:R-:W-:Y:S02]  /*eea0*/  FFMA2 R86, R86.F32x2.HI_LO, UR36.F32, R0.F32 ;  /* 0x0000002456567c49 */ /* 0x000fe40009200000 */
[----:B------:R-:W-:Y:S01]  /*eeb0*/  @!P4 FMUL R148, R148, 0.5 ;  /* 0x3f0000009494c820 */ /* 0x000fe20000400000 */
[----:B------:R-:W2:Y:S01]  /*eec0*/  MUFU.EX2 R145, R145 ;  /* 0x0000009100917308 */ /* 0x000ea20000000800 */
[----:B---3--:R-:W-:Y:S01]  /*eed0*/  @!P2 FMUL R143, R143, R143 ;  /* 0x0000008f8f8fa220 */ /* 0x008fe20000400000 */
[----:B------:R-:W-:-:S05]  /*eee0*/  FSETP.GEU.AND P2, PT, R154, -126, PT ;  /* 0xc2fc00009a00780b */ /* 0x000fca0003f4e000 */
[----:B------:R-:W-:Y:S01]  /*eef0*/  @!P3 FMUL R149, R149, 0.5 ;  /* 0x3f0000009595b820 */ /* 0x000fe20000400000 */
[----:B------:R-:W3:Y:S01]  /*ef00*/  MUFU.EX2 R146, R146 ;  /* 0x0000009200927308 */ /* 0x000ee20000000800 */
[----:B-1----:R-:W-:Y:S01]  /*ef10*/  @!P1 FMUL R144, R144, R144 ;  /* 0x0000009090909220 */ /* 0x002fe20000400000 */
[----:B------:R-:W-:-:S05]  /*ef20*/  FSETP.GEU.AND P1, PT, R155, -126, PT ;  /* 0xc2fc00009b00780b */ /* 0x000fca0003f2e000 */
[----:B------:R-:W-:Y:S01]  /*ef30*/  @!P2 FMUL R154, R154, 0.5 ;  /* 0x3f0000009a9aa820 */ /* 0x000fe20000400000 */
[----:B------:R-:W1:Y:S01]  /*ef40*/  MUFU.EX2 R147, R147 ;  /* 0x0000009300937308 */ /* 0x000e620000000800 */
[----:B--2---:R-:W-:Y:S01]  /*ef50*/  @!P0 FMUL R145, R145, R145 ;  /* 0x0000009191918220 */ /* 0x004fe20000400000 */
[----:B------:R-:W-:-:S05]  /*ef60*/  FSETP.GEU.AND P0, PT, R8, -126, PT ;  /* 0xc2fc00000800780b */ /* 0x000fca0003f0e000 */
        /* <DEDUP_REMOVED lines=21> */
[----:B------:R1:W4:Y:S01]  /*f0c0*/  MUFU.EX2 R95, R9 ;  /* 0x00000009005f7308 */ /* 0x0003220000000800 */
[----:B--2---:R-:W-:Y:S01]  /*f0d0*/  @!P1 FMUL R93, R93, R93 ;  /* 0x0000005d5d5d9220 */ /* 0x004fe20000400000 */
[----:B------:R-:W-:-:S05]  /*f0e0*/  FSETP.GEU.AND P1, PT, R10, -126, PT ;  /* 0xc2fc00000a00780b */ /* 0x000fca0003f2e000 */
[----:B------:R-:W-:Y:S01]  /*f0f0*/  @!P2 FMUL R5, R5, 0.5 ;  /* 0x3f0000000505a820 */ /* 0x000fe20000400000 */
[----:B------:R-:W2:Y:S01]  /*f100*/  MUFU.EX2 R96, R6 ;  /* 0x0000000600607308 */ /* 0x000ea20000000800 */
[----:B---3--:R-:W-:Y:S01]  /*f110*/  @!P0 FMUL R94, R94, R94 ;  /* 0x0000005e5e5e8220 */ /* 0x008fe20000400000 */
[----:B------:R-:W-:-:S05]  /*f120*/  FSETP.GEU.AND P0, PT, R11, -126, PT ;  /* 0xc2fc00000b00780b */ /* 0x000fca0003f0e000 */
[----:B------:R-:W-:Y:S01]  /*f130*/  @!P1 FMUL R10, R10, 0.5 ;  /* 0x3f0000000a0a9820 */ /* 0x000fe20000400000 */
[----:B------:R3:W5:Y:S01]  /*f140*/  MUFU.EX2 R97, R7 ;  /* 0x0000000700617308 */ /* 0x0007620000000800 */
[----:B-1----:R-:W-:Y:S02]  /*f150*/  FFMA2 R8, R100.F32x2.HI_LO, UR36.F32, R0.F32 ;  /* 0x0000002464087c49 */ /* 0x002fe40009200000 */
[----:B----4-:R-:W-:-:S03]  /*f160*/  @!P6 FMUL R95, R95, R95 ;  /* 0x0000005f5f5fe220 */ /* 0x010fc60000400000 */
[----:B------:R-:W-:Y:S01]  /*f170*/  FSETP.GEU.AND P6, PT, R8, -126, PT ;  /* 0xc2fc00000800780b */ /* 0x000fe20003fce000 */
[----:B------:R-:W-:Y:S01]  /*f180*/  @!P0 FMUL R11, R11, 0.5 ;  /* 0x3f0000000b0b8820 */ /* 0x000fe20000400000 */
[----:B------:R-:W1:Y:S01]  /*f190*/  MUFU.EX2 R98, R4 ;  /* 0x0000000400627308 */ /* 0x000e620000000800 */
[----:B--2---:R-:W-:Y:S01]  /*f1a0*/  @!P5 FMUL R96, R96, R96 ;  /* 0x000000606060d220 */ /* 0x004fe20000400000 */
[----:B------:R-:W-:-:S06]  /*f1b0*/  FSETP.GEU.AND P5, PT, R9, -126, PT ;  /* 0xc2fc00000900780b */ /* 0x000fcc0003fae000 */
[----:B------:R2:W4:Y:S01]  /*f1c0*/  MUFU.EX2 R99, R5 ;  /* 0x0000000500637308 */ /* 0x0005220000000800 */
[----:B---3--:R-:W-:Y:S02]  /*f1d0*/  FFMA2 R6, R102.F32x2.HI_LO, UR36.F32, R0.F32 ;  /* 0x0000002466067c49 */ /* 0x008fe40009200000 */
[----:B-----5:R-:W-:Y:S01]  /*f1e0*/  @!P4 FMUL R97, R97, R97 ;  /* 0x000000616161c220 */ /* 0x020fe20000400000 */
[----:B------:R-:W-:Y:S02]  /*f1f0*/  @!P6 FMUL R8, R8, 0.5 ;  /* 0x3f0000000808e820 */ /* 0x000fe40000400000 */
[----:B------:R-:W-:Y:S01]  /*f200*/  FSETP.GEU.AND P4, PT, R6, -126, PT ;  /* 0xc2fc00000600780b */ /* 0x000fe20003f8e000 */
[----:B------:R-:W-:Y:S01]  /*f210*/  @!P5 FMUL R9, R9, 0.5 ;  /* 0x3f0000000909d820 */ /* 0x000fe20000400000 */
[----:B------:R-:W3:Y:S01]  /*f220*/  MUFU.EX2 R100, R10 ;  /* 0x0000000a00647308 */ /* 0x000ee20000000800 */
[----:B-1----:R-:W-:Y:S01]  /*f230*/  @!P3 FMUL R98, R98, R98 ;  /* 0x000000626262b220 */ /* 0x002fe20000400000 */
[----:B------:R-:W-:-:S06]  /*f240*/  FSETP.GEU.AND P3, PT, R7, -126, PT ;  /* 0xc2fc00000700780b */ /* 0x000fcc0003f6e000 */
[----:B------:R1:W5:Y:S01]  /*f250*/  MUFU.EX2 R101, R11 ;  /* 0x0000000b00657308 */ /* 0x0003620000000800 */
[----:B--2---:R-:W-:Y:S02]  /*f260*/  FFMA2 R4, R104.F32x2.HI_LO, UR36.F32, R0.F32 ;  /* 0x0000002468047c49 */ /* 0x004fe40009200000 */
[----:B----4-:R-:W-:Y:S01]  /*f270*/  @!P2 FMUL R99, R99, R99 ;  /* 0x000000636363a220 */ /* 0x010fe20000400000 */
[----:B------:R-:W-:Y:S02]  /*f280*/  @!P4 FMUL R6, R6, 0.5 ;  /* 0x3f0000000606c820 */ /* 0x000fe40000400000 */
[----:B------:R-:W-:Y:S01]  /*f290*/  FSETP.GEU.AND P2, PT, R4, -126, PT ;  /* 0xc2fc00000400780b */ /* 0x000fe20003f4e000 */
[----:B------:R-:W-:Y:S01]  /*f2a0*/  @!P3 FMUL R7, R7, 0.5 ;  /* 0x3f0000000707b820 */ /* 0x000fe20000400000 */
[----:B------:R-:W2:Y:S01]  /*f2b0*/  MUFU.EX2 R102, R8 ;  /* 0x0000000800667308 */ /* 0x000ea20000000800 */
[----:B---3--:R-:W-:Y:S01]  /*f2c0*/  @!P1 FMUL R100, R100, R100 ;  /* 0x0000006464649220 */ /* 0x008fe20000400000 */
[----:B------:R-:W-:-:S06]  /*f2d0*/  FSETP.GEU.AND P1, PT, R5, -126, PT ;  /* 0xc2fc00000500780b */ /* 0x000fcc0003f2e000 */
[----:B------:R3:W4:Y:S01]  /*f2e0*/  MUFU.EX2 R103, R9 ;  /* 0x0000000900677308 */ /* 0x0007220000000800 */
[----:B-1----:R-:W-:Y:S02]  /*f2f0*/  FFMA2 R10, R106.F32x2.HI_LO, UR36.F32, R0.F32 ;  /* 0x000000246a0a7c49 */ /* 0x002fe40009200000 */
[----:B-----5:R-:W-:Y:S01]  /*f300*/  @!P0 FMUL R101, R101, R101 ;  /* 0x0000006565658220 */ /* 0x020fe20000400000 */
[----:B------:R-:W-:Y:S02]  /*f310*/  @!P2 FMUL R4, R4, 0.5 ;  /* 0x3f0000000404a820 */ /* 0x000fe40000400000 */
[----:B------:R-:W-:Y:S01]  /*f320*/  FSETP.GEU.AND P0, PT, R10, -126, PT ;  /* 0xc2fc00000a00780b */ /* 0x000fe20003f0e000 */
[----:B------:R-:W-:Y:S01]  /*f330*/  @!P1 FMUL R5, R5, 0.5 ;  /* 0x3f00000005059820 */ /* 0x000fe20000400000 */
[----:B------:R-:W1:Y:S01]  /*f340*/  MUFU.EX2 R104, R6 ;  /* 0x0000000600687308 */ /* 0x000e620000000800 */
[----:B--2---:R-:W-:Y:S01]  /*f350*/  @!P6 FMUL R102, R102, R102 ;  /* 0x000000666666e220 */ /* 0x004fe20000400000 */
[----:B------:R-:W-:-:S06]  /*f360*/  FSETP.GEU.AND P6, PT, R11, -126, PT ;  /* 0xc2fc00000b00780b */ /* 0x000fcc0003fce000 */
[----:B------:R2:W5:Y:S01]  /*f370*/  MUFU.EX2 R105, R7 ;  /* 0x0000000700697308 */ /* 0x0005620000000800 */
[----:B---3--:R-:W-:Y:S02]  /*f380*/  FFMA2 R8, R108.F32x2.HI_LO, UR36.F32, R0.F32 ;  /* 0x000000246c087c49 */ /* 0x008fe40009200000 */
[----:B------:R-:W-:Y:S01]  /*f390*/  @!P0 FMUL R10, R10, 0.5 ;  /* 0x3f0000000a0a8820 */ /* 0x000fe20000400000 */
[----:B----4-:R-:W-:Y:S02]  /*f3a0*/  @!P5 FMUL R103, R103, R103 ;  /* 0x000000676767d220 */ /* 0x010fe40000400000 */
[----:B------:R-:W-:Y:S01]  /*f3b0*/  FSETP.GEU.AND P5, PT, R8, -126, PT ;  /* 0xc2fc00000800780b */ /* 0x000fe20003fae000 */
[----:B------:R-:W-:Y:S01]  /*f3c0*/  @!P6 FMUL R11, R11, 0.5 ;  /* 0x3f0000000b0be820 */ /* 0x000fe20000400000 */
[----:B------:R-:W3:Y:S01]  /*f3d0*/  MUFU.EX2 R106, R4 ;  /* 0x00000004006a7308 */ /* 0x000ee20000000800 */
[----:B-1----:R-:W-:Y:S01]  /*f3e0*/  @!P4 FMUL R104, R104, R104 ;  /* 0x000000686868c220 */ /* 0x002fe20000400000 */
[----:B------:R-:W-:-:S06]  /*f3f0*/  FSETP.GEU.AND P4, PT, R9, -126, PT ;  /* 0xc2fc00000900780b */ /* 0x000fcc0003f8e000 */
[----:B------:R1:W4:Y:S01]  /*f400*/  MUFU.EX2 R107, R5 ;  /* 0x00000005006b7308 */ /* 0x0003220000000800 */
[----:B--2---:R-:W-:Y:S02]  /*f410*/  FFMA2 R6, R110.F32x2.HI_LO, UR36.F32, R0.F32 ;  /* 0x000000246e067c49 */ /* 0x004fe40009200000 */
[----:B-----5:R-:W-:Y:S01]  /*f420*/  @!P3 FMUL R105, R105, R105 ;  /* 0x000000696969b220 */ /* 0x020fe20000400000 */
[----:B------:R-:W-:Y:S02]  /*f430*/  @!P5 FMUL R8, R8, 0.5 ;  /* 0x3f0000000808d820 */ /* 0x000fe40000400000 */
[----:B------:R-:W-:Y:S01]  /*f440*/  FSETP.GEU.AND P3, PT, R6, -126, PT ;  /* 0xc2fc00000600780b */ /* 0x000fe20003f6e000 */
[----:B------:R-:W-:Y:S01]  /*f450*/  @!P4 FMUL R9, R9, 0.5 ;  /* 0x3f0000000909c820 */ /* 0x000fe20000400000 */
[----:B------:R-:W2:Y:S01]  /*f460*/  MUFU.EX2 R108, R10 ;  /* 0x0000000a006c7308 */ /* 0x000ea20000000800 */
[----:B---3--:R-:W-:Y:S01]  /*f470*/  @!P2 FMUL R106, R106, R106 ;  /* 0x0000006a6a6aa220 */ /* 0x008fe20000400000 */
[----:B------:R-:W-:-:S06]  /*f480*/  FSETP.GEU.AND P2, PT, R7, -126, PT ;  /* 0xc2fc00000700780b */ /* 0x000fcc0003f4e000 */
[----:B------:R3:W5:Y:S01]  /*f490*/  MUFU.EX2 R109, R11 ;  /* 0x0000000b006d7308 */ /* 0x0007620000000800 */
[----:B-1----:R-:W-:Y:S02]  /*f4a0*/  FFMA2 R4, R112.F32x2.HI_LO, UR36.F32, R0.F32 ;  /* 0x0000002470047c49 */ /* 0x002fe40009200000 */
[----:B----4-:R-:W-:Y:S01]  /*f4b0*/  @!P1 FMUL R107, R107, R107 ;  /* 0x0000006b6b6b9220 */ /* 0x010fe20000400000 */
[----:B------:R-:W-:Y:S02]  /*f4c0*/  @!P3 FMUL R6, R6, 0.5 ;  /* 0x3f0000000606b820 */ /* 0x000fe40000400000 */
[----:B------:R-:W-:Y:S01]  /*f4d0*/  FSETP.GEU.AND P1, PT, R4, -126, PT ;  /* 0xc2fc00000400780b */ /* 0x000fe20003f2e000 */
[----:B------:R-:W-:Y:S01]  /*f4e0*/  @!P2 FMUL R7, R7, 0.5 ;  /* 0x3f0000000707a820 */ /* 0x000fe20000400000 */
[----:B------:R-:W1:Y:S01]  /*f4f0*/  MUFU.EX2 R110, R8 ;  /* 0x00000008006e7308 */ /* 0x000e620000000800 */
[----:B--2---:R-:W-:Y:S01]  /*f500*/  @!P0 FMUL R108, R108, R108 ;  /* 0x0000006c6c6c8220 */ /* 0x004fe20000400000 */
[----:B------:R-:W-:-:S06]  /*f510*/  FSETP.GEU.AND P0, PT, R5, -126, PT ;  /* 0xc2fc00000500780b */ /* 0x000fcc0003f0e000 */
[----:B------:R2:W4:Y:S01]  /*f520*/  MUFU.EX2 R111, R9 ;  /* 0x00000009006f7308 */ /* 0x0005220000000800 */
[----:B---3--:R-:W-:Y:S02]  /*f530*/  FFMA2 R10, R114.F32x2.HI_LO, UR36.F32, R0.F32 ;  /* 0x00000024720a7c49 */ /* 0x008fe40009200000 */
[----:B------:R-:W-:Y:S01]  /*f540*/  @!P1 FMUL R4, R4, 0.5 ;  /* 0x3f00000004049820 */ /* 0x000fe20000400000 */
[----:B-----5:R-:W-:Y:S02]  /*f550*/  @!P6 FMUL R109, R109, R109 ;  /* 0x0000006d6d6de220 */ /* 0x020fe40000400000 */
        /* <DEDUP_REMOVED lines=23> */
[----:B------:R-:W2:Y:S01]  /*f6d0*/  MUFU.EX2 R118, R8 ;  /* 0x0000000800767308 */ /* 0x000ea20000000800 */
[----:B---3--:R-:W-:Y:S01]  /*f6e0*/  FFMA2 R4, R120.F32x2.HI_LO, UR36.F32, R0.F32 ;  /* 0x0000002478047c49 */ /* 0x008fe20009200000 */
[----:B------:R-:W-:Y:S01]  /*f6f0*/  MOV R0, UR5 ;  /* 0x0000000500007c02 */ /* 0x000fe20008000f00 */
[----:B----4-:R-:W-:Y:S01]  /*f700*/  @!P0 FMUL R115, R115, R115 ;  /* 0x0000007373738220 */ /* 0x010fe20000400000 */
[----:B------:R-:W-:Y:S02]  /*f710*/  @!P2 FMUL R6, R6, 0.5 ;  /* 0x3f0000000606a820 */ /* 0x000fe40000400000 */
[----:B------:R-:W-:Y:S01]  /*f720*/  FSETP.GEU.AND P0, PT, R4, -126, PT ;  /* 0xc2fc00000400780b */ /* 0x000fe20003f0e000 */
[----:B------:R-:W-:Y:S01]  /*f730*/  @!P1 FMUL R7, R7, 0.5 ;  /* 0x3f00000007079820 */ /* 0x000fe20000400000 */
[----:B------:R-:W3:Y:S01]  /*f740*/  MUFU.EX2 R116, R10 ;  /* 0x0000000a00747308 */ /* 0x000ee20000000800 */
[----:B-1----:R-:W-:Y:S01]  /*f750*/  @!P5 FMUL R117, R117, R117 ;  /* 0x000000757575d220 */ /* 0x002fe20000400000 */
[----:B------:R-:W-:Y:S01]  /*f760*/  FSETP.GEU.AND P5, PT, R150, -126, PT ;  /* 0xc2fc00009600780b */ /* 0x000fe20003fae000 */
[----:B------:R1:W-:Y:S05]  /*f770*/  SYNCS.ARRIVE.TRANS64.A1T0 RZ, [R0+UR37+0x140d0], RZ ;  /* 0x0140d0ff00ff79a7 */ /* 0x0003ea0008100025 */
[----:B------:R-:W4:Y:S01]  /*f780*/  MUFU.EX2 R119, R9 ;  /* 0x0000000900777308 */ /* 0x000f220000000800 */
[----:B--2---:R-:W-:Y:S01]  /*f790*/  @!P4 FMUL R118, R118, R118 ;  /* 0x000000767676c220 */ /* 0x004fe20000400000 */
[----:B------:R-:W-:Y:S01]  /*f7a0*/  FSETP.GEU.AND P4, PT, R151, -126, PT ;  /* 0xc2fc00009700780b */ /* 0x000fe20003f8e000 */
[----:B------:R-:W-:-:S04]  /*f7b0*/  @!P0 FMUL R4, R4, 0.5 ;  /* 0x3f00000004048820 */ /* 0x000fc80000400000 */
[----:B------:R-:W-:Y:S01]  /*f7c0*/  @!P5 FMUL R150, R150, 0.5 ;  /* 0x3f0000009696d820 */ /* 0x000fe20000400000 */
[----:B------:R-:W2:Y:S01]  /*f7d0*/  MUFU.EX2 R120, R6 ;  /* 0x0000000600787308 */ /* 0x000ea20000000800 */
[----:B---3--:R-:W-:Y:S01]  /*f7e0*/  @!P6 FMUL R116, R116, R116 ;  /* 0x000000747474e220 */ /* 0x008fe20000400000 */
[----:B------:R-:W-:-:S05]  /*f7f0*/  FSETP.GEU.AND P6, PT, R5, -126, PT ;  /* 0xc2fc00000500780b */ /* 0x000fca0003fce000 */
[----:B------:R-:W-:Y:S01]  /*f800*/  @!P4 FMUL R151, R151, 0.5 ;  /* 0x3f0000009797c820 */ /* 0x000fe20000400000 */
[----:B------:R-:W3:Y:S01]  /*f810*/  MUFU.EX2 R121, R7 ;  /* 0x0000000700797308 */ /* 0x000ee20000000800 */
[----:B----4-:R-:W-:Y:S01]  /*f820*/  @!P3 FMUL R119, R119, R119 ;  /* 0x000000777777b220 */ /* 0x010fe20000400000 */
[----:B------:R-:W-:-:S05]  /*f830*/  FSETP.GEU.AND P3, PT, R24, -126, PT ;  /* 0xc2fc00001800780b */ /* 0x000fca0003f6e000 */
[----:B------:R-:W-:Y:S01]  /*f840*/  @!P6 FMUL R5, R5, 0.5 ;  /* 0x3f0000000505e820 */ /* 0x000fe20000400000 */
[----:B------:R-:W4:Y:S01]  /*f850*/  MUFU.EX2 R122, R4 ;  /* 0x00000004007a7308 */ /* 0x000f220000000800 */
        /* <DEDUP_REMOVED lines=29> */
[----:B------:R-:W-:-:S04]  /*fa30*/  FSETP.GEU.AND P2, PT, R32, -126, PT ;  /* 0xc2fc00002000780b */ /* 0x000fc80003f4e000 */
[----:B------:R-:W-:Y:S01]  /*fa40*/  F2FP.F16.F32.PACK_AB R24, R153, R152 ;  /* 0x000000989918723e */ /* 0x000fe200000000ff */
[----:B------:R-:W-:Y:S01]  /*fa50*/  @!P3 FMUL R31, R31, 0.5 ;  /* 0x3f0000001f1fb820 */ /* 0x000fe20000400000 */
[----:B------:R-:W3:Y:S01]  /*fa60*/  MUFU.EX2 R158, R28 ;  /* 0x0000001c009e7308 */ /* 0x000ee20000000800 */
[----:B----4-:R-:W-:Y:S01]  /*fa70*/  @!P1 FMUL R154, R154, R154 ;  /* 0x0000009a9a9a9220 */ /* 0x010fe20000400000 */
[----:B------:R-:W-:-:S05]  /*fa80*/  FSETP.GEU.AND P1, PT, R33, -126, PT ;  /* 0xc2fc00002100780b */ /* 0x000fca0003f2e000 */
[----:B------:R-:W-:Y:S01]  /*fa90*/  @!P2 FMUL R32, R32, 0.5 ;  /* 0x3f0000002020a820 */ /* 0x000fe20000400000 */
[----:B------:R-:W4:Y:S01]  /*faa0*/  MUFU.EX2 R159, R29 ;  /* 0x0000001d009f7308 */ /* 0x000f220000000800 */
[----:B--2---:R-:W-:Y:S01]  /*fab0*/  @!P0 FMUL R155, R155, R155 ;  /* 0x0000009b9b9b8220 */ /* 0x004fe20000400000 */
[----:B------:R-:W-:-:S04]  /*fac0*/  FSETP.GEU.AND P0, PT, R34, -126, PT ;  /* 0xc2fc00002200780b */ /* 0x000fc80003f0e000 */
[----:B------:R-:W-:Y:S01]  /*fad0*/  F2FP.F16.F32.PACK_AB R25, R155, R154 ;  /* 0x0000009a9b19723e */ /* 0x000fe200000000ff */
[----:B------:R-:W-:Y:S01]  /*fae0*/  @!P1 FMUL R33, R33, 0.5 ;  /* 0x3f00000021219820 */ /* 0x000fe20000400000 */
[----:B------:R-:W2:Y:S01]  /*faf0*/  MUFU.EX2 R160, R30 ;  /* 0x0000001e00a07308 */ /* 0x000ea20000000800 */
[----:B---3--:R-:W-:Y:S01]  /*fb00*/  @!P6 FMUL R158, R158, R158 ;  /* 0x0000009e9e9ee220 */ /* 0x008fe20000400000 */
[----:B------:R-:W-:-:S05]  /*fb10*/  FSETP.GEU.AND P6, PT, R35, -126, PT ;  /* 0xc2fc00002300780b */ /* 0x000fca0003fce000 */
[----:B------:R-:W-:Y:S01]  /*fb20*/  @!P0 FMUL R34, R34, 0.5 ;  /* 0x3f00000022228820 */ /* 0x000fe20000400000 */
[----:B------:R-:W3:Y:S01]  /*fb30*/  MUFU.EX2 R161, R31 ;  /* 0x0000001f00a17308 */ /* 0x000ee20000000800 */
[----:B----4-:R-:W-:Y:S01]  /*fb40*/  @!P5 FMUL R159, R159, R159 ;  /* 0x0000009f9f9fd220 */ /* 0x010fe20000400000 */
[----:B------:R-:W-:-:S04]  /*fb50*/  FSETP.GEU.AND P5, PT, R36, -126, PT ;  /* 0xc2fc00002400780b */ /* 0x000fc80003fae000 */
[----:B------:R-:W-:Y:S01]  /*fb60*/  F2FP.F16.F32.PACK_AB R26, R159, R158 ;  /* 0x0000009e9f1a723e */ /* 0x000fe200000000ff */
        /* <DEDUP_REMOVED lines=120> */
[----:B------:R-:W-:Y:S02]  /*102f0*/  FSETP.GEU.AND P6, PT, R67, -126, PT ;  /* 0xc2fc00004300780b */ /* 0x000fe40003fce000 */
[----:B------:R-:W-:-:S03]  /*10300*/  F2FP.F16.F32.PACK_AB R60, R129, R128 ;  /* 0x00000080813c723e */ /* 0x000fc600000000ff */
[----:B------:R-:W-:Y:S01]  /*10310*/  @!P0 FMUL R66, R66, 0.5 ;  /* 0x3f00000042428820 */ /* 0x000fe20000400000 */
[----:B------:R-:W4:Y:S01]  /*10320*/  MUFU.EX2 R189, R63 ;  /* 0x0000003f00bd7308 */ /* 0x000f220000000800 */
[----:B--2---:R-:W-:Y:S01]  /*10330*/  @!P5 FMUL R187, R187, R187 ;  /* 0x000000bbbbbbd220 */ /* 0x004fe20000400000 */
[----:B------:R-:W-:Y:S02]  /*10340*/  FSETP.GEU.AND P5, PT, R68, -126, PT ;  /* 0xc2fc00004400780b */ /* 0x000fe40003fae000 */
[----:B------:R-:W-:Y:S02]  /*10350*/  F2FP.F16.F32.PACK_AB R61, R131, R130 ;  /* 0x00000082833d723e */ /* 0x000fe400000000ff */
[----:B------:R-:W-:Y:S01]  /*10360*/  F2FP.F16.F32.PACK_AB R40, R187, R186 ;  /* 0x000000babb28723e */ /* 0x000fe200000000ff */
[----:B------:R-:W-:Y:S01]  /*10370*/  @!P6 FMUL R67, R67, 0.5 ;  /* 0x3f0000004343e820 */ /* 0x000fe20000400000 */
[----:B------:R-:W2:Y:S01]  /*10380*/  MUFU.EX2 R42, R64 ;  /* 0x00000040002a7308 */ /* 0x000ea20000000800 */
[----:B---3--:R-:W-:Y:S01]  /*10390*/  @!P4 FMUL R188, R188, R188 ;  /* 0x000000bcbcbcc220 */ /* 0x008fe20000400000 */
[----:B------:R-:W-:-:S02]  /*103a0*/  FSETP.GEU.AND P4, PT, R69, -126, PT ;  /* 0xc2fc00004500780b */ /* 0x000fc40003f8e000 */
[----:B------:R-:W-:-:S03]  /*103b0*/  F2FP.F16.F32.PACK_AB R62, R133, R132 ;  /* 0x00000084853e723e */ /* 0x000fc600000000ff */
[----:B------:R-:W-:Y:S01]  /*103c0*/  @!P5 FMUL R68, R68, 0.5 ;  /* 0x3f0000004444d820 */ /* 0x000fe20000400000 */
[----:B------:R-:W3:Y:S01]  /*103d0*/  MUFU.EX2 R50, R65 ;  /* 0x0000004100327308 */ /* 0x000ee20000000800 */
[----:B----4-:R-:W-:Y:S01]  /*103e0*/  @!P3 FMUL R189, R189, R189 ;  /* 0x000000bdbdbdb220 */ /* 0x010fe20000400000 */
[----:B------:R-:W-:Y:S02]  /*103f0*/  FSETP.GEU.AND P3, PT, R70, -126, PT ;  /* 0xc2fc00004600780b */ /* 0x000fe40003f6e000 */
[----:B------:R-:W-:Y:S02]  /*10400*/  F2FP.F16.F32.PACK_AB R63, R135, R134 ;  /* 0x00000086873f723e */ /* 0x000fe400000000ff */
[----:B------:R-:W-:Y:S01]  /*10410*/  F2FP.F16.F32.PACK_AB R41, R189, R188 ;  /* 0x000000bcbd29723e */ /* 0x000fe200000000ff */
[----:B------:R-:W-:Y:S01]  /*10420*/  @!P4 FMUL R69, R69, 0.5 ;  /* 0x3f0000004545c820 */ /* 0x000fe20000400000 */
[----:B------:R-:W4:Y:S01]  /*10430*/  MUFU.EX2 R43, R66 ;  /* 0x00000042002b7308 */ /* 0x000f220000000800 */
[----:B--2---:R-:W-:Y:S01]  /*10440*/  @!P2 FMUL R42, R42, R42 ;  /* 0x0000002a2a2aa220 */ /* 0x004fe20000400000 */
[----:B------:R-:W-:-:S02]  /*10450*/  FSETP.GEU.AND P2, PT, R71, -126, PT ;  /* 0xc2fc00004700780b */ /* 0x000fc40003f4e000 */
[----:B------:R-:W-:Y:S02]  /*10460*/  F2FP.F16.F32.PACK_AB R64, R137, R136 ;  /* 0x000000888940723e */ /* 0x000fe400000000ff */
[----:B------:R2:W-:Y:S01]  /*10470*/  STL [R1+0x18], R42 ;  /* 0x0000182a01007387 */ /* 0x0005e20000100800 */
[----:B------:R-:W-:Y:S01]  /*10480*/  @!P3 FMUL R70, R70, 0.5 ;  /* 0x3f0000004646b820 */ /* 0x000fe20000400000 */
[----:B------:R-:W5:Y:S01]  /*10490*/  MUFU.EX2 R49, R67 ;  /* 0x0000004300317308 */ /* 0x000f620000000800 */
[----:B---3--:R-:W-:Y:S01]  /*104a0*/  @!P1 FMUL R50, R50, R50 ;  /* 0x0000003232329220 */ /* 0x008fe20000400000 */
[----:B------:R-:W-:Y:S02]  /*104b0*/  FSETP.GEU.AND P1, PT, R72, -126, PT ;  /* 0xc2fc00004800780b */ /* 0x000fe40003f2e000 */
[----:B------:R-:W-:Y:S02]  /*104c0*/  F2FP.F16.F32.PACK_AB R65, R139, R138 ;  /* 0x0000008a8b41723e */ /* 0x000fe400000000ff */
[----:B------:R-:W-:Y:S01]  /*104d0*/  STL [R1+0x1c], R50 ;  /* 0x00001c3201007387 */ /* 0x000fe20000100800 */
[----:B------:R-:W-:Y:S01]  /*104e0*/  @!P2 FMUL R71, R71, 0.5 ;  /* 0x3f0000004747a820 */ /* 0x000fe20000400000 */
[----:B------:R-:W3:Y:S01]  /*104f0*/  MUFU.EX2 R44, R68 ;  /* 0x00000044002c7308 */ /* 0x000ee20000000800 */
[----:B----4-:R-:W-:Y:S01]  /*10500*/  @!P0 FMUL R43, R43, R43 ;  /* 0x0000002b2b2b8220 */ /* 0x010fe20000400000 */
[----:B------:R-:W-:-:S02]  /*10510*/  FSETP.GEU.AND P0, PT, R73, -126, PT ;  /* 0xc2fc00004900780b */ /* 0x000fc40003f0e000 */
[----:B------:R-:W-:Y:S02]  /*10520*/  F2FP.F16.F32.PACK_AB R66, R141, R140 ;  /* 0x0000008c8d42723e */ /* 0x000fe400000000ff */
[----:B------:R4:W-:Y:S01]  /*10530*/  STL [R1+0x20], R43 ;  /* 0x0000202b01007387 */ /* 0x0009e20000100800 */
[----:B------:R-:W-:Y:S01]  /*10540*/  @!P1 FMUL R72, R72, 0.5 ;  /* 0x3f00000048489820 */ /* 0x000fe20000400000 */
[----:B------:R-:W1:Y:S01]  /*10550*/  MUFU.EX2 R48, R69 ;  /* 0x0000004500307308 */ /* 0x000e620000000800 */
[----:B-----5:R-:W-:Y:S01]  /*10560*/  @!P6 FMUL R49, R49, R49 ;  /* 0x000000313131e220 */ /* 0x020fe20000400000 */
[----:B------:R-:W-:Y:S02]  /*10570*/  FSETP.GEU.AND P6, PT, R74, -126, PT ;  /* 0xc2fc00004a00780b */ /* 0x000fe40003fce000 */
[----:B------:R-:W-:Y:S02]  /*10580*/  F2FP.F16.F32.PACK_AB R67, R143, R142 ;  /* 0x0000008e8f43723e */ /* 0x000fe400000000ff */
[----:B------:R-:W-:Y:S01]  /*10590*/  STL [R1+0x24], R49 ;  /* 0x0000243101007387 */ /* 0x000fe20000100800 */
[----:B------:R-:W-:Y:S01]  /*105a0*/  @!P0 FMUL R73, R73, 0.5 ;  /* 0x3f00000049498820 */ /* 0x000fe20000400000 */
[----:B------:R-:W5:Y:S01]  /*105b0*/  MUFU.EX2 R45, R70 ;  /* 0x00000046002d7308 */ /* 0x000f620000000800 */
[----:B---3--:R-:W-:Y:S01]  /*105c0*/  @!P5 FMUL R44, R44, R44 ;  /* 0x0000002c2c2cd220 */ /* 0x008fe20000400000 */
[----:B------:R-:W-:-:S02]  /*105d0*/  FSETP.GEU.AND P5, PT, R75, -126, PT ;  /* 0xc2fc00004b00780b */ /* 0x000fc40003fae000 */
[----:B--2---:R-:W-:Y:S02]  /*105e0*/  F2FP.F16.F32.PACK_AB R42, R50, R42 ;  /* 0x0000002a322a723e */ /* 0x004fe400000000ff */
[----:B------:R2:W-:Y:S01]  /*105f0*/  STL [R1+0x28], R44 ;  /* 0x0000282c01007387 */ /* 0x0005e20000100800 */
[----:B------:R-:W-:Y:S01]  /*10600*/  @!P6 FMUL R74, R74, 0.5 ;  /* 0x3f0000004a4ae820 */ /* 0x000fe20000400000 */
[----:B------:R-:W3:Y:S01]  /*10610*/  MUFU.EX2 R47, R71 ;  /* 0x00000047002f7308 */ /* 0x000ee20000000800 */
[----:B-1----:R-:W-:Y:S01]  /*10620*/  @!P4 FMUL R48, R48, R48 ;  /* 0x000000303030c220 */ /* 0x002fe20000400000 */
[----:B------:R-:W-:Y:S02]  /*10630*/  FSETP.GEU.AND P4, PT, R76, -126, PT ;  /* 0xc2fc00004c00780b */ /* 0x000fe40003f8e000 */
[----:B------:R-:W-:Y:S02]  /*10640*/  F2FP.F16.F32.PACK_AB R68, R145, R144 ;  /* 0x000000909144723e */ /* 0x000fe400000000ff */
[----:B------:R-:W-:Y:S01]  /*10650*/  STL [R1+0x2c], R48 ;  /* 0x00002c3001007387 */ /* 0x000fe20000100800 */
[----:B------:R-:W-:Y:S01]  /*10660*/  @!P5 FMUL R75, R75, 0.5 ;  /* 0x3f0000004b4bd820 */ /* 0x000fe20000400000 */
[----:B------:R-:W1:Y:S01]  /*10670*/  MUFU.EX2 R5, R72 ;  /* 0x0000004800057308 */ /* 0x000e620000000800 */
[----:B-----5:R-:W-:Y:S01]  /*10680*/  @!P3 FMUL R45, R45, R45 ;  /* 0x0000002d2d2db220 */ /* 0x020fe20000400000 */
[----:B------:R-:W-:-:S02]  /*10690*/  FSETP.GEU.AND P3, PT, R77, -126, PT ;  /* 0xc2fc00004d00780b */ /* 0x000fc40003f6e000 */
[----:B----4-:R-:W-:Y:S02]  /*106a0*/  F2FP.F16.F32.PACK_AB R43, R49, R43 ;  /* 0x0000002b312b723e */ /* 0x010fe400000000ff */
        /* <DEDUP_REMOVED lines=9> */
[----:B-1----:R-:W-:Y:S01]  /*10740*/  @!P1 FMUL R5, R5, R5 ;  /* 0x0000000505059220 */ /* 0x002fe20000400000 */
[----:B------:R-:W-:-:S02]  /*10750*/  FSETP.GEU.AND P1, PT, R79, -126, PT ;  /* 0xc2fc00004f00780b */ /* 0x000fc40003f2e000 */
[----:B--2---:R-:W-:Y:S02]  /*10760*/  F2FP.F16.F32.PACK_AB R44, R48, R44 ;  /* 0x0000002c302c723e */ /* 0x004fe400000000ff */
[----:B------:R-:W-:Y:S01]  /*10770*/  STL [R1+0x38], R5 ;  /* 0x0000380501007387 */ /* 0x000fe20000100800 */
[----:B------:R-:W-:Y:S01]  /*10780*/  @!P2 FMUL R78, R78, 0.5 ;  /* 0x3f0000004e4ea820 */ /* 0x000fe20000400000 */
[----:B------:R-:W1:Y:S01]  /*10790*/  MUFU.EX2 R4, R75 ;  /* 0x0000004b00047308 */ /* 0x000e620000000800 */
[----:B-----5:R-:W-:Y:S01]  /*107a0*/  @!P0 FMUL R46, R46, R46 ;  /* 0x0000002e2e2e8220 */ /* 0x020fe20000400000 */
[----:B------:R-:W-:Y:S02]  /*107b0*/  FSETP.GEU.AND P0, PT, R80, -126, PT ;  /* 0xc2fc00005000780b */ /* 0x000fe40003f0e000 */
[----:B------:R-:W-:Y:S02]  /*107c0*/  F2FP.F16.F32.PACK_AB R70, R149, R148 ;  /* 0x000000949546723e */ /* 0x000fe400000000ff */
[----:B------:R2:W-:Y:S01]  /*107d0*/  STL [R1+0x3c], R46 ;  /* 0x00003c2e01007387 */ /* 0x0005e20000100800 */
[----:B------:R-:W-:Y:S01]  /*107e0*/  @!P1 FMUL R79, R79, 0.5 ;  /* 0x3f0000004f4f9820 */ /* 0x000fe20000400000 */
[----:B------:R-:W5:Y:S01]  /*107f0*/  MUFU.EX2 R9, R76 ;  /* 0x0000004c00097308 */ /* 0x000f620000000800 */
[----:B---3--:R-:W-:Y:S01]  /*10800*/  @!P6 FMUL R7, R7, R7 ;  /* 0x000000070707e220 */ /* 0x008fe20000400000 */
[----:B------:R-:W-:-:S02]  /*10810*/  FSETP.GEU.AND P6, PT, R81, -126, PT ;  /* 0xc2fc00005100780b */ /* 0x000fc40003fce000 */
[----:B----4-:R-:W-:Y:S02]  /*10820*/  F2FP.F16.F32.PACK_AB R45, R47, R45 ;  /* 0x0000002d2f2d723e */ /* 0x010fe400000000ff */
[----:B------:R3:W-:Y:S01]  /*10830*/  STL [R1+0x40], R7 ;  /* 0x0000400701007387 */ /* 0x0007e20000100800 */
[----:B------:R-:W-:Y:S01]  /*10840*/  @!P0 FMUL R80, R80, 0.5 ;  /* 0x3f00000050508820 */ /* 0x000fe20000400000 */
[----:B------:R-:W4:Y:S01]  /*10850*/  MUFU.EX2 R6, R77 ;  /* 0x0000004d00067308 */ /* 0x000f220000000800 */
[----:B-1----:R-:W-:Y:S01]  /*10860*/  @!P5 FMUL R4, R4, R4 ;  /* 0x000000040404d220 */ /* 0x002fe20000400000 */
[----:B------:R-:W-:Y:S02]  /*10870*/  FSETP.GEU.AND P5, PT, R82, -126, PT ;  /* 0xc2fc00005200780b */ /* 0x000fe40003fae000 */
[----:B------:R-:W-:Y:S02]  /*10880*/  F2FP.F16.F32.PACK_AB R71, R93, R92 ;  /* 0x0000005c5d47723e */ /* 0x000fe400000000ff */
[----:B------:R3:W-:Y:S01]  /*10890*/  STL [R1+0x44], R4 ;  /* 0x0000440401007387 */ /* 0x0007e20000100800 */
[----:B------:R-:W-:Y:S01]  /*108a0*/  @!P6 FMUL R81, R81, 0.5 ;  /* 0x3f0000005151e820 */ /* 0x000fe20000400000 */
[----:B------:R-:W1:Y:S01]  /*108b0*/  MUFU.EX2 R11, R78 ;  /* 0x0000004e000b7308 */ /* 0x000e620000000800 */
[----:B-----5:R-:W-:Y:S01]  /*108c0*/  @!P4 FMUL R9, R9, R9 ;  /* 0x000000090909c220 */ /* 0x020fe20000400000 */
[----:B------:R-:W-:-:S02]  /*108d0*/  FSETP.GEU.AND P4, PT, R83, -126, PT ;  /* 0xc2fc00005300780b */ /* 0x000fc40003f8e000 */
[----:B------:R-:W-:Y:S02]  /*108e0*/  F2FP.F16.F32.PACK_AB R72, R95, R94 ;  /* 0x0000005e5f48723e */ /* 0x000fe400000000ff */
[----:B------:R3:W-:Y:S01]  /*108f0*/  STL [R1+0x48], R9 ;  /* 0x0000480901007387 */ /* 0x0007e20000100800 */
[----:B------:R-:W-:Y:S01]  /*10900*/  @!P5 FMUL R82, R82, 0.5 ;  /* 0x3f0000005252d820 */ /* 0x000fe20000400000 */
[----:B------:R-:W5:Y:S01]  /*10910*/  MUFU.EX2 R8, R79 ;  /* 0x0000004f00087308 */ /* 0x000f620000000800 */
[----:B----4-:R-:W-:Y:S01]  /*10920*/  @!P3 FMUL R6, R6, R6 ;  /* 0x000000060606b220 */ /* 0x010fe20000400000 */
[----:B------:R-:W-:Y:S02]  /*10930*/  FSETP.GEU.AND P3, PT, R84, -126, PT ;  /* 0xc2fc00005400780b */ /* 0x000fe40003f6e000 */
[----:B------:R-:W-:Y:S02]  /*10940*/  F2FP.F16.F32.PACK_AB R73, R97, R96 ;  /* 0x000000606149723e */ /* 0x000fe400000000ff */
[----:B------:R3:W-:Y:S01]  /*10950*/  STL [R1+0x4c], R6 ;  /* 0x00004c0601007387 */ /* 0x0007e20000100800 */
[----:B------:R-:W-:Y:S01]  /*10960*/  @!P4 FMUL R83, R83, 0.5 ;  /* 0x3f0000005353c820 */ /* 0x000fe20000400000 */
[----:B------:R-:W4:Y:S01]  /*10970*/  MUFU.EX2 R157, R80 ;  /* 0x00000050009d7308 */ /* 0x000f220000000800 */
[----:B-1----:R-:W-:Y:S01]  /*10980*/  @!P2 FMUL R11, R11, R11 ;  /* 0x0000000b0b0ba220 */ /* 0x002fe20000400000 */
        /* <DEDUP_REMOVED lines=11> */
[----:B----4-:R-:W-:Y:S01]  /*10a40*/  @!P0 FMUL R157, R157, R157 ;  /* 0x0000009d9d9d8220 */ /* 0x010fe20000400000 */
[----:B------:R-:W-:-:S02]  /*10a50*/  FSETP.GEU.AND P0, PT, R87, -126, PT ;  /* 0xc2fc00005700780b */ /* 0x000fc40003f0e000 */
[----:B------:R-:W-:Y:S02]  /*10a60*/  F2FP.F16.F32.PACK_AB R76, R103, R102 ;  /* 0x00000066674c723e */ /* 0x000fe400000000ff */
[----:B------:R3:W-:Y:S01]  /*10a70*/  STL [R1+0x58], R157 ;  /* 0x0000589d01007387 */ /* 0x0007e20000100800 */
[----:B------:R-:W-:Y:S01]  /*10a80*/  @!P1 FMUL R86, R86, 0.5 ;  /* 0x3f00000056569820 */ /* 0x000fe20000400000 */
[----:B------:R-:W4:Y:S01]  /*10a90*/  MUFU.EX2 R21, R83 ;  /* 0x0000005300157308 */ /* 0x000f220000000800 */
[----:B-1----:R-:W-:Y:S01]  /*10aa0*/  @!P6 FMUL R10, R10, R10 ;  /* 0x0000000a0a0ae220 */ /* 0x002fe20000400000 */
[----:B------:R-:W-:Y:S02]  /*10ab0*/  LOP3.LUT P6, RZ, R3, 0x3, R2, 0x48, !PT ;  /* 0x0000000303ff7812 */ /* 0x000fe400078c4802 */
[----:B------:R-:W-:Y:S02]  /*10ac0*/  F2FP.F16.F32.PACK_AB R77, R105, R104 ;  /* 0x00000068694d723e */ /* 0x000fe400000000ff */
[----:B------:R3:W-:Y:S01]  /*10ad0*/  STL [R1+0x5c], R10 ;  /* 0x00005c0a01007387 */ /* 0x0007e20000100800 */
[----:B------:R-:W-:Y:S01]  /*10ae0*/  @!P0 FMUL R87, R87, 0.5 ;  /* 0x3f00000057578820 */ /* 0x000fe20000400000 */
[----:B------:R-:W1:Y:S01]  /*10af0*/  MUFU.EX2 R14, R84 ;  /* 0x00000054000e7308 */ /* 0x000e620000000800 */
[----:B-----5:R-:W-:Y:S01]  /*10b00*/  @!P5 FMUL R20, R20, R20 ;  /* 0x000000141414d220 */ /* 0x020fe20000400000 */
[----:B------:R-:W-:-:S02]  /*10b10*/  F2FP.F16.F32.PACK_AB R78, R107, R106 ;  /* 0x0000006a6b4e723e */ /* 0x000fc400000000ff */
[----:B------:R-:W-:Y:S02]  /*10b20*/  F2FP.F16.F32.PACK_AB R79, R109, R108 ;  /* 0x0000006c6d4f723e */ /* 0x000fe400000000ff */
[----:B------:R3:W-:Y:S01]  /*10b30*/  STL [R1+0x60], R20 ;  /* 0x0000601401007387 */ /* 0x0007e20000100800 */
[----:B------:R-:W-:Y:S01]  /*10b40*/  F2FP.F16.F32.PACK_AB R80, R111, R110 ;  /* 0x0000006e6f50723e */ /* 0x000fe200000000ff */
[----:B------:R-:W5:Y:S01]  /*10b50*/  MUFU.EX2 R15, R85 ;  /* 0x00000055000f7308 */ /* 0x000f620000000800 */
[----:B----4-:R-:W-:Y:S01]  /*10b60*/  @!P4 FMUL R21, R21, R21 ;  /* 0x000000151515c220 */ /* 0x010fe20000400000 */
[----:B------:R-:W-:Y:S02]  /*10b70*/  F2FP.F16.F32.PACK_AB R81, R113, R112 ;  /* 0x000000707151723e */ /* 0x000fe400000000ff */
[----:B------:R-:W-:Y:S02]  /*10b80*/  F2FP.F16.F32.PACK_AB R82, R115, R114 ;  /* 0x000000727352723e */ /* 0x000fe400000000ff */
[----:B------:R3:W-:Y:S01]  /*10b90*/  STL [R1+0x64], R21 ;  /* 0x0000641501007387 */ /* 0x0007e20000100800 */
[----:B------:R-:W-:Y:S01]  /*10ba0*/  F2FP.F16.F32.PACK_AB R83, R117, R116 ;  /* 0x000000747553723e */ /* 0x000fe200000000ff */
[----:B------:R-:W4:Y:S01]  /*10bb0*/  MUFU.EX2 R12, R86 ;  /* 0x00000056000c7308 */ /* 0x000f220000000800 */
[----:B-1----:R-:W-:Y:S01]  /*10bc0*/  @!P3 FMUL R14, R14, R14 ;  /* 0x0000000e0e0eb220 */ /* 0x002fe20000400000 */
[----:B------:R-:W-:-:S02]  /*10bd0*/  F2FP.F16.F32.PACK_AB R84, R119, R118 ;  /* 0x000000767754723e */ /* 0x000fc400000000ff */
[----:B--2---:R-:W-:Y:S02]  /*10be0*/  F2FP.F16.F32.PACK_AB R46, R46, R5 ;  /* 0x000000052e2e723e */ /* 0x004fe400000000ff */
[----:B------:R3:W-:Y:S01]  /*10bf0*/  STL [R1+0x70], R14 ;  /* 0x0000700e01007387 */ /* 0x0007e20000100800 */
[----:B------:R-:W-:Y:S01]  /*10c00*/  F2FP.F16.F32.PACK_AB R47, R4, R7 ;  /* 0x00000007042f723e */ /* 0x000fe200000000ff */
[----:B------:R-:W1:Y:S01]  /*10c10*/  MUFU.EX2 R13, R87 ;  /* 0x00000057000d7308 */ /* 0x000e620000000800 */
[----:B-----5:R-:W-:Y:S01]  /*10c20*/  @!P2 FMUL R15, R15, R15 ;  /* 0x0000000f0f0fa220 */ /* 0x020fe20000400000 */
[----:B------:R-:W-:Y:S02]  /*10c30*/  F2FP.F16.F32.PACK_AB R85, R121, R120 ;  /* 0x000000787955723e */ /* 0x000fe400000000ff */
[----:B------:R-:W-:Y:S02]  /*10c40*/  F2FP.F16.F32.PACK_AB R48, R6, R9 ;  /* 0x000000090630723e */ /* 0x000fe400000000ff */
[----:B------:R3:W-:Y:S01]  /*10c50*/  STL [R1+0x74], R15 ;  /* 0x0000740f01007387 */ /* 0x0007e20000100800 */
[----:B------:R-:W-:Y:S01]  /*10c60*/  F2FP.F16.F32.PACK_AB R49, R8, R11 ;  /* 0x0000000b0831723e */ /* 0x000fe200000000ff */
[----:B----4-:R-:W-:Y:S01]  /*10c70*/  @!P1 FMUL R12, R12, R12 ;  /* 0x0000000c0c0c9220 */ /* 0x010fe20000400000 */
[----:B------:R-:W-:-:S02]  /*10c80*/  F2FP.F16.F32.PACK_AB R86, R123, R122 ;  /* 0x0000007a7b56723e */ /* 0x000fc400000000ff */
[----:B------:R-:W-:Y:S02]  /*10c90*/  F2FP.F16.F32.PACK_AB R50, R10, R157 ;  /* 0x0000009d0a32723e */ /* 0x000fe400000000ff */
[----:B------:R3:W-:Y:S01]  /*10ca0*/  STL [R1+0x68], R12 ;  /* 0x0000680c01007387 */ /* 0x0007e20000100800 */
[----:B------:R-:W-:Y:S01]  /*10cb0*/  F2FP.F16.F32.PACK_AB R51, R21, R20 ;  /* 0x000000141533723e */ /* 0x000fe200000000ff */
[----:B-1----:R-:W-:Y:S01]  /*10cc0*/  @!P0 FMUL R13, R13, R13 ;  /* 0x0000000d0d0d8220 */ /* 0x002fe20000400000 */
[----:B------:R-:W-:Y:S02]  /*10cd0*/  F2FP.F16.F32.PACK_AB R87, R151, R150 ;  /* 0x000000969757723e */ /* 0x000fe400000000ff */
[----:B------:R-:W-:Y:S02]  /*10ce0*/  F2FP.F16.F32.PACK_AB R52, R15, R14 ;  /* 0x0000000e0f34723e */ /* 0x000fe400000000ff */
[----:B------:R3:W-:Y:S01]  /*10cf0*/  STL [R1+0x6c], R13 ;  /* 0x00006c0d01007387 */ /* 0x0007e20000100800 */
[----:B------:R-:W-:Y:S01]  /*10d00*/  F2FP.F16.F32.PACK_AB R53, R13, R12 ;  /* 0x0000000c0d35723e */ /* 0x000fe200000000ff */
[----:B------:R-:W-:Y:S06]  /*10d10*/  @!P6 BRA `(.L_x_245) ;  /* 0x000000000040e947 */ /* 0x000fec0003800000 */
[----:B------:R-:W-:Y:S01]  /*10d20*/  MOV R2, 0x8 ;  /* 0x0000000800027802 */ /* 0x000fe20000000f00 */
[----:B------:R-:W1:Y:S01]  /*10d30*/  LDCU.64 UR6, c[0x4][0xb0] ;  /* 0x01001600ff0677ac */ /* 0x000e620008000a00 */
[----:B---3--:R-:W-:Y:S02]  /*10d40*/  HFMA2 R12, -RZ, RZ, 0, 5.9604644775390625e-08 ;  /* 0x00000001ff0c7431 */ /* 0x008fe400000001ff */
[----:B------:R-:W-:Y:S01]  /*10d50*/  IMAD.MOV.U32 R8, RZ, RZ, 0x1be ;  /* 0x000001beff087424 */ /* 0x000fe200078e00ff */
[----:B------:R-:W2:Y:S01]  /*10d60*/  LDCU.64 UR4, c[0x4][0xb8] ;  /* 0x01001700ff0477ac */ /* 0x000ea20008000a00 */
[----:B------:R-:W3:Y:S01]  /*10d70*/  LDC.64 R2, c[0x4][R2] ;  /* 0x0100000002027b82 */ /* 0x000ee20000000a00 */
[----:B------:R-:W-:Y:S01]  /*10d80*/  IMAD.MOV.U32 R13, RZ, RZ, RZ ;  /* 0x000000ffff0d7224 */ /* 0x000fe200078e00ff */
[----:B------:R-:W4:Y:S01]  /*10d90*/  LDCU.64 UR8, c[0x4][0x20] ;  /* 0x01000400ff0877ac */ /* 0x000f220008000a00 */
[----:B-1----:R-:W-:Y:S01]  /*10da0*/  IMAD.U32 R4, RZ, RZ, UR6 ;  /* 0x00000006ff047e24 */ /* 0x002fe2000f8e00ff */
[----:B------:R-:W-:Y:S01]  /*10db0*/  MOV R5, UR7 ;  /* 0x0000000700057c02 */ /* 0x000fe20008000f00 */
[----:B--2---:R-:W-:Y:S01]  /*10dc0*/  IMAD.U32 R6, RZ, RZ, UR4 ;  /* 0x00000004ff067e24 */ /* 0x004fe2000f8e00ff */
[----:B------:R-:W-:Y:S01]  /*10dd0*/  MOV R7, UR5 ;  /* 0x0000000500077c02 */ /* 0x000fe20008000f00 */
[----:B----4-:R-:W-:Y:S01]  /*10de0*/  IMAD.U32 R10, RZ, RZ, UR8 ;  /* 0x00000008ff0a7e24 */ /* 0x010fe2000f8e00ff */
[----:B------:R-:W-:-:S02]  /*10df0*/  MOV R11, UR9 ;  /* 0x00000009000b7c02 */ /* 0x000fc40008000f00 */
[----:B------:R-:W-:-:S07]  /*10e00*/  LEPC R20, `(.L_x_245) ;  /* 0x000000001014794e */ /* 0x000fce0000000000 */
[----:B---3--:R-:W-:Y:S05]  /*10e10*/  CALL.ABS.NOINC R2 ;  /* 0x0000000002007343 */ /* 0x008fea0003c00000 */
.L_x_245:
[C---:B------:R-:W-:Y:S01]  /*10e20*/  FSETP.NEU.AND P0, PT, R17.reuse, -INF , PT ;  /* 0xff8000001100780b */ /* 0x040fe20003f0d000 */
[----:B------:R-:W1:Y:S01]  /*10e30*/  S2R R2, SR_TID.X ;  /* 0x0000000000027919 */ /* 0x000e620000002100 */
[----:B------:R-:W-:Y:S05]  /*10e40*/  WARPSYNC.ALL ;  /* 0x0000000000007948 */ /* 0x000fea0003800000 */
[----:B------:R-:W-:Y:S01]  /*10e50*/  FSEL R0, R17, RZ, P0 ;  /* 0x000000ff11007208 */ /* 0x000fe20000000000 */
[----:B------:R-:W-:Y:S01]  /*10e60*/  UIADD3 UR4, UPT, UPT, UR40, 0x20, URZ ;  /* 0x0000002028047890 */ /* 0x000fe2000fffe0ff */
[----:B------:R2:W-:Y:S03]  /*10e70*/  STTM.x32 tmem[UR40], R56 ;  /* 0x00000038000079ed */ /* 0x0005e600082c0028 */
[----:B------:R-:W-:Y:S01]  /*10e80*/  FMUL R0, R0, -UR36 ;  /* 0x8000002400007c20 */ /* 0x000fe20008400000 */
[----:B------:R-:W-:-:S03]  /*10e90*/  USHF.R.U32.HI UR4, URZ, 0x15, UR4 ;  /* 0x00000015ff047899 */ /* 0x000fc60008011604 */
[--C-:B------:R-:W-:Y:S02]  /*10ea0*/  FFMA2 R88, R88.F32x2.HI_LO, UR36.F32, R0.reuse.F32 ;  /* 0x0000002458587c49 */ /* 0x100fe40009200000 */
[----:B------:R-:W-:Y:S01]  /*10eb0*/  FFMA2 R90, R90.F32x2.HI_LO, UR36.F32, R0.F32 ;  /* 0x000000245a5a7c49 */ /* 0x000fe20009200000 */
[----:B------:R-:W-:Y:S02]  /*10ec0*/  MOV R0, UR4 ;  /* 0x0000000400007c02 */ /* 0x000fe40008000f00 */
[----:B------:R-:W-:Y:S02]  /*10ed0*/  FSETP.GEU.AND P4, PT, R88, -126, PT ;  /* 0xc2fc00005800780b */ /* 0x000fe40003f8e000 */
[----:B------:R-:W-:Y:S02]  /*10ee0*/  FSETP.GEU.AND P3, PT, R89, -126, PT ;  /* 0xc2fc00005900780b */ /* 0x000fe40003f6e000 */
[----:B------:R-:W-:Y:S02]  /*10ef0*/  FSETP.GEU.AND P2, PT, R90, -126, PT ;  /* 0xc2fc00005a00780b */ /* 0x000fe40003f4e000 */
[----:B------:R-:W-:-:S02]  /*10f00*/  FSETP.GEU.AND P1, PT, R91, -126, PT ;  /* 0xc2fc00005b00780b */ /* 0x000fc40003f2e000 */
[----:B-1----:R-:W-:-:S05]  /*10f10*/  SHF.R.U32.HI R3, RZ, 0x5, R2 ;  /* 0x00000005ff037819 */ /* 0x002fca0000011602 */
[----:B------:R-:W-:Y:S02]  /*10f20*/  @!P4 FMUL R88, R88, 0.5 ;  /* 0x3f0000005858c820 */ /* 0x000fe40000400000 */
[----:B------:R-:W-:Y:S01]  /*10f30*/  @!P3 FMUL R89, R89, 0.5 ;  /* 0x3f0000005959b820 */ /* 0x000fe20000400000 */
[----:B------:R-:W-:Y:S01]  /*10f40*/  LOP3.LUT P0, RZ, R0, 0x3, R3, 0x48, !PT ;  /* 0x0000000300ff7812 */ /* 0x000fe20007804803 */
[----:B------:R-:W-:Y:S02]  /*10f50*/  @!P2 FMUL R90, R90, 0.5 ;  /* 0x3f0000005a5aa820 */ /* 0x000fe40000400000 */
[----:B------:R-:W-:Y:S01]  /*10f60*/  @!P1 FMUL R91, R91, 0.5 ;  /* 0x3f0000005b5b9820 */ /* 0x000fe20000400000 */
[----:B--2---:R-:W1:Y:S08]  /*10f70*/  MUFU.EX2 R58, R88 ;  /* 0x00000058003a7308 */ /* 0x004e700000000800 */
[----:B------:R-:W2:Y:S08]  /*10f80*/  MUFU.EX2 R59, R89 ;  /* 0x00000059003b7308 */ /* 0x000eb00000000800 */
[----:B------:R-:W4:Y:S01]  /*10f90*/  MUFU.EX2 R56, R90 ;  /* 0x0000005a00387308 */ /* 0x000f220000000800 */
[----:B-1----:R-:W-:-:S07]  /*10fa0*/  @!P4 FMUL R58, R58, R58 ;  /* 0x0000003a3a3ac220 */ /* 0x002fce0000400000 */
[----:B------:R-:W1:Y:S01]  /*10fb0*/  MUFU.EX2 R57, R91 ;  /* 0x0000005b00397308 */ /* 0x000e620000000800 */
[----:B--2---:R-:W-:-:S05]  /*10fc0*/  @!P3 FMUL R59, R59, R59 ;  /* 0x0000003b3b3bb220 */ /* 0x004fca0000400000 */
[----:B------:R-:W-:Y:S01]  /*10fd0*/  F2FP.F16.F32.PACK_AB R54, R59, R58 ;  /* 0x0000003a3b36723e */ /* 0x000fe200000000ff */
[----:B----4-:R-:W-:Y:S01]  /*10fe0*/  @!P2 FMUL R56, R56, R56 ;  /* 0x000000383838a220 */ /* 0x010fe20000400000 */
[----:B-1----:R-:W-:-:S05]  /*10ff0*/  @!P1 FMUL R57, R57, R57 ;  /* 0x0000003939399220 */ /* 0x002fca0000400000 */
[----:B------:R-:W-:Y:S01]  /*11000*/  F2FP.F16.F32.PACK_AB R55, R57, R56 ;  /* 0x000000383937723e */ /* 0x000fe200000000ff */
[----:B------:R-:W-:Y:S06]  /*11010*/  @!P0 BRA `(.L_x_246) ;  /* 0x0000000000408947 */ /* 0x000fec0003800000 */
[----:B---3--:R-:W-:Y:S01]  /*11020*/  MOV R14, 0x8 ;  /* 0x00000008000e7802 */ /* 0x008fe20000000f00 */
[----:B------:R-:W1:Y:S01]  /*11030*/  LDCU.64 UR8, c[0x4][0xb0] ;  /* 0x01001600ff0877ac */ /* 0x000e620008000a00 */
[----:B------:R-:W-:Y:S02]  /*11040*/  HFMA2 R12, -RZ, RZ, 0, 5.9604644775390625e-08 ;  /* 0x00000001ff0c7431 */ /* 0x000fe400000001ff */
        /* <DEDUP_REMOVED lines=13> */
.L_x_246:
[----:B------:R-:W-:-:S04]  /*11120*/  UISETP.NE.AND UP0, UPT, UR55, URZ, UPT ;  /* 0x000000ff3700728c */ /* 0x000fc8000bf05270 */
[----:B------:R-:W-:-:S06]  /*11130*/  USEL UR4, UR48, UR47, UP0 ;  /* 0x0000002f30047287 */ /* 0x000fcc0008000000 */
[----:B------:R-:W-:Y:S01]  /*11140*/  MOV R0, UR4 ;  /* 0x0000000400007c02 */ /* 0x000fe20008000f00 */
[----:B------:R-:W-:Y:S05]  /*11150*/  WARPSYNC.ALL ;  /* 0x0000000000007948 */ /* 0x000fea0003800000 */
[----:B------:R-:W-:Y:S01]  /*11160*/  ISETP.GT.U32.AND P1, PT, R0, 0x1, PT ;  /* 0x000000010000780c */ /* 0x000fe20003f24070 */
[----:B------:R1:W-:Y:S01]  /*11170*/  STTM.x32 tmem[UR40+0x20], R24 ;  /* 0x00002018000079ed */ /* 0x0003e200082c0028 */
[----:B------:R-:W2:Y:S11]  /*11180*/  FENCE.VIEW.ASYNC.T ;  /* 0x00000000000073c6 */ /* 0x000eb60000000200 */
[----:B------:R-:W-:Y:S05]  /*11190*/  @P1 BRA `(.L_x_247) ;  /* 0x0000000000081947 */ /* 0x000fea0003800000 */
[----:B------:R-:W-:Y:S05]  /*111a0*/  BPT.TRAP 0x1 ;  /* 0x000000040000795c */ /* 0x000fea0000300000 */
[----:B------:R-:W-:Y:S05]  /*111b0*/  BPT.TRAP 0x1 ;  /* 0x000000040000795c */ /* 0x000fea0000300000 */
.L_x_247:
[----:B------:R-:W4:Y:S01]  /*111c0*/  S2UR UR5, SR_CgaCtaId ;  /* 0x00000000000579c3 */ /* 0x000f220000008800 */
[----:B------:R-:W-:Y:S01]  /*111d0*/  UISETP.NE.AND UP0, UPT, UR55, URZ, UPT ;  /* 0x000000ff3700728c */ /* 0x000fe2000bf05270 */
[----:B------:R-:W-:Y:S02]  /*111e0*/  UMOV UR4, 0x400 ;  /* 0x0000040000047882 */ /* 0x000fe40000000000 */
[----:B----4-:R-:W-:-:S04]  /*111f0*/  ULEA UR4, UR5, UR4, 0x18 ;  /* 0x0000000405047291 */ /* 0x010fc8000f8ec0ff */
[----:B------:R-:W-:-:S04]  /*11200*/  UIADD3 UR6, UPT, UPT, UR4, 0x14068, URZ ;  /* 0x0001406804067890 */ /* 0x000fc8000fffe0ff */
[----:B------:R-:W-:-:S04]  /*11210*/  @UP0 UIADD3 UR6, UPT, UPT, UR4, 0x14058, URZ ;  /* 0x0001405804060890 */ /* 0x000fc8000fffe0ff */
[----:B------:R-:W-:Y:S02]  /*11220*/  UPRMT UR6, UR5, 0x654, UR6 ;  /* 0x0000065405067896 */ /* 0x000fe40008000006 */
[----:B------:R-:W-:-:S04]  /*11230*/  USEL UR5, UR51, UR50, UP0 ;  /* 0x0000003233057287 */ /* 0x000fc80008000000 */
[----:B------:R-:W-:-:S03]  /*11240*/  ULOP3.LUT UR5, UR5, 0x1, URZ, 0x3c, !UPT ;  /* 0x0000000105057892 */ /* 0x000fc6000f8e3cff */
[----:B--2---:R-:W-:Y:S01]  /*11250*/  SYNCS.ARRIVE.TRANS64.RED.A1T0 RZ, [UR6], RZ ;  /* 0x000000ffffff79a7 */ /* 0x004fe20008100406 */
[----:B------:R-:W-:Y:S02]  /*11260*/  USEL UR51, UR5, UR51, UP0 ;  /* 0x0000003305337287 */ /* 0x000fe40008000000 */
[----:B------:R-:W-:Y:S02]  /*11270*/  USEL UR50, UR50, UR5, UP0 ;  /* 0x0000000532327287 */ /* 0x000fe40008000000 */
[----:B------:R-:W-:-:S09]  /*11280*/  UISETP.NE.AND UP0, UPT, UR46, URZ, UPT ;  /* 0x000000ff2e00728c */ /* 0x000fd2000bf05270 */
[----:B------:R-:W-:Y:S05]  /*11290*/  BRA.U UP0, `(.L_x_248) ;  /* 0x0000000100047547 */ /* 0x000fea000b800000 */
[----:B------:R-:W-:Y:S05]  /*112a0*/  BPT.TRAP 0x1 ;  /* 0x000000040000795c */ /* 0x000fea0000300000 */
.L_x_248:
[----:B------:R-:W-:Y:S01]  /*112b0*/  UISETP.NE.AND UP0, UPT, UR55, URZ, UPT ;  /* 0x000000ff3700728c */ /* 0x000fe2000bf05270 */
[----:B------:R-:W-:Y:S01]  /*112c0*/  MOV R0, UR39 ;  /* 0x0000002700007c02 */ /* 0x000fe20008000f00 */
[----:B------:R-:W-:Y:S01]  /*112d0*/  UIADD3 UR6, UPT, UPT, UR4, 0x14078, URZ ;  /* 0x0001407804067890 */ /* 0x000fe2000fffe0ff */
[----:B------:R-:W-:Y:S01]  /*112e0*/  FADD2 R22, R22.F32x2.HI_LO, RZ.F32 ;  /* 0x000000ff1616724b */ /* 0x000fe20000200000 */
[----:B------:R-:W-:Y:S01]  /*112f0*/  FSETP.NEU.AND P0, PT, R17, -INF , PT ;  /* 0xff8000001100780b */ /* 0x000fe20003f0d000 */
[----:B------:R-:W-:Y:S01]  /*11300*/  FADD2 R124, R124.F32x2.HI_LO, RZ.F32 ;  /* 0x000000ff7c7c724b */ /* 0x000fe20000200000 */
[----:B------:R-:W-:Y:S01]  /*11310*/  SHF.L.U32 R0, R0, 0x1f, RZ ;  /* 0x0000001f00007819 */ /* 0x000fe200000006ff */
[----:B------:R-:W-:Y:S01]  /*11320*/  FADD2 R22, R22.F32x2.HI_LO, R130.F32x2.HI_LO ;  /* 0x000000821616724b */ /* 0x000fe20000000000 */
[----:B------:R-:W-:Y:S01]  /*11330*/  FSEL R3, R17, RZ, P0 ;  /* 0x000000ff11037208 */ /* 0x000fe20000000000 */
[----:B------:R-:W-:Y:S02]  /*11340*/  FADD2 R126, R126.F32x2.HI_LO, RZ.F32 ;  /* 0x000000ff7e7e724b */ /* 0x000fe40000200000 */
[----:B------:R-:W-:Y:S01]  /*11350*/  @!UP0 UIADD3 UR6, UPT, UPT, UR4, 0x14088, URZ ;  /* 0x0001408804068890 */ /* 0x000fe2000fffe0ff */
[----:B------:R-:W-:Y:S01]  /*11360*/  FADD2 R124, R124.F32x2.HI_LO, R132.F32x2.HI_LO ;  /* 0x000000847c7c724b */ /* 0x000fe20000000000 */
[----:B------:R-:W-:Y:S01]  /*11370*/  FSETP.NEU.AND P0, PT, R156, R3, PT ;  /* 0x000000039c00720b */ /* 0x000fe20003f0d000 */
[----:B------:R-:W-:-:S02]  /*11380*/  FADD2 R126, R126.F32x2.HI_LO, R134.F32x2.HI_LO ;  /* 0x000000867e7e724b */ /* 0x000fc40000000000 */
[----:B------:R-:W-:Y:S02]  /*11390*/  FADD2 R22, R22.F32x2.HI_LO, R138.F32x2.HI_LO ;  /* 0x0000008a1616724b */ /* 0x000fe40000000000 */
[----:B------:R-:W-:Y:S02]  /*113a0*/  FADD2 R124, R124.F32x2.HI_LO, R140.F32x2.HI_LO ;  /* 0x0000008c7c7c724b */ /* 0x000fe40000000000 */
[----:B------:R-:W2:Y:S01]  /*113b0*/  SYNCS.PHASECHK.TRANS64.TRYWAIT P2, [UR6], R0 ;  /* 0x00000000ff0075a7 */ /* 0x000ea20008041106 */
[----:B------:R-:W-:Y:S02]  /*113c0*/  FADD2 R126, R126.F32x2.HI_LO, R142.F32x2.HI_LO ;  /* 0x0000008e7e7e724b */ /* 0x000fe40000000000 */
[----:B------:R-:W-:Y:S02]  /*113d0*/  FADD2 R22, R22.F32x2.HI_LO, R146.F32x2.HI_LO ;  /* 0x000000921616724b */ /* 0x000fe40000000000 */
[----:B------:R-:W-:Y:S02]  /*113e0*/  FADD2 R124, R124.F32x2.HI_LO, R148.F32x2.HI_LO ;  /* 0x000000947c7c724b */ /* 0x000fe40000000000 */
[----:B------:R-:W-:-:S02]  /*113f0*/  FADD2 R126, R126.F32x2.HI_LO, R92.F32x2.HI_LO ;  /* 0x0000005c7e7e724b */ /* 0x000fc40000000000 */
[----:B------:R-:W-:Y:S02]  /*11400*/  FADD2 R22, R22.F32x2.HI_LO, R96.F32x2.HI_LO ;  /* 0x000000601616724b */ /* 0x000fe40000000000 */
[----:B------:R-:W-:Y:S02]  /*11410*/  FADD2 R124, R124.F32x2.HI_LO, R98.F32x2.HI_LO ;  /* 0x000000627c7c724b */ /* 0x000fe40000000000 */
[----:B------:R-:W-:Y:S02]  /*11420*/  FADD2 R126, R126.F32x2.HI_LO, R100.F32x2.HI_LO ;  /* 0x000000647e7e724b */ /* 0x000fe40000000000 */
[----:B------:R-:W-:Y:S01]  /*11430*/  FADD2 R22, R22.F32x2.HI_LO, R104.F32x2.HI_LO ;  /* 0x000000681616724b */ /* 0x000fe20000000000 */
[----:B--2---:R-:W-:Y:S06]  /*11440*/  @!P2 BRA `(.L_x_249) ;  /* 0x000000a800d0a947 */ /* 0x004fec0003800000 */
.L_x_421:
[----:B------:R-:W-:Y:S01]  /*11450*/  BSSY.RECONVERGENT B0, `(.L_x_250) ;  /* 0x000000a000007945 */ /* 0x000fe20003800200 */
[----:B--2---:R-:W-:-:S03]  /*11460*/  MOV R5, 0x3f000000 ;  /* 0x3f00000000057802 */ /* 0x004fc60000000f00 */
[----:B------:R-:W-:Y:S05]  /*11470*/  @!P0 BRA `(.L_x_251) ;  /* 0x00000000001c8947 */ /* 0x000fea0003800000 */
[----:B------:R-:W-:-:S04]  /*11480*/  FADD R0, -R3, R156 ;  /* 0x0000009c03007221 */ /* 0x000fc80000000100 */
[----:B------:R-:W-:-:S05]  /*11490*/  FMUL R0, R0, UR36 ;  /* 0x0000002400007c20 */ /* 0x000fca0008400000 */
[----:B------:R-:W-:-:S13]  /*114a0*/  FSETP.GEU.AND P0, PT, R0, -126, PT ;  /* 0xc2fc00000000780b */ /* 0x000fda0003f0e000 */
[----:B------:R-:W-:-:S04]  /*114b0*/  @!P0 FMUL R0, R0, 0.5 ;  /* 0x3f00000000008820 */ /* 0x000fc80000400000 */
[----:B------:R-:W2:Y:S02]  /*114c0*/  MUFU.EX2 R5, R0 ;  /* 0x0000000000057308 */ /* 0x000ea40000000800 */
[----:B--2---:R-:W-:-:S04]  /*114d0*/  @!P0 FMUL R5, R5, R5 ;  /* 0x0000000505058220 */ /* 0x004fc80000400000 */
[----:B------:R-:W-:Y:S02]  /*114e0*/  FMUL R5, R5, 0.5 ;  /* 0x3f00000005057820 */ /* 0x000fe40000400000 */
.L_x_251:
[----:B------:R-:W-:Y:S05]  /*114f0*/  BSYNC.RECONVERGENT B0 ;  /* 0x0000000000007941 */ /* 0x000fea0003800200 */
.L_x_250:
[----:B-1----:R-:W2:Y:S04]  /*11500*/  LDL.LU.64 R34, [R1+0x18] ;  /* 0x0000180001227983 */ /* 0x002ea80000300a00 */
[----:B------:R-:W4:Y:S04]  /*11510*/  LDL.LU.64 R32, [R1+0x20] ;  /* 0x0000200001207983 */ /* 0x000f280000300a00 */
[----:B------:R-:W5:Y:S04]  /*11520*/  LDL.LU.64 R30, [R1+0x30] ;  /* 0x00003000011e7983 */ /* 0x000f680000300a00 */
[----:B------:R-:W5:Y:S04]  /*11530*/  LDL.LU.64 R28, [R1+0x38] ;  /* 0x00003800011c7983 */ /* 0x000f680000300a00 */
[----:B------:R-:W5:Y:S04]  /*11540*/  LDL.LU.64 R26, [R1+0x40] ;  /* 0x00004000011a7983 */ /* 0x000f680000300a00 */
[----:B---3--:R-:W3:Y:S04]  /*11550*/  LDL.LU.64 R14, [R1+0x28] ;  /* 0x00002800010e7983 */ /* 0x008ee80000300a00 */
[----:B------:R-:W3:Y:S04]  /*11560*/  LDL.LU.64 R24, [R1+0x50] ;  /* 0x0000500001187983 */ /* 0x000ee80000300a00 */
[----:B------:R-:W3:Y:S04]  /*11570*/  LDL.LU.64 R20, [R1+0x58] ;  /* 0x0000580001147983 */ /* 0x000ee80000300a00 */
[----:B------:R-:W3:Y:S04]  /*11580*/  LDL.LU.64 R12, [R1+0x60] ;  /* 0x00006000010c7983 */ /* 0x000ee80000300a00 */
[----:B------:R-:W3:Y:S04]  /*11590*/  LDL.LU.64 R8, [R1+0x48] ;  /* 0x0000480001087983 */ /* 0x000ee80000300a00 */
[----:B------:R-:W3:Y:S04]  /*115a0*/  LDL.LU.64 R10, [R1+0x68] ;  /* 0x00006800010a7983 */ /* 0x000ee80000300a00 */
[----:B------:R-:W3:Y:S01]  /*115b0*/  LDL.LU.64 R6, [R1+0x70] ;  /* 0x0000700001067983 */ /* 0x000ee20000300a00 */
[----:B------:R-:W-:-:S04]  /*115c0*/  FMUL R16, R5, R16 ;  /* 0x0000001005107220 */ /* 0x000fc80000400000 */
[----:B------:R-:W-:-:S04]  /*115d0*/  FADD2 R18, R16.F32, R18.F32x2.HI_LO ;  /* 0x000000121012724b */ /* 0x000fc80000040000 */
[----:B------:R-:W-:-:S04]  /*115e0*/  FADD2 R18, R18.F32x2.HI_LO, R128.F32x2.HI_LO ;  /* 0x000000801212724b */ /* 0x000fc80000000000 */
[----:B------:R-:W-:-:S04]  /*115f0*/  FADD2 R18, R18.F32x2.HI_LO, R136.F32x2.HI_LO ;  /* 0x000000881212724b */ /* 0x000fc80000000000 */
[----:B------:R-:W-:-:S04]  /*11600*/  FADD2 R18, R18.F32x2.HI_LO, R144.F32x2.HI_LO ;  /* 0x000000901212724b */ /* 0x000fc80000000000 */
[----:B------:R-:W-:Y:S02]  /*11610*/  FADD2 R18, R18.F32x2.HI_LO, R94.F32x2.HI_LO ;  /* 0x0000005e1212724b */ /* 0x000fe40000000000 */
[----:B------:R-:W-:Y:S02]  /*11620*/  FADD2 R124, R124.F32x2.HI_LO, R106.F32x2.HI_LO ;  /* 0x0000006a7c7c724b */ /* 0x000fe40000000000 */
[----:B------:R-:W-:Y:S02]  /*11630*/  FADD2 R126, R126.F32x2.HI_LO, R108.F32x2.HI_LO ;  /* 0x0000006c7e7e724b */ /* 0x000fe40000000000 */
[----:B------:R-:W-:Y:S02]  /*11640*/  FADD2 R18, R18.F32x2.HI_LO, R102.F32x2.HI_LO ;  /* 0x000000661212724b */ /* 0x000fe40000000000 */
[----:B------:R-:W-:Y:S02]  /*11650*/  FADD2 R22, R22.F32x2.HI_LO, R112.F32x2.HI_LO ;  /* 0x000000701616724b */ /* 0x000fe40000000000 */
[----:B------:R-:W-:-:S02]  /*11660*/  FADD2 R124, R124.F32x2.HI_LO, R114.F32x2.HI_LO ;  /* 0x000000727c7c724b */ /* 0x000fc40000000000 */
        /* <DEDUP_REMOVED lines=23> */
[----:B------:R-:W-:Y:S01]  /*117e0*/  FADD2 R18, R18.F32x2.HI_LO, R186.F32x2.HI_LO ;  /* 0x000000ba1212724b */ /* 0x000fe20000000000 */
[----:B------:R-:W-:Y:S01]  /*117f0*/  ULOP3.LUT UP0, URZ, UR41, UR38, URZ, 0xfc, !UPT ;  /* 0x0000002629ff7292 */ /* 0x000fe2000f80fcff */
[----:B--2---:R-:W-:-:S02]  /*11800*/  FADD2 R124, R124.F32x2.HI_LO, R34.F32x2.HI_LO ;  /* 0x000000227c7c724b */ /* 0x004fc40000000000 */
[----:B----4-:R-:W-:Y:S02]  /*11810*/  FADD2 R126, R126.F32x2.HI_LO, R32.F32x2.HI_LO ;  /* 0x000000207e7e724b */ /* 0x010fe40000000000 */
[----:B-----5:R-:W-:Y:S02]  /*11820*/  FADD2 R22, R22.F32x2.HI_LO, R30.F32x2.HI_LO ;  /* 0x0000001e1616724b */ /* 0x020fe40000000000 */
[----:B------:R-:W-:Y:S02]  /*11830*/  FADD2 R124, R124.F32x2.HI_LO, R28.F32x2.HI_LO ;  /* 0x0000001c7c7c724b */ /* 0x000fe40000000000 */
[----:B------:R-:W-:Y:S02]  /*11840*/  FADD2 R126, R126.F32x2.HI_LO, R26.F32x2.HI_LO ;  /* 0x0000001a7e7e724b */ /* 0x000fe40000000000 */
[----:B---3--:R-:W-:Y:S02]  /*11850*/  FADD2 R18, R18.F32x2.HI_LO, R14.F32x2.HI_LO ;  /* 0x0000000e1212724b */ /* 0x008fe40000000000 */
        /* <DEDUP_REMOVED lines=9> */
[----:B------:R-:W-:-:S04]  /*118f0*/  FADD2 R18, R18.F32x2.HI_LO, R22.F32x2.HI_LO ;  /* 0x000000161212724b */ /* 0x000fc80000000000 */
[----:B------:R-:W-:-:S04]  /*11900*/  FADD2 R18, R18.F32x2.HI_LO, R124.F32x2.HI_LO ;  /* 0x0000007c1212724b */ /* 0x000fc80000000000 */
[----:B------:R-:W-:Y:S01]  /*11910*/  FADD R16, R18, R19 ;  /* 0x0000001312107221 */ /* 0x000fe20000000000 */
[----:B------:R-:W-:Y:S06]  /*11920*/  BRA.U UP0, `(.L_x_252) ;  /* 0x0000000100947547 */ /* 0x000fec000b800000 */
[----:B------:R-:W-:Y:S05]  /*11930*/  @P1 BRA `(.L_x_253) ;  /* 0x0000000000041947 */ /* 0x000fea0003800000 */
[----:B------:R-:W-:Y:S05]  /*11940*/  BPT.TRAP 0x1 ;  /* 0x000000040000795c */ /* 0x000fea0000300000 */
.L_x_253:
[----:B------:R-:W-:Y:S01]  /*11950*/  UISETP.NE.AND UP0, UPT, UR55, URZ, UPT ;  /* 0x000000ff3700728c */ /* 0x000fe2000bf05270 */
[----:B------:R-:W-:Y:S01]  /*11960*/  IMAD.U32 R0, RZ, RZ, UR5 ;  /* 0x00000005ff007e24 */ /* 0x000fe2000f8e00ff */
[----:B------:R-:W-:Y:S01]  /*11970*/  UIADD3 UR6, UPT, UPT, UR4, 0x14060, URZ ;  /* 0x0001406004067890 */ /* 0x000fe2000fffe0ff */
[----:B------:R-:W-:Y:S01]  /*11980*/  IMAD.U32 R4, R2, 0x10000, RZ ;  /* 0x0001000002047824 */ /* 0x000fe200078e00ff */
[----:B------:R-:W-:Y:S02]  /*11990*/  SHF.R.U32.HI R2, RZ, 0x5, R2 ;  /* 0x00000005ff027819 */ /* 0x000fe40000011602 */
[----:B------:R-:W-:Y:S02]  /*119a0*/  SHF.L.U32 R0, R0, 0x1f, RZ ;  /* 0x0000001f00007819 */ /* 0x000fe400000006ff */
[----:B------:R-:W-:Y:S02]  /*119b0*/  LOP3.LUT R4, R4, 0x600000, RZ, 0xc0, !PT ;  /* 0x0060000004047812 */ /* 0x000fe400078ec0ff */
[----:B------:R-:W-:Y:S01]  /*119c0*/  LOP3.LUT R2, R2, 0x3, RZ, 0xc0, !PT ;  /* 0x0000000302027812 */ /* 0x000fe200078ec0ff */
[----:B------:R-:W-:Y:S01]  /*119d0*/  @UP0 UIADD3 UR6, UPT, UPT, UR4, 0x14050, URZ ;  /* 0x0001405004060890 */ /* 0x000fe2000fffe0ff */
[----:B------:R-:W-:Y:S01]  /*119e0*/  SHF.R.U32.HI R3, RZ, 0x15, R4 ;  /* 0x00000015ff037819 */ /* 0x000fe20000011604 */
[----:B------:R-:W-:-:S03]  /*119f0*/  USEL UR4, URZ, 0x80, UP0 ;  /* 0x00000080ff047887 */ /* 0x000fc60008000000 */
[----:B------:R-:W-:-:S03]  /*11a00*/  ISETP.NE.AND P0, PT, R2, R3, PT ;  /* 0x000000030200720c */ /* 0x000fc60003f05270 */
[----:B------:R-:W-:Y:S01]  /*11a10*/  LOP3.LUT R2, R4, UR4, RZ, 0xfc, !PT ;  /* 0x0000000404027c12 */ /* 0x000fe2000f8efcff */
[----:B------:R-:W1:Y:S02]  /*11a20*/  SYNCS.PHASECHK.TRANS64.TRYWAIT P1, [UR6], R0 ;  /* 0x00000000ff0075a7 */ /* 0x000e640008021106 */
[----:B-1----:R-:W-:Y:S07]  /*11a30*/  @!P1 BRA `(.L_x_254) ;  /* 0x000000a4006c9947 */ /* 0x002fee0003800000 */
.L_x_423:
        /* <DEDUP_REMOVED lines=17> */
.L_x_255:
[----:B------:R-:W-:Y:S05]  /*11b50*/  WARPSYNC.ALL ;  /* 0x0000000000007948 */ /* 0x000fea0003800000 */
[----:B------:R-:W-:-:S13]  /*11b60*/  R2UR UR4, R2 ;  /* 0x00000000020472ca */ /* 0x000fda00000e0000 */
[----:B------:R2:W-:Y:S02]  /*11b70*/  STTM.x2 tmem[UR4], R16 ;  /* 0x00000010000079ed */ /* 0x0005e400080c0004 */
.L_x_252:
[----:B------:R-:W-:Y:S01]  /*11b80*/  UIADD3 UR6, UPT, UPT, UR41, 0x1, URZ ;  /* 0x0000000129067890 */ /* 0x000fe2000fffe0ff */
[----:B------:R-:W-:Y:S01]  /*11b90*/  MOV R156, R17 ;  /* 0x00000011009c7202 */ /* 0x000fe20000000f00 */
[----:B------:R-:W-:Y:S02]  /*11ba0*/  UIADD3 UR5, UPT, UPT, -UR53, UR38, URZ ;  /* 0x0000002635057290 */ /* 0x000fe4000fffe1ff */
[----:B------:R-:W-:Y:S02]  /*11bb0*/  UISETP.GT.U32.AND UP0, UPT, UR6, 0x1, UPT ;  /* 0x000000010600788c */ /* 0x000fe4000bf04070 */
[----:B------:R-:W-:Y:S02]  /*11bc0*/  USHF.L.U32 UR5, UR5, 0x7, URZ ;  /* 0x0000000705057899 */ /* 0x000fe400080006ff */
[----:B------:R-:W-:-:S04]  /*11bd0*/  UIADD3 UR4, UPT, UPT, UR41, -0x1, URZ ;  /* 0xffffffff29047890 */ /* 0x000fc8000fffe0ff */
[----:B------:R-:W-:-:S03]  /*11be0*/  MOV R2, UR5 ;  /* 0x0000000500027c02 */ /* 0x000fc60008000f00 */
[----:B------:R-:W-:Y:S01]  /*11bf0*/  UMOV UR41, UR4 ;  /* 0x0000000400297c82 */ /* 0x000fe20008000000 */
[----:B------:R-:W-:Y:S05]  /*11c00*/  BRA.U UP0, `(.L_x_256) ;  /* 0xffffffb900847547 */ /* 0x000fea000b83ffff */
.L_x_235:
[----:B------:R-:W-:-:S09]  /*11c10*/  UISETP.GE.AND UP0, UPT, UR38, 0x1, UPT ;  /* 0x000000012600788c */ /* 0x000fd2000bf06270 */
[----:B------:R-:W-:Y:S05]  /*11c20*/  BRA.U !UP0, `(.L_x_257) ;  /* 0x0000006d08ac7547 */ /* 0x000fea000b800000 */
[----:B------:R-:W3:Y:S01]  /*11c30*/  S2UR UR40, SR_CgaCtaId ;  /* 0x00000000002879c3 */ /* 0x000ee20000008800 */
[----:B------:R-:W-:Y:S01]  /*11c40*/  UMOV UR4, 0x400 ;  /* 0x0000040000047882 */ /* 0x000fe20000000000 */
[----:B------:R-:W4:Y:S01]  /*11c50*/  LDCU UR36, c[0x0][0x704] ;  /* 0x0000e080ff2477ac */ /* 0x000f220008000800 */
[----:B------:R-:W1:Y:S01]  /*11c60*/  LDCU UR37, c[0x0][0x384] ;  /* 0x00007080ff2577ac */ /* 0x000e620008000800 */
[----:B------:R-:W-:Y:S02]  /*11c70*/  ULOP3.LUT UR41, UR45, 0x8, URZ, 0x3c, !UPT ;  /* 0x000000082d297892 */ /* 0x000fe4000f8e3cff */
[----:B-1-34-:R-:W-:-:S12]  /*11c80*/  ULEA UR40, UR40, UR4, 0x18 ;  /* 0x0000000428287291 */ /* 0x01afd8000f8ec0ff */
.L_x_278:
[----:B--2---:R-:W1:Y:S01]  /*11c90*/  S2R R18, SR_TID.X ;  /* 0x0000000000127919 */ /* 0x004e620000002100 */
[----:B------:R-:W-:Y:S01]  /*11ca0*/  UISETP.NE.AND UP0, UPT, UR55, URZ, UPT ;  /* 0x000000ff3700728c */ /* 0x000fe2000bf05270 */
[----:B------:R-:W-:-:S03]  /*11cb0*/  UMOV UR4, 0x20 ;  /* 0x0000002000047882 */ /* 0x000fc60000000000 */
[----:B------:R-:W-:Y:S02]  /*11cc0*/  USEL UR4, UR4, 0xa0, UP0 ;  /* 0x000000a004047887 */ /* 0x000fe40008000000 */
[----:B------:R-:W-:Y:S01]  /*11cd0*/  USEL UR5, UR51, UR50, UP0 ;  /* 0x0000003233057287 */ /* 0x000fe20008000000 */
[----:B-1----:R-:W-:-:S05]  /*11ce0*/  IMAD.U32 R160, R18, 0x10000, RZ ;  /* 0x0001000012a07824 */ /* 0x002fca00078e00ff */
[----:B------:R-:W-:-:S05]  /*11cf0*/  LOP3.LUT R160, R160, 0x600000, RZ, 0xc0, !PT ;  /* 0x00600000a0a07812 */ /* 0x000fca00078ec0ff */
[----:B------:R-:W-:Y:S01]  /*11d00*/  VIADD R0, R160, UR4 ;  /* 0x00000004a0007c36 */ /* 0x000fe20008000000 */
[----:B------:R-:W-:-:S04]  /*11d10*/  USEL UR4, UR48, UR47, UP0 ;  /* 0x0000002f30047287 */ /* 0x000fc80008000000 */
[----:B------:R-:W-:Y:S01]  /*11d20*/  UISETP.GT.U32.AND UP0, UPT, UR4, 0x1, UPT ;  /* 0x000000010400788c */ /* 0x000fe2000bf04070 */
[----:B------:R-:W1:Y:S02]  /*11d30*/  SHFL.IDX PT, R0, R0, RZ, 0x1f ;  /* 0x00001fff00007589 */ /* 0x000e6400000e0000 */
[----:B-1----:R-:W-:-:S06]  /*11d40*/  R2UR UR43, R0 ;  /* 0x00000000002b72ca */ /* 0x002fcc00000e0000 */
[----:B------:R-:W-:Y:S09]  /*11d50*/  BRA.U UP0, `(.L_x_258) ;  /* 0x0000000100047547 */ /* 0x000ff2000b800000 */
[----:B------:R-:W-:Y:S05]  /*11d60*/  BPT.TRAP 0x1 ;  /* 0x000000040000795c */ /* 0x000fea0000300000 */
.L_x_258:
        /* <DEDUP_REMOVED lines=8> */
[----:B------:R-:W-:-:S04]  /*11df0*/  LOP3.LUT R161, R0, 0x3, RZ, 0xc0, !PT ;  /* 0x0000000300a17812 */ /* 0x000fc800078ec0ff */
[----:B------:R-:W-:Y:S01]  /*11e00*/  ISETP.NE.AND P0, PT, R161, R174, PT ;  /* 0x000000aea100720c */ /* 0x000fe20003f05270 */
[----:B-1----:R-:W-:-:S04]  /*11e10*/  ULEA UR38, UR38, UR4, 0x18 ;  /* 0x0000000426267291 */ /* 0x002fc8000f8ec0ff */
[----:B------:R-:W-:Y:S02]  /*11e20*/  UIADD3 UR4, UPT, UPT, UR38, 0x14060, URZ ;  /* 0x0001406026047890 */ /* 0x000fe4000fffe0ff */
[----:B------:R-:W-:-:S09]  /*11e30*/  @UP0 UIADD3 UR4, UPT, UPT, UR38, 0x14050, URZ ;  /* 0x0001405026040890 */ /* 0x000fd2000fffe0ff */
[----:B------:R-:W1:Y:S02]  /*11e40*/  SYNCS.PHASECHK.TRANS64.TRYWAIT P1, [UR4], R3 ;  /* 0x00000003ff0075a7 */ /* 0x000e640008021104 */
[----:B-1----:R-:W-:Y:S05]  /*11e50*/  @!P1 BRA `(.L_x_259) ;  /* 0x000000a0007c9947 */ /* 0x002fea0003800000 */
.L_x_425:
[----:B------:R-:W-:Y:S01]  /*11e60*/  LOP3.LUT R160, R160, UR39, RZ, 0xfc, !PT ;  /* 0x00000027a0a07c12 */ /* 0x000fe2000f8efcff */
        /* <DEDUP_REMOVED lines=17> */
.L_x_260:
        /* <DEDUP_REMOVED lines=23> */
.L_x_261:
        /* <DEDUP_REMOVED lines=23> */
.L_x_262:
        /* <DEDUP_REMOVED lines=23> */
.L_x_263:
[----:B------:R-:W1:Y:S01]  /*123d0*/  S2R R3, SR_CTAID.X ;  /* 0x0000000000037919 */ /* 0x000e620000002500 */
[----:B------:R-:W-:Y:S05]  /*123e0*/  WARPSYNC.ALL ;  /* 0x0000000000007948 */ /* 0x000fea0003800000 */
[----:B------:R-:W-:Y:S01]  /*123f0*/  R2UR UR4, R160 ;  /* 0x00000000a00472ca */ /* 0x000fe200000e0000 */
[----:B------:R-:W-:Y:S01]  /*12400*/  VIADD R0, R2, 0x1 ;  /* 0x0000000102007836 */ /* 0x000fe20000000000 */
[----:B------:R-:W-:Y:S01]  /*12410*/  LOP3.LUT R18, R18, 0x7f, RZ, 0xc0, !PT ;  /* 0x0000007f12127812 */ /* 0x000fe200078ec0ff */
[C---:B------:R-:W-:Y:S02]  /*12420*/  VIADD R4, R2.reuse, 0x7f ;  /* 0x0000007f02047836 */ /* 0x040fe40000000000 */
[----:B------:R-:W-:Y:S01]  /*12430*/  VIADD R13, R2, 0x55 ;  /* 0x00000055020d7836 */ /* 0x000fe20000000000 */
[----:B------:R-:W-:Y:S01]  /*12440*/  ISETP.GE.AND P3, PT, R0, UR37, PT ;  /* 0x0000002500007c0c */ /* 0x000fe2000bf66270 */
[----:B------:R-:W-:Y:S01]  /*12450*/  VIADD R0, R2, 0x2 ;  /* 0x0000000202007836 */ /* 0x000fe20000000000 */
[----:B------:R-:W-:Y:S01]  /*12460*/  ISETP.GE.AND P1, PT, R4, UR37, PT ;  /* 0x0000002504007c0c */ /* 0x000fe2000bf26270 */
[C---:B------:R-:W-:Y:S01]  /*12470*/  VIADD R11, R2.reuse, 0x56 ;  /* 0x00000056020b7836 */ /* 0x040fe20000000000 */
[----:B------:R-:W-:Y:S01]  /*12480*/  FSEL R89, R89, -INF , !P3 ;  /* 0xff80000059597808 */ /* 0x000fe20005800000 */
[----:B------:R-:W-:Y:S01]  /*12490*/  VIADD R7, R2, 0x59 ;  /* 0x0000005902077836 */ /* 0x000fe20000000000 */
[----:B------:R-:W-:Y:S01]  /*124a0*/  ISETP.GE.AND P0, PT, R0, UR37, PT ;  /* 0x0000002500007c0c */ /* 0x000fe2000bf06270 */
[----:B------:R-:W3:Y:S01]  /*124b0*/  LDTM.x32 R120, tmem[UR4+0x60] ;  /* 0x00006004007879ee */ /* 0x000ee200082c0000 */
[----:B------:R-:W-:-:S02]  /*124c0*/  VIADD R5, R2, 0x5a ;  /* 0x0000005a02057836 */ /* 0x000fc40000000000 */
[----:B------:R-:W-:Y:S01]  /*124d0*/  FSEL R90, R90, -INF , !P0 ;  /* 0xff8000005a5a7808 */ /* 0x000fe20004000000 */
[C---:B------:R-:W-:Y:S02]  /*124e0*/  VIADD R186, R2.reuse, 0x5d ;  /* 0x0000005d02ba7836 */ /* 0x040fe40000000000 */
[C---:B------:R-:W-:Y:S02]  /*124f0*/  VIADD R184, R2.reuse, 0x5e ;  /* 0x0000005e02b87836 */ /* 0x040fe40000000000 */
[C---:B------:R-:W-:Y:S02]  /*12500*/  VIADD R169, R2.reuse, 0x54 ;  /* 0x0000005402a97836 */ /* 0x040fe40000000000 */
[C---:B------:R-:W-:Y:S02]  /*12510*/  VIADD R180, R2.reuse, 0x61 ;  /* 0x0000006102b47836 */ /* 0x040fe40000000000 */
[----:B------:R-:W-:Y:S02]  /*12520*/  VIADD R178, R2, 0x62 ;  /* 0x0000006202b27836 */ /* 0x000fe40000000000 */
[----:B-1----:R-:W-:-:S02]  /*12530*/  IMAD R3, R3, 0x100, R18 ;  /* 0x0000010003037824 */ /* 0x002fc400078e0212 */
[C---:B------:R-:W-:Y:S02]  /*12540*/  VIADD R9, R2.reuse, 0x58 ;  /* 0x0000005802097836 */ /* 0x040fe40000000000 */
[----:B------:R-:W-:Y:S02]  /*12550*/  VIADD R3, R3, UR39 ;  /* 0x0000002703037c36 */ /* 0x000fe40008000000 */
[C---:B------:R-:W-:Y:S02]  /*12560*/  VIADD R172, R2.reuse, 0x65 ;  /* 0x0000006502ac7836 */ /* 0x040fe40000000000 */
[C---:B------:R-:W-:Y:S01]  /*12570*/  VIADD R170, R2.reuse, 0x66 ;  /* 0x0000006602aa7836 */ /* 0x040fe20000000000 */
[C---:B------:R-:W-:Y:S01]  /*12580*/  ISETP.GE.U32.AND P5, PT, R3.reuse, R4, PT ;  /* 0x000000040300720c */ /* 0x040fe20003fa6070 */
[C---:B------:R-:W-:Y:S01]  /*12590*/  VIADD R4, R2.reuse, 0x4 ;  /* 0x0000000402047836 */ /* 0x040fe20000000000 */
[----:B------:R-:W-:Y:S01]  /*125a0*/  ISETP.GE.U32.AND P4, PT, R3, R0, PT ;  /* 0x000000000300720c */ /* 0x000fe20003f86070 */
[C---:B------:R-:W-:Y:S01]  /*125b0*/  VIADD R0, R2.reuse, 0x5 ;  /* 0x0000000502007836 */ /* 0x040fe20000000000 */
[----:B---3--:R-:W-:Y:S01]  /*125c0*/  FSEL R19, R151, -INF , !P1 ;  /* 0xff80000097137808 */ /* 0x008fe20004800000 */
[----:B------:R-:W-:Y:S01]  /*125d0*/  VIADD R188, R2, 0x5c ;  /* 0x0000005c02bc7836 */ /* 0x000fe20000000000 */
[----:B------:R-:W-:Y:S01]  /*125e0*/  ISETP.GE.AND P2, PT, R4, UR37, PT ;  /* 0x0000002504007c0c */ /* 0x000fe2000bf46270 */
[C---:B------:R-:W-:Y:S01]  /*125f0*/  VIADD R166, R2.reuse, 0x69 ;  /* 0x0000006902a67836 */ /* 0x040fe20000000000 */
[----:B------:R-:W-:Y:S01]  /*12600*/  ISETP.GE.U32.AND P6, PT, R3, R4, PT ;  /* 0x000000040300720c */ /* 0x000fe20003fc6070 */
[C---:B------:R-:W-:Y:S01]  /*12610*/  VIADD R4, R2.reuse, 0x6 ;  /* 0x0000000602047836 */ /* 0x040fe20000000000 */
[----:B------:R-:W-:Y:S01]  /*12620*/  FSEL R19, R19, -INF , P5 ;  /* 0xff80000013137808 */ /* 0x000fe20002800000 */
[----:B------:R-:W-:Y:S01]  /*12630*/  VIADD R164, R2, 0x6a ;  /* 0x0000006a02a47836 */ /* 0x000fe20000000000 */
[----:B------:R-:W-:Y:S01]  /*12640*/  ISETP.GE.AND P1, PT, R0, UR37, PT ;  /* 0x0000002500007c0c */ /* 0x000fe2000bf26270 */
[C---:B------:R-:W-:Y:S01]  /*12650*/  VIADD R182, R2.reuse, 0x60 ;  /* 0x0000006002b67836 */ /* 0x040fe20000000000 */
[C---:B------:R-:W-:Y:S01]  /*12660*/  ISETP.GE.U32.AND P5, PT, R3.reuse, R0, PT ;  /* 0x000000000300720c */ /* 0x040fe20003fa6070 */
[----:B------:R-:W-:Y:S01]  /*12670*/  VIADD R0, R2, 0x8 ;  /* 0x0000000802007836 */ /* 0x000fe20000000000 */
[----:B------:R-:W-:Y:S01]  /*12680*/  FSEL R22, R92, -INF , !P2 ;  /* 0xff8000005c167808 */ /* 0x000fe20005000000 */
[----:B------:R-:W-:Y:S01]  /*12690*/  VIADD R158, R2, 0x6d ;  /* 0x0000006d029e7836 */ /* 0x000fe20000000000 */
[----:B------:R-:W-:Y:S01]  /*126a0*/  FSEL R90, R90, -INF , P4 ;  /* 0xff8000005a5a7808 */ /* 0x000fe20002000000 */
[----:B------:R-:W-:Y:S01]  /*126b0*/  VIADD R156, R2, 0x6e ;  /* 0x0000006e029c7836 */ /* 0x000fe20000000000 */
[----:B------:R-:W-:Y:S01]  /*126c0*/  ISETP.GE.AND P0, PT, R4, UR37, PT ;  /* 0x0000002504007c0c */ /* 0x000fe2000bf06270 */
[C---:B------:R-:W-:Y:S01]  /*126d0*/  VIADD R176, R2.reuse, 0x64 ;  /* 0x0000006402b07836 */ /* 0x040fe20000000000 */
[----:B------:R-:W-:Y:S01]  /*126e0*/  ISETP.GE.U32.AND P4, PT, R3, R4, PT ;  /* 0x000000040300720c */ /* 0x000fe20003f86070 */
[C---:B------:R-:W-:Y:S01]  /*126f0*/  VIADD R4, R2.reuse, 0x9 ;  /* 0x0000000902047836 */ /* 0x040fe20000000000 */
[----:B------:R-:W-:Y:S01]  /*12700*/  FSEL R23, R93, -INF , !P1 ;  /* 0xff8000005d177808 */ /* 0x000fe20004800000 */
[----:B------:R-:W-:Y:S01]  /*12710*/  VIADD R152, R2, 0x71 ;  /* 0x0000007102987836 */ /* 0x000fe20000000000 */
[----:B------:R-:W-:Y:S01]  /*12720*/  FSEL R22, R22, -INF , P6 ;  /* 0xff80000016167808 */ /* 0x000fe20003000000 */
[----:B------:R-:W-:Y:S01]  /*12730*/  VIADD R168, R2, 0x68 ;  /* 0x0000006802a87836 */ /* 0x000fe20000000000 */
[----:B------:R-:W-:Y:S01]  /*12740*/  ISETP.GE.AND P2, PT, R0, UR37, PT ;  /* 0x0000002500007c0c */ /* 0x000fe2000bf46270 */
[C---:B------:R-:W-:Y:S01]  /*12750*/  VIADD R18, R2.reuse, 0x75 ;  /* 0x0000007502127836 */ /* 0x040fe20000000000 */
[----:B------:R-:W-:Y:S01]  /*12760*/  ISETP.GE.U32.AND P6, PT, R3, R0, PT ;  /* 0x000000000300720c */ /* 0x000fe20003fc6070 */
[----:B------:R-:W-:Y:S01]  /*12770*/  VIADD R0, R2, 0xa ;  /* 0x0000000a02007836 */ /* 0x000fe20000000000 */
[----:B------:R-:W-:Y:S01]  /*12780*/  FSEL R94, R94, -INF , !P0 ;  /* 0xff8000005e5e7808 */ /* 0x000fe20004000000 */
        /* <DEDUP_REMOVED lines=41> */
[----:B------:R-:W-:-:S02]  /*12a20*/  FSEL R96, R96, -INF , P6 ;  /* 0xff80000060607808 */ /* 0x000fc40003000000 */
[----:B------:R-:W-:Y:S02]  /*12a30*/  ISETP.GE.AND P2, PT, R0, UR37, PT ;  /* 0x0000002500007c0c */ /* 0x000fe4000bf46270 */
[----:B------:R-:W-:Y:S01]  /*12a40*/  ISETP.GE.U32.AND P6, PT, R3, R0, PT ;  /* 0x000000000300720c */ /* 0x000fe20003fc6070 */
[----:B------:R-:W-:Y:S01]  /*12a50*/  VIADD R0, R2, 0x12 ;  /* 0x0000001202007836 */ /* 0x000fe20000000000 */
[----:B------:R-:W-:Y:S02]  /*12a60*/  FSEL R102, R102, -INF , !P0 ;  /* 0xff80000066667808 */ /* 0x000fe40004000000 */
[----:B------:R-:W-:Y:S02]  /*12a70*/  FSEL R97, R97, -INF , P5 ;  /* 0xff80000061617808 */ /* 0x000fe40002800000 */
[----:B------:R-:W-:Y:S02]  /*12a80*/  ISETP.GE.AND P1, PT, R4, UR37, PT ;  /* 0x0000002504007c0c */ /* 0x000fe4000bf26270 */
[----:B------:R-:W-:Y:S01]  /*12a90*/  ISETP.GE.U32.AND P5, PT, R3, R4, PT ;  /* 0x000000040300720c */ /* 0x000fe20003fa6070 */
[----:B------:R-:W-:Y:S01]  /*12aa0*/  VIADD R4, R2, 0x14 ;  /* 0x0000001402047836 */ /* 0x000fe20000000000 */
[----:B------:R-:W-:-:S02]  /*12ab0*/  FSEL R100, R104, -INF , !P2 ;  /* 0xff80000068647808 */ /* 0x000fc40005000000 */
[----:B------:R-:W-:Y:S02]  /*12ac0*/  FSEL R102, R102, -INF , P4 ;  /* 0xff80000066667808 */ /* 0x000fe40002000000 */
[----:B------:R-:W-:Y:S02]  /*12ad0*/  ISETP.GE.AND P0, PT, R0, UR37, PT ;  /* 0x0000002500007c0c */ /* 0x000fe4000bf06270 */
[----:B------:R-:W-:Y:S01]  /*12ae0*/  ISETP.GE.U32.AND P4, PT, R3, R0, PT ;  /* 0x000000000300720c */ /* 0x000fe20003f86070 */
[----:B------:R-:W-:Y:S01]  /*12af0*/  VIADD R0, R2, 0x15 ;  /* 0x0000001502007836 */ /* 0x000fe20000000000 */
[----:B------:R-:W-:Y:S02]  /*12b00*/  FSEL R101, R105, -INF , !P1 ;  /* 0xff80000069657808 */ /* 0x000fe40004800000 */
[----:B------:R-:W-:Y:S02]  /*12b10*/  FSEL R100, R100, -INF , P6 ;  /* 0xff80000064647808 */ /* 0x000fe40003000000 */
[----:B------:R-:W-:-:S02]  /*12b20*/  ISETP.GE.AND P2, PT, R4, UR37, PT ;  /* 0x0000002504007c0c */ /* 0x000fc4000bf46270 */
        /* <DEDUP_REMOVED lines=47> */
[----:B------:R-:W-:Y:S01]  /*12e20*/  FSEL R116, R118, -INF , !P0 ;  /* 0xff80000076747808 */ /* 0x000fe20004000000 */
[----:B------:R-:W-:Y:S01]  /*12e30*/  VIADD R118, R2, 0x72 ;  /* 0x0000007202767836 */ /* 0x000fe20000000000 */
        /* <DEDUP_REMOVED lines=154> */
[----:B------:R-:W-:-:S02]  /*137e0*/  FSEL R30, R30, -INF , P4 ;  /* 0xff8000001e1e7808 */ /* 0x000fc40002000000 */
[----:B------:R-:W-:Y:S02]  /*137f0*/  FSEL R32, R32, -INF , !P2 ;  /* 0xff80000020207808 */ /* 0x000fe40005000000 */
[----:B------:R-:W-:Y:S02]  /*13800*/  ISETP.GE.AND P0, PT, R0, UR37, PT ;  /* 0x0000002500007c0c */ /* 0x000fe4000bf06270 */
[----:B------:R-:W-:Y:S01]  /*13810*/  ISETP.GE.U32.AND P4, PT, R3, R0, PT ;  /* 0x000000000300720c */ /* 0x000fe20003f86070 */
[----:B------:R-:W-:Y:S01]  /*13820*/  VIADD R0, R2, 0x4d ;  /* 0x0000004d02007836 */ /* 0x000fe20000000000 */
[----:B------:R-:W-:Y:S02]  /*13830*/  FSEL R33, R33, -INF , !P1 ;  /* 0xff80000021217808 */ /* 0x000fe40004800000 */
[----:B------:R-:W-:Y:S02]  /*13840*/  ISETP.GE.AND P2, PT, R4, UR37, PT ;  /* 0x0000002504007c0c */ /* 0x000fe4000bf46270 */
[----:B------:R-:W-:-:S02]  /*13850*/  FSEL R32, R32, -INF , P6 ;  /* 0xff80000020207808 */ /* 0x000fc40003000000 */
[----:B------:R-:W-:Y:S01]  /*13860*/  ISETP.GE.U32.AND P6, PT, R3, R4, PT ;  /* 0x000000040300720c */ /* 0x000fe20003fc6070 */
[----:B------:R-:W-:Y:S01]  /*13870*/  VIADD R4, R2, 0x4e ;  /* 0x0000004e02047836 */ /* 0x000fe20000000000 */
[----:B------:R-:W-:Y:S02]  /*13880*/  FSEL R33, R33, -INF , P5 ;  /* 0xff80000021217808 */ /* 0x000fe40002800000 */
[----:B------:R-:W-:Y:S02]  /*13890*/  FSEL R34, R34, -INF , !P0 ;  /* 0xff80000022227808 */ /* 0x000fe40004000000 */
[----:B------:R-:W-:Y:S02]  /*138a0*/  ISETP.GE.AND P1, PT, R0, UR37, PT ;  /* 0x0000002500007c0c */ /* 0x000fe4000bf26270 */
[----:B------:R-:W-:Y:S01]  /*138b0*/  ISETP.GE.U32.AND P5, PT, R3, R0, PT ;  /* 0x000000000300720c */ /* 0x000fe20003fa6070 */
[----:B------:R-:W-:Y:S01]  /*138c0*/  VIADD R0, R2, 0x50 ;  /* 0x0000005002007836 */ /* 0x000fe20000000000 */
[----:B------:R-:W-:-:S02]  /*138d0*/  FSEL R36, R36, -INF , !P2 ;  /* 0xff80000024247808 */ /* 0x000fc40005000000 */
[----:B------:R-:W-:Y:S02]  /*138e0*/  FSEL R34, R34, -INF , P4 ;  /* 0xff80000022227808 */ /* 0x000fe40002000000 */
[----:B------:R-:W-:Y:S02]  /*138f0*/  ISETP.GE.AND P0, PT, R4, UR37, PT ;  /* 0x0000002504007c0c */ /* 0x000fe4000bf06270 */
[C---:B------:R-:W-:Y:S01]  /*13900*/  ISETP.GE.U32.AND P4, PT, R3.reuse, R4, PT ;  /* 0x000000040300720c */ /* 0x040fe20003f86070 */
[----:B------:R-:W-:Y:S01]  /*13910*/  VIADD R4, R2, 0x51 ;  /* 0x0000005102047836 */ /* 0x000fe20000000000 */
[----:B------:R-:W-:Y:S02]  /*13920*/  FSEL R36, R36, -INF , P6 ;  /* 0xff80000024247808 */ /* 0x000fe40003000000 */
[----:B------:R-:W-:Y:S02]  /*13930*/  ISETP.GE.AND P2, PT, R0, UR37, PT ;  /* 0x0000002500007c0c */ /* 0x000fe4000bf46270 */
[----:B------:R-:W-:Y:S01]  /*13940*/  ISETP.GE.U32.AND P6, PT, R3, R0, PT ;  /* 0x000000000300720c */ /* 0x000fe20003fc6070 */
[----:B------:R-:W-:Y:S01]  /*13950*/  VIADD R0, R2, 0x52 ;  /* 0x0000005202007836 */ /* 0x000fe20000000000 */
[----:B------:R-:W-:-:S02]  /*13960*/  FSEL R37, R37, -INF , !P1 ;  /* 0xff80000025257808 */ /* 0x000fc40004800000 */
[----:B------:R-:W-:Y:S02]  /*13970*/  ISETP.GE.AND P1, PT, R4, UR37, PT ;  /* 0x0000002504007c0c */ /* 0x000fe4000bf26270 */
[----:B------:R-:W-:Y:S02]  /*13980*/  FSEL R38, R38, -INF , !P0 ;  /* 0xff80000026267808 */ /* 0x000fe40004000000 */
[----:B------:R-:W-:Y:S02]  /*13990*/  ISETP.GE.AND P0, PT, R0, UR37, PT ;  /* 0x0000002500007c0c */ /* 0x000fe4000bf06270 */
[----:B------:R-:W-:Y:S02]  /*139a0*/  FSEL R165, R41, -INF , !P1 ;  /* 0xff80000029a57808 */ /* 0x000fe40004800000 */
[----:B------:R-:W-:Y:S02]  /*139b0*/  ISETP.GE.AND P1, PT, R13, UR37, PT ;  /* 0x000000250d007c0c */ /* 0x000fe4000bf26270 */
        /* <DEDUP_REMOVED lines=11> */
[----:B------:R-:W-:Y:S02]  /*13a70*/  FSEL R153, R53, -INF , !P1 ;  /* 0xff80000035997808 */ /* 0x000fe40004800000 */
[----:B------:R-:W-:-:S02]  /*13a80*/  ISETP.GE.AND P2, PT, R169, UR37, PT ;  /* 0x00000025a9007c0c */ /* 0x000fc4000bf46270 */
[----:B------:R-:W-:Y:S02]  /*13a90*/  ISETP.GE.AND P1, PT, R180, UR37, PT ;  /* 0x00000025b4007c0c */ /* 0x000fe4000bf26270 */
[----:B------:R-:W-:Y:S02]  /*13aa0*/  FSEL R151, R54, -INF , !P0 ;  /* 0xff80000036977808 */ /* 0x000fe40004000000 */
[----:B------:R-:W-:Y:S02]  /*13ab0*/  ISETP.GE.AND P0, PT, R178, UR37, PT ;  /* 0x00000025b2007c0c */ /* 0x000fe4000bf06270 */
[----:B------:R-:W-:Y:S02]  /*13ac0*/  FSEL R44, R44, -INF , !P2 ;  /* 0xff8000002c2c7808 */ /* 0x000fe40005000000 */
[----:B------:R-:W-:Y:S02]  /*13ad0*/  FSEL R53, R121, -INF , !P1 ;  /* 0xff80000079357808 */ /* 0x000fe40004800000 */
[----:B------:R-:W-:-:S02]  /*13ae0*/  ISETP.GE.AND P2, PT, R9, UR37, PT ;  /* 0x0000002509007c0c */ /* 0x000fc4000bf46270 */
[----:B------:R-:W-:Y:S02]  /*13af0*/  ISETP.GE.AND P1, PT, R172, UR37, PT ;  /* 0x00000025ac007c0c */ /* 0x000fe4000bf26270 */
[----:B------:R-:W-:Y:S01]  /*13b00*/  FSEL R121, R122, -INF , !P0 ;  /* 0xff8000007a797808 */ /* 0x000fe20004000000 */
[----:B------:R-:W-:Y:S01]  /*13b10*/  VIADD R122, R2, 0x17 ;  /* 0x00000017027a7836 */ /* 0x000fe20000000000 */
        /* <DEDUP_REMOVED lines=13> */
[----:B------:R-:W-:Y:S01]  /*13bf0*/  FSEL R52, R120, -INF , !P2 ;  /* 0xff80000078347808 */ /* 0x000fe20005000000 */
[----:B------:R-:W-:Y:S01]  /*13c00*/  VIADD R120, R2, 0x13 ;  /* 0x0000001302787836 */ /* 0x000fe20000000000 */
        /* <DEDUP_REMOVED lines=12> */
[----:B------:R-:W-:Y:S02]  /*13cd0*/  FSEL R37, R37, -INF , P5 ;  /* 0xff80000025257808 */ /* 0x000fe40002800000 */
[----:B------:R-:W-:Y:S01]  /*13ce0*/  ISETP.GE.U32.AND P5, PT, R3, R4, PT ;  /* 0x000000040300720c */ /* 0x000fe20003fa6070 */
[----:B------:R-:W-:Y:S01]  /*13cf0*/  VIADD R4, R2, 0x7d ;  /* 0x0000007d02047836 */ /* 0x000fe20000000000 */
[----:B------:R-:W-:-:S02]  /*13d00*/  FSEL R128, R128, -INF , !P2 ;  /* 0xff80000080807808 */ /* 0x000fc40005000000 */
[----:B------:R-:W-:Y:S02]  /*13d10*/  FSEL R141, R141, -INF , !P1 ;  /* 0xff8000008d8d7808 */ /* 0x000fe40004800000 */
[----:B------:R-:W-:Y:S02]  /*13d20*/  FSEL R38, R38, -INF , P4 ;  /* 0xff80000026267808 */ /* 0x000fe40002000000 */
[----:B------:R-:W-:Y:S02]  /*13d30*/  ISETP.GE.AND P2, PT, R162, UR37, PT ;  /* 0x00000025a2007c0c */ /* 0x000fe4000bf46270 */
[----:B------:R-:W-:Y:S02]  /*13d40*/  ISETP.GE.AND P1, PT, R10, UR37, PT ;  /* 0x000000250a007c0c */ /* 0x000fe4000bf26270 */
[----:B------:R-:W-:Y:S01]  /*13d50*/  ISETP.GE.U32.AND P4, PT, R3, R0, PT ;  /* 0x000000000300720c */ /* 0x000fe20003f86070 */
[----:B------:R-:W-:Y:S01]  /*13d60*/  VIADD R0, R2, 0x7e ;  /* 0x0000007e02007836 */ /* 0x000fe20000000000 */
[----:B------:R-:W-:-:S02]  /*13d70*/  FSEL R142, R142, -INF , !P0 ;  /* 0xff8000008e8e7808 */ /* 0x000fc40004000000 */
[----:B------:R-:W-:Y:S02]  /*13d80*/  ISETP.GE.AND P0, PT, R8, UR37, PT ;  /* 0x0000002508007c0c */ /* 0x000fe4000bf06270 */
[----:B------:R-:W-:Y:S02]  /*13d90*/  FSEL R117, R132, -INF , !P2 ;  /* 0xff80000084757808 */ /* 0x000fe40005000000 */
[----:B------:R-:W-:Y:S02]  /*13da0*/  FSEL R145, R145, -INF , !P1 ;  /* 0xff80000091917808 */ /* 0x000fe40004800000 */
[----:B------:R-:W-:Y:S02]  /*13db0*/  ISETP.GE.AND P2, PT, R154, UR37, PT ;  /* 0x000000259a007c0c */ /* 0x000fe4000bf46270 */
[----:B------:R-:W-:Y:S02]  /*13dc0*/  ISETP.GE.AND P1, PT, R4, UR37, PT ;  /* 0x0000002504007c0c */ /* 0x000fe4000bf26270 */
[----:B------:R-:W-:-:S02]  /*13dd0*/  FSEL R146, R146, -INF , !P0 ;  /* 0xff80000092927808 */ /* 0x000fc40004000000 */
[----:B------:R-:W-:Y:S02]  /*13de0*/  ISETP.GE.AND P0, PT, R0, UR37, PT ;  /* 0x0000002500007c0c */ /* 0x000fe4000bf06270 */
[----:B------:R-:W-:Y:S02]  /*13df0*/  FSEL R136, R136, -INF , !P2 ;  /* 0xff80000088887808 */ /* 0x000fe40005000000 */
[----:B------:R-:W-:Y:S02]  /*13e00*/  FSEL R149, R149, -INF , !P1 ;  /* 0xff80000095957808 */ /* 0x000fe40004800000 */
[----:B------:R-:W-:Y:S02]  /*13e10*/  ISETP.GE.AND P2, PT, R20, UR37, PT ;  /* 0x0000002514007c0c */ /* 0x000fe4000bf46270 */
[----:B------:R-:W-:Y:S02]  /*13e20*/  ISETP.GE.U32.AND P1, PT, R3, R13, PT ;  /* 0x0000000d0300720c */ /* 0x000fe40003f26070 */
        /* <DEDUP_REMOVED lines=10> */
[----:B------:R-:W-:Y:S02]  /*13ed0*/  ISETP.GE.AND P0, PT, R173, UR37, PT ;  /* 0x00000025ad007c0c */ /* 0x000fe4000bf06270 */
[----:B------:R-:W-:Y:S02]  /*13ee0*/  FSEL R54, R148, -INF , !P2 ;  /* 0xff80000094367808 */ /* 0x000fe40005000000 */
[----:B------:R-:W-:-:S02]  /*13ef0*/  ISETP.GE.U32.AND P2, PT, R3, R169, PT ;  /* 0x000000a90300720c */ /* 0x000fc40003f46070 */
[----:B------:R-:W-:Y:S01]  /*13f00*/  FSEL R169, R95, -INF , !P3 ;  /* 0xff8000005fa97808 */ /* 0x000fe20005800000 */
[----:B------:R-:W-:Y:S01]  /*13f10*/  VIADD R95, R2, 0x1b ;  /* 0x0000001b025f7836 */ /* 0x000fe20000000000 */
[----:B------:R-:W-:Y:S02]  /*13f20*/  FSEL R99, R99, -INF , !P0 ;  /* 0xff80000063637808 */ /* 0x000fe40004000000 */
[----:B------:R-:W-:Y:S02]  /*13f30*/  ISETP.GE.AND P0, PT, R120, UR37, PT ;  /* 0x0000002578007c0c */ /* 0x000fe4000bf06270 */
[----:B------:R-:W-:Y:S02]  /*13f40*/  ISETP.GE.AND P3, PT, R124, UR37, PT ;  /* 0x000000257c007c0c */ /* 0x000fe4000bf66270 */
[----:B------:R-:W-:Y:S02]  /*13f50*/  FSEL R107, R107, -INF , !P0 ;  /* 0xff8000006b6b7808 */ /* 0x000fe40004000000 */
[----:B------:R-:W-:-:S02]  /*13f60*/  ISETP.GE.AND P0, PT, R95, UR37, PT ;  /* 0x000000255f007c0c */ /* 0x000fc4000bf06270 */
[----:B------:R-:W-:Y:S01]  /*13f70*/  FSEL R49, R165, -INF , P5 ;  /* 0xff800000a5317808 */ /* 0x000fe20002800000 */
[C---:B------:R-:W-:Y:S01]  /*13f80*/  VIADD R165, R2.reuse, 0x4f ;  /* 0x0000004f02a57836 */ /* 0x040fe20000000000 */
[----:B------:R-:W-:Y:S02]  /*13f90*/  FSEL R115, R115, -INF , !P0 ;  /* 0xff80000073737808 */ /* 0x000fe40004000000 */
[----:B------:R-:W-:Y:S01]  /*13fa0*/  ISETP.GE.U32.AND P0, PT, R3, R11, PT ;  /* 0x0000000b0300720c */ /* 0x000fe20003f06070 */
[C---:B------:R-:W-:Y:S01]  /*13fb0*/  VIADD R11, R2.reuse, 0x23 ;  /* 0x00000023020b7836 */ /* 0x040fe20000000000 */
[----:B------:R-:W-:Y:S02]  /*13fc0*/  FSEL R103, R103, -INF , !P3 ;  /* 0xff80000067677808 */ /* 0x000fe40005800000 */
[----:B------:R-:W-:Y:S01]  /*13fd0*/  ISETP.GE.U32.AND P5, PT, R3, R7, PT ;  /* 0x000000070300720c */ /* 0x000fe20003fa6070 */
[----:B------:R-:W-:Y:S01]  /*13fe0*/  VIADD R7, R2, 0x2b ;  /* 0x0000002b02077836 */ /* 0x000fe20000000000 */
[----:B------:R-:W-:-:S02]  /*13ff0*/  ISETP.GE.AND P3, PT, R122, UR37, PT ;  /* 0x000000257a007c0c */ /* 0x000fc4000bf66270 */
[----:B------:R-:W-:Y:S02]  /*14000*/  FSEL R41, R41, -INF , P5 ;  /* 0xff80000029297808 */ /* 0x000fe40002800000 */
[----:B------:R-:W-:Y:S02]  /*14010*/  FSEL R111, R111, -INF , !P3 ;  /* 0xff8000006f6f7808 */ /* 0x000fe40005800000 */
[----:B------:R-:W-:Y:S02]  /*14020*/  ISETP.GE.AND P5, PT, R11, UR37, PT ;  /* 0x000000250b007c0c */ /* 0x000fe4000bfa6270 */
        /* <DEDUP_REMOVED lines=8> */
[C---:B------:R-:W-:Y:S01]  /*140b0*/  ISETP.GE.U32.AND P3, PT, R3.reuse, R9, PT ;  /* 0x000000090300720c */ /* 0x040fe20003f66070 */
[C---:B------:R-:W-:Y:S01]  /*140c0*/  VIADD R9, R2.reuse, 0x27 ;  /* 0x0000002702097836 */ /* 0x040fe20000000000 */
[----:B------:R-:W-:Y:S01]  /*140d0*/  ISETP.GE.U32.AND P2, PT, R3, R188, PT ;  /* 0x000000bc0300720c */ /* 0x000fe20003f46070 */
[----:B------:R-:W-:Y:S01]  /*140e0*/  VIADD R188, R2, 0x2f ;  /* 0x0000002f02bc7836 */ /* 0x000fe20000000000 */
[----:B------:R-:W-:-:S02]  /*140f0*/  FSEL R42, R42, -INF , P0 ;  /* 0xff8000002a2a7808 */ /* 0x000fc40000000000 */
[----:B------:R-:W-:Y:S01]  /*14100*/  ISETP.GE.U32.AND P0, PT, R3, R184, PT ;  /* 0x000000b80300720c */ /* 0x000fe20003f06070 */
[----:B------:R-:W-:Y:S01]  /*14110*/  VIADD R184, R2, 0x3b ;  /* 0x0000003b02b87836 */ /* 0x000fe20000000000 */
[----:B------:R-:W-:Y:S02]  /*14120*/  FSEL R67, R67, -INF , !P5 ;  /* 0xff80000043437808 */ /* 0x000fe40006800000 */
[----:B------:R-:W-:Y:S02]  /*14130*/  ISETP.GE.AND P5, PT, R186, UR37, PT ;  /* 0x00000025ba007c0c */ /* 0x000fe4000bfa6270 */
[----:B------:R-:W-:Y:S02]  /*14140*/  FSEL R132, R155, -INF , P2 ;  /* 0xff8000009b847808 */ /* 0x000fe40001000000 */
[----:B------:R-:W-:Y:S02]  /*14150*/  FSEL R48, R167, -INF , P6 ;  /* 0xff800000a7307808 */ /* 0x000fe40003000000 */
[----:B------:R-:W-:Y:S01]  /*14160*/  ISETP.GE.U32.AND P2, PT, R3, R176, PT ;  /* 0x000000b00300720c */ /* 0x000fe20003f46070 */
[----:B------:R-:W-:Y:S01]  /*14170*/  VIADD R176, R2, 0x57 ;  /* 0x0000005702b07836 */ /* 0x000fe20000000000 */
[----:B------:R-:W-:-:S02]  /*14180*/  ISETP.GE.AND P6, PT, R9, UR37, PT ;  /* 0x0000002509007c0c */ /* 0x000fc4000bfc6270 */
[----:B------:R-:W-:Y:S02]  /*14190*/  FSEL R75, R75, -INF , !P5 ;  /* 0xff8000004b4b7808 */ /* 0x000fe40006800000 */
[----:B------:R-:W-:Y:S02]  /*141a0*/  FSEL R40, R40, -INF , P3 ;  /* 0xff80000028287808 */ /* 0x000fe40001800000 */
[----:B------:R-:W-:Y:S02]  /*141b0*/  ISETP.GE.AND P5, PT, R184, UR37, PT ;  /* 0x00000025b8007c0c */ /* 0x000fe4000bfa6270 */
[----:B------:R-:W-:Y:S02]  /*141c0*/  FSEL R50, R50, -INF , P2 ;  /* 0xff80000032327808 */ /* 0x000fe40001000000 */
[----:B------:R-:W-:Y:S01]  /*141d0*/  ISETP.GE.U32.AND P3, PT, R3, R182, PT ;  /* 0x000000b60300720c */ /* 0x000fe20003f66070 */
[----:B------:R-:W-:Y:S01]  /*141e0*/  VIADD R182, R2, 0x37 ;  /* 0x0000003702b67836 */ /* 0x000fe20000000000 */
[----:B------:R-:W-:-:S02]  /*141f0*/  FSEL R63, R63, -INF , !P6 ;  /* 0xff8000003f3f7808 */ /* 0x000fc40007000000 */
[----:B------:R-:W-:Y:S02]  /*14200*/  ISETP.GE.AND P2, PT, R185, UR37, PT ;  /* 0x00000025b9007c0c */ /* 0x000fe4000bf46270 */
[----:B------:R-:W-:Y:S02]  /*14210*/  ISETP.GE.AND P6, PT, R188, UR37, PT ;  /* 0x00000025bc007c0c */ /* 0x000fe4000bfc6270 */
[----:B------:R-:W-:Y:S02]  /*14220*/  FSEL R46, R163, -INF , P4 ;  /* 0xff800000a32e7808 */ /* 0x000fe40002000000 */
[----:B------:R-:W-:Y:S02]  /*14230*/  FSEL R83, R83, -INF , !P5 ;  /* 0xff80000053537808 */ /* 0x000fe40006800000 */
[C---:B------:R-:W-:Y:S01]  /*14240*/  ISETP.GE.U32.AND P4, PT, R3.reuse, R5, PT ;  /* 0x000000050300720c */ /* 0x040fe20003f86070 */
[C---:B------:R-:W-:Y:S01]  /*14250*/  VIADD R5, R2.reuse, 0x3f ;  /* 0x0000003f02057836 */ /* 0x040fe20000000000 */
[----:B------:R-:W-:Y:S01]  /*14260*/  ISETP.GE.U32.AND P5, PT, R3, R180, PT ;  /* 0x000000b40300720c */ /* 0x000fe20003fa6070 */
[----:B------:R-:W-:Y:S01]  /*14270*/  VIADD R180, R2, 0x53 ;  /* 0x0000005302b47836 */ /* 0x000fe20000000000 */
[----:B------:R-:W-:-:S02]  /*14280*/  FSEL R27, R27, -INF , !P2 ;  /* 0xff8000001b1b7808 */ /* 0x000fc40005000000 */
        /* <DEDUP_REMOVED lines=8> */
[----:B------:R-:W-:Y:S02]  /*14310*/  ISETP.GE.AND P2, PT, R180, UR37, PT ;  /* 0x00000025b4007c0c */ /* 0x000fe4000bf46270 */
[----:B------:R-:W-:Y:S02]  /*14320*/  ISETP.GE.AND P6, PT, R5, UR37, PT ;  /* 0x0000002505007c0c */ /* 0x000fe4000bfc6270 */
[----:B------:R-:W-:Y:S02]  /*14330*/  FSEL R163, R43, -INF , !P2 ;  /* 0xff8000002ba37808 */ /* 0x000fe40005000000 */
[----:B------:R-:W-:Y:S02]  /*14340*/  FSEL R87, R87, -INF , !P6 ;  /* 0xff80000057577808 */ /* 0x000fe40007000000 */
[----:B------:R-:W-:-:S02]  /*14350*/  FSEL R133, R153, -INF , P1 ;  /* 0xff80000099857808 */ /* 0x000fc40000800000 */
[----:B------:R-:W-:Y:S02]  /*14360*/  FSEL R148, R151, -INF , P0 ;  /* 0xff80000097947808 */ /* 0x000fe40000000000 */
[----:B------:R-:W-:Y:S02]  /*14370*/  ISETP.GE.AND P2, PT, R178, UR37, PT ;  /* 0x00000025b2007c0c */ /* 0x000fe4000bf46270 */
[C---:B------:R-:W-:Y:S02]  /*14380*/  ISETP.GE.U32.AND P1, PT, R3.reuse, R172, PT ;  /* 0x000000ac0300720c */ /* 0x040fe40003f26070 */
[----:B------:R-:W-:Y:S02]  /*14390*/  ISETP.GE.U32.AND P0, PT, R3, R170, PT ;  /* 0x000000aa0300720c */ /* 0x000fe40003f06070 */
[----:B------:R-:W-:Y:S02]  /*143a0*/  ISETP.GE.AND P6, PT, R183, UR37, PT ;  /* 0x00000025b7007c0c */ /* 0x000fe4000bfc6270 */
[----:B------:R-:W-:-:S02]  /*143b0*/  FSEL R52, R52, -INF , P3 ;  /* 0xff80000034347808 */ /* 0x000fc40001800000 */
[----:B------:R-:W-:Y:S02]  /*143c0*/  ISETP.GE.U32.AND P3, PT, R3, R168, PT ;  /* 0x000000a80300720c */ /* 0x000fe40003f66070 */
[----:B------:R-:W-:Y:S02]  /*143d0*/  FSEL R144, R121, -INF , P4 ;  /* 0xff80000079907808 */ /* 0x000fe40002000000 */
[----:B------:R-:W-:Y:S02]  /*143e0*/  FSEL R53, R53, -INF , P5 ;  /* 0xff80000035357808 */ /* 0x000fe40002800000 */
[----:B------:R-:W-:Y:S02]  /*143f0*/  FSEL R121, R51, -INF , !P2 ;  /* 0xff80000033797808 */ /* 0x000fe40005000000 */
[----:B------:R-:W-:Y:S02]  /*14400*/  ISETP.GE.U32.AND P5, PT, R3, R166, PT ;  /* 0x000000a60300720c */ /* 0x000fe40003fa6070 */
[----:B------:R-:W-:-:S02]  /*14410*/  FSEL R31, R31, -INF , !P6 ;  /* 0xff8000001f1f7808 */ /* 0x000fc40007000000 */
[----:B------:R-:W-:Y:S02]  /*14420*/  FSEL R51, R125, -INF , P1 ;  /* 0xff8000007d337808 */ /* 0x000fe40000800000 */
[----:B------:R-:W-:Y:S02]  /*14430*/  FSEL R172, R126, -INF , P0 ;  /* 0xff8000007eac7808 */ /* 0x000fe40000000000 */
[----:B------:R-:W-:Y:S02]  /*14440*/  ISETP.GE.U32.AND P4, PT, R3, R164, PT ;  /* 0x000000a40300720c */ /* 0x000fe40003f86070 */
[----:B------:R-:W-:Y:S02]  /*14450*/  ISETP.GE.AND P6, PT, R165, UR37, PT ;  /* 0x00000025a5007c0c */ /* 0x000fe4000bfc6270 */
[C---:B------:R-:W-:Y:S02]  /*14460*/  ISETP.GE.U32.AND P2, PT, R3.reuse, R162, PT ;  /* 0x000000a20300720c */ /* 0x040fe40003f46070 */
[----:B------:R-:W-:-:S02]  /*14470*/  ISETP.GE.U32.AND P1, PT, R3, R158, PT ;  /* 0x0000009e0300720c */ /* 0x000fc40003f26070 */
[C---:B------:R-:W-:Y:S02]  /*14480*/  ISETP.GE.U32.AND P0, PT, R3.reuse, R156, PT ;  /* 0x0000009c0300720c */ /* 0x040fe40003f06070 */
[----:B------:R-:W-:Y:S02]  /*14490*/  FSEL R158, R128, -INF , P3 ;  /* 0xff800000809e7808 */ /* 0x000fe40001800000 */
[----:B------:R-:W-:Y:S02]  /*144a0*/  ISETP.GE.U32.AND P3, PT, R3, R154, PT ;  /* 0x0000009a0300720c */ /* 0x000fe40003f66070 */
[----:B------:R-:W-:Y:S02]  /*144b0*/  FSEL R159, R129, -INF , P5 ;  /* 0xff800000819f7808 */ /* 0x000fe40002800000 */
[----:B------:R-:W-:Y:S02]  /*144c0*/  FSEL R39, R39, -INF , !P6 ;  /* 0xff80000027277808 */ /* 0x000fe40007000000 */
[----:B------:R-:W-:-:S02]  /*144d0*/  ISETP.GE.U32.AND P5, PT, R3, R152, PT ;  /* 0x000000980300720c */ /* 0x000fc40003fa6070 */
[----:B------:R-:W-:Y:S02]  /*144e0*/  FSEL R170, R130, -INF , P4 ;  /* 0xff80000082aa7808 */ /* 0x000fe40002000000 */
[----:B------:R-:W-:Y:S02]  /*144f0*/  FSEL R156, R117, -INF , P2 ;  /* 0xff800000759c7808 */ /* 0x000fe40001000000 */
[----:B------:R-:W-:Y:S02]  /*14500*/  FSEL R168, R134, -INF , P0 ;  /* 0xff80000086a87808 */ /* 0x000fe40000000000 */
[----:B------:R-:W-:Y:S02]  /*14510*/  ISETP.GE.AND P6, PT, R176, UR37, PT ;  /* 0x00000025b0007c0c */ /* 0x000fe4000bfc6270 */
[C---:B------:R-:W-:Y:S02]  /*14520*/  ISETP.GE.U32.AND P4, PT, R3.reuse, R118, PT ;  /* 0x000000760300720c */ /* 0x040fe40003f86070 */
[----:B------:R-:W-:-:S02]  /*14530*/  ISETP.GE.U32.AND P2, PT, R3, R20, PT ;  /* 0x000000140300720c */ /* 0x000fc40003f46070 */
[----:B------:R-:W-:Y:S02]  /*14540*/  FSEL R157, R157, -INF , P1 ;  /* 0xff8000009d9d7808 */ /* 0x000fe40000800000 */
[C---:B------:R-:W-:Y:S02]  /*14550*/  ISETP.GE.U32.AND P0, PT, R3.reuse, R14, PT ;  /* 0x0000000e0300720c */ /* 0x040fe40003f06070 */
[C---:B------:R-:W-:Y:S02]  /*14560*/  ISETP.GE.U32.AND P1, PT, R3.reuse, R18, PT ;  /* 0x000000120300720c */ /* 0x040fe40003f26070 */
[----:B------:R-:W-:Y:S02]  /*14570*/  FSEL R154, R136, -INF , P3 ;  /* 0xff800000889a7808 */ /* 0x000fe40001800000 */
[----:B------:R-:W-:Y:S02]  /*14580*/  ISETP.GE.U32.AND P3, PT, R3, R12, PT ;  /* 0x0000000c0300720c */ /* 0x000fe40003f66070 */
[----:B------:R-:W-:-:S02]  /*14590*/  FSEL R155, R137, -INF , P5 ;  /* 0xff800000899b7808 */ /* 0x000fc40002800000 */
[----:B------:R-:W-:Y:S02]  /*145a0*/  FSEL R43, R47, -INF , !P6 ;  /* 0xff8000002f2b7808 */ /* 0x000fe40007000000 */
[----:B------:R-:W-:Y:S02]  /*145b0*/  ISETP.GE.U32.AND P5, PT, R3, R10, PT ;  /* 0x0000000a0300720c */ /* 0x000fe40003fa6070 */
[----:B------:R-:W-:Y:S02]  /*145c0*/  FSEL R166, R138, -INF , P4 ;  /* 0xff8000008aa67808 */ /* 0x000fe40002000000 */
[----:B------:R-:W-:Y:S02]  /*145d0*/  FSEL R152, R21, -INF , P2 ;  /* 0xff80000015987808 */ /* 0x000fe40001000000 */
[----:B------:R-:W-:Y:S02]  /*145e0*/  FSEL R164, R142, -INF , P0 ;  /* 0xff8000008ea47808 */ /* 0x000fe40000000000 */
[----:B------:R-:W-:-:S02]  /*145f0*/  ISETP.GE.AND P6, PT, R179, UR37, PT ;  /* 0x00000025b3007c0c */ /* 0x000fc4000bfc6270 */
[C---:B------:R-:W-:Y:S02]  /*14600*/  ISETP.GE.U32.AND P4, PT, R3.reuse, R8, PT ;  /* 0x000000080300720c */ /* 0x040fe40003f86070 */
[----:B------:R-:W-:Y:S02]  /*14610*/  ISETP.GE.U32.AND P2, PT, R3, R6, PT ;  /* 0x000000060300720c */ /* 0x000fe40003f46070 */
[----:B------:R-:W-:Y:S02]  /*14620*/  FSEL R153, R141, -INF , P1 ;  /* 0xff8000008d997808 */ /* 0x000fe40000800000 */
[C---:B------:R-:W-:Y:S01]  /*14630*/  ISETP.GE.U32.AND P0, PT, R3.reuse, R0, PT ;  /* 0x000000000300720c */ /* 0x040fe20003f06070 */
[C---:B------:R-:W-:Y:S01]  /*14640*/  VIADD R0, R2.reuse, 0x67 ;  /* 0x0000006702007836 */ /* 0x040fe20000000000 */
[----:B------:R-:W-:Y:S01]  /*14650*/  ISETP.GE.U32.AND P1, PT, R3, R4, PT ;  /* 0x000000040300720c */ /* 0x000fe20003f26070 */
[----:B------:R-:W-:Y:S01]  /*14660*/  VIADD R4, R2, 0x63 ;  /* 0x0000006302047836 */ /* 0x000fe20000000000 */
[----:B------:R-:W-:-:S02]  /*14670*/  FSEL R150, R15, -INF , P3 ;  /* 0xff8000000f967808 */ /* 0x000fc40001800000 */
[----:B------:R-:W-:Y:S02]  /*14680*/  ISETP.GE.U32.AND P3, PT, R3, R177, PT ;  /* 0x000000b10300720c */ /* 0x000fe40003f66070 */
[----:B------:R-:W-:Y:S02]  /*14690*/  FSEL R151, R145, -INF , P5 ;  /* 0xff80000091977808 */ /* 0x000fe40002800000 */
[----:B------:R-:W-:Y:S02]  /*146a0*/  FSEL R167, R55, -INF , !P6 ;  /* 0xff80000037a77808 */ /* 0x000fe40007000000 */
[----:B------:R-:W-:Y:S02]  /*146b0*/  ISETP.GE.U32.AND P5, PT, R3, R175, PT ;  /* 0x000000af0300720c */ /* 0x000fe40003fa6070 */
[----:B------:R-:W-:Y:S02]  /*146c0*/  FSEL R162, R146, -INF , P4 ;  /* 0xff80000092a27808 */ /* 0x000fe40002000000 */
[----:B------:R-:W-:-:S02]  /*146d0*/  FSEL R54, R54, -INF , P2 ;  /* 0xff80000036367808 */ /* 0x000fc40001000000 */
[----:B------:R-:W-:Y:S02]  /*146e0*/  FSEL R18, R13, -INF , P0 ;  /* 0xff8000000d127808 */ /* 0x000fe40000000000 */
[C---:B------:R-:W-:Y:S02]  /*146f0*/  ISETP.GE.U32.AND P4, PT, R3.reuse, R173, PT ;  /* 0x000000ad0300720c */ /* 0x040fe40003f86070 */
[----:B------:R-:W-:Y:S02]  /*14700*/  ISETP.GE.U32.AND P2, PT, R3, R2, PT ;  /* 0x000000020300720c */ /* 0x000fe40003f46070 */
[----:B------:R-:W-:Y:S02]  /*14710*/  FSEL R55, R149, -INF , P1 ;  /* 0xff80000095377808 */ /* 0x000fe40000800000 */
[C---:B------:R-:W-:Y:S02]  /*14720*/  ISETP.GE.U32.AND P0, PT, R3.reuse, R124, PT ;  /* 0x0000007c0300720c */ /* 0x040fe40003f06070 */
[----:B------:R-:W-:-:S02]  /*14730*/  ISETP.GT.U32.AND P1, PT, R3, R2, PT ;  /* 0x000000020300720c */ /* 0x000fc40003f24070 */
[----:B------:R-:W-:Y:S02]  /*14740*/  FSEL R91, R91, -INF , P3 ;  /* 0xff8000005b5b7808 */ /* 0x000fe40001800000 */
[----:B------:R-:W-:Y:S02]  /*14750*/  ISETP.GE.U32.AND P3, PT, R3, R95, PT ;  /* 0x0000005f0300720c */ /* 0x000fe40003f66070 */
[----:B------:R-:W-:Y:S02]  /*14760*/  FSEL R95, R169, -INF , P5 ;  /* 0xff800000a95f7808 */ /* 0x000fe40002800000 */
[----:B------:R-:W-:Y:S02]  /*14770*/  FSEL R88, R88, -INF , P2 ;  /* 0xff80000058587808 */ /* 0x000fe40001000000 */
[----:B------:R-:W-:Y:S02]  /*14780*/  ISETP.GE.U32.AND P5, PT, R3, R171, PT ;  /* 0x000000ab0300720c */ /* 0x000fe40003fa6070 */
[----:B------:R-:W-:-:S02]  /*14790*/  FSEL R99, R99, -INF , P4 ;  /* 0xff80000063637808 */ /* 0x000fc40002000000 */
[----:B------:R-:W-:Y:S02]  /*147a0*/  FSEL R103, R103, -INF , P0 ;  /* 0xff80000067677808 */ /* 0x000fe40000000000 */
[----:B------:R-:W-:Y:S02]  /*147b0*/  ISETP.GE.U32.AND P2, PT, R3, R120, PT ;  /* 0x000000780300720c */ /* 0x000fe40003f46070 */
[----:B------:R-:W-:Y:S02]  /*147c0*/  FSEL R89, R89, -INF , P1 ;  /* 0xff80000059597808 */ /* 0x000fe40000800000 */
[C---:B------:R-:W-:Y:S02]  /*147d0*/  ISETP.GE.U32.AND P4, PT, R3.reuse, R11, PT ;  /* 0x0000000b0300720c */ /* 0x040fe40003f86070 */
[C---:B------:R-:W-:Y:S02]  /*147e0*/  ISETP.GE.U32.AND P0, PT, R3.reuse, R9, PT ;  /* 0x000000090300720c */ /* 0x040fe40003f06070 */
[----:B------:R-:W-:-:S02]  /*147f0*/  ISETP.GE.U32.AND P1, PT, R3, R122, PT ;  /* 0x0000007a0300720c */ /* 0x000fc40003f26070 */
[----:B------:R-:W-:Y:S02]  /*14800*/  FSEL R115, R115, -INF , P3 ;  /* 0xff80000073737808 */ /* 0x000fe40001800000 */
[----:B------:R-:W-:Y:S02]  /*14810*/  FSEL R117, R119, -INF , P5 ;  /* 0xff80000077757808 */ /* 0x000fe40002800000 */
[----:B------:R-:W-:Y:S02]  /*14820*/  FSEL R107, R107, -INF , P2 ;  /* 0xff8000006b6b7808 */ /* 0x000fe40001000000 */
[C---:B------:R-:W-:Y:S02]  /*14830*/  ISETP.GE.U32.AND P3, PT, R3.reuse, R186, PT ;  /* 0x000000ba0300720c */ /* 0x040fe40003f66070 */
        /* <DEDUP_REMOVED lines=23> */
[----:B------:R-:W-:Y:S02]  /*149b0*/  ISETP.GE.AND P3, PT, R4, UR37, PT ;  /* 0x0000002504007c0c */ /* 0x000fe4000bf66270 */
[----:B------:R-:W-:Y:S01]  /*149c0*/  ISETP.GE.U32.AND P5, PT, R3, R4, PT ;  /* 0x000000040300720c */ /* 0x000fe20003fa6070 */
[----:B------:R-:W-:Y:S01]  /*149d0*/  VIADD R4, R2, 0x6b ;  /* 0x0000006b02047836 */ /* 0x000fe20000000000 */
[----:B------:R-:W-:-:S02]  /*149e0*/  FSEL R47, R163, -INF , P4 ;  /* 0xff800000a32f7808 */ /* 0x000fc40002000000 */
[----:B------:R-:W-:Y:S02]  /*149f0*/  FSEL R43, R43, -INF , P0 ;  /* 0xff8000002b2b7808 */ /* 0x000fe40000000000 */
[----:B------:R-:W-:Y:S02]  /*14a00*/  ISETP.GE.U32.AND P2, PT, R3, R178, PT ;  /* 0x000000b20300720c */ /* 0x000fe40003f46070 */
[----:B------:R-:W-:Y:S02]  /*14a10*/  FSEL R31, R31, -INF , P1 ;  /* 0xff8000001f1f7808 */ /* 0x000fe40000800000 */
[----:B------:R-:W-:Y:S02]  /*14a20*/  ISETP.GE.AND P4, PT, R0, UR37, PT ;  /* 0x0000002500007c0c */ /* 0x000fe4000bf86270 */
[C---:B------:R-:W-:Y:S01]  /*14a30*/  ISETP.GE.U32.AND P0, PT, R3.reuse, R0, PT ;  /* 0x000000000300720c */ /* 0x040fe20003f06070 */
[----:B------:R-:W-:Y:S01]  /*14a40*/  VIADD R0, R2, 0x6f ;  /* 0x0000006f02007836 */ /* 0x000fe20000000000 */
[----:B------:R-:W-:-:S02]  /*14a50*/  ISETP.GE.U32.AND P1, PT, R3, R179, PT ;  /* 0x000000b30300720c */ /* 0x000fc40003f26070 */
        /* <DEDUP_REMOVED lines=15> */
[----:B------:R-:W-:Y:S02]  /*14b50*/  ISETP.GE.AND P2, PT, R0, UR37, PT ;  /* 0x0000002500007c0c */ /* 0x000fe4000bf46270 */
[----:B------:R-:W-:Y:S02]  /*14b60*/  FSEL R135, R135, -INF , !P1 ;  /* 0xff80000087877808 */ /* 0x000fe40004800000 */
[----:B------:R-:W-:Y:S02]  /*14b70*/  FSEL R139, R139, -INF , !P5 ;  /* 0xff8000008b8b7808 */ /* 0x000fe40006800000 */
[----:B------:R-:W-:Y:S02]  /*14b80*/  FSEL R143, R143, -INF , !P2 ;  /* 0xff8000008f8f7808 */ /* 0x000fe40005000000 */
[----:B------:R-:W-:Y:S02]  /*14b90*/  ISETP.GE.AND P1, PT, R4, UR37, PT ;  /* 0x0000002504007c0c */ /* 0x000fe4000bf26270 */
[----:B------:R-:W-:-:S02]  /*14ba0*/  ISETP.GE.U32.AND P5, PT, R3, R0, PT ;  /* 0x000000000300720c */ /* 0x000fc40003fa6070 */
[----:B------:R-:W-:Y:S02]  /*14bb0*/  ISETP.GE.U32.AND P2, PT, R3, R4, PT ;  /* 0x000000040300720c */ /* 0x000fe40003f46070 */
[C---:B------:R-:W-:Y:S02]  /*14bc0*/  FMNMX3 R5, R17.reuse, R88, R22, !PT ;  /* 0x0000005811057276 */ /* 0x040fe40007800016 */
[C---:B------:R-:W-:Y:S02]  /*14bd0*/  FMNMX3 R4, R17.reuse, R89, R23, !PT ;  /* 0x0000005911047276 */ /* 0x040fe40007800017 */
        /* <DEDUP_REMOVED lines=45> */
[----:B------:R-:W-:Y:S02]  /*14eb0*/  FSEL R173, R127, -INF , P0 ;  /* 0xff8000007fad7808 */ /* 0x000fe40000000000 */
[----:B------:R-:W-:Y:S02]  /*14ec0*/  FMNMX3 R0, R0, R141, R149, !PT ;  /* 0x0000008d00007276 */ /* 0x000fe40007800095 */
[----:B------:R-:W-:Y:S02]  /*14ed0*/  FMNMX3 R5, R5, R52, R50, !PT ;  /* 0x0000003405057276 */ /* 0x000fe40007800032 */
[----:B------:R-:W-:Y:S02]  /*14ee0*/  FMNMX3 R4, R4, R53, R51, !PT ;  /* 0x0000003504047276 */ /* 0x000fe40007800033 */
[----:B------:R-:W-:Y:S02]  /*14ef0*/  FMNMX3 R3, R3, R144, R172, !PT ;  /* 0x0000009003037276 */ /* 0x000fe400078000ac */
[----:B------:R-:W-:-:S02]  /*14f00*/  FSEL R171, R131, -INF , P6 ;  /* 0xff80000083ab7808 */ /* 0x000fc40003000000 */
[----:B------:R-:W-:Y:S02]  /*14f10*/  FSEL R169, R135, -INF , P3 ;  /* 0xff80000087a97808 */ /* 0x000fe40001800000 */
[----:B------:R-:W-:Y:S02]  /*14f20*/  FMNMX3 R0, R0, R145, R173, !PT ;  /* 0x0000009100007276 */ /* 0x000fe400078000ad */
[----:B------:R-:W-:Y:S02]  /*14f30*/  FMNMX3 R5, R5, R158, R156, !PT ;  /* 0x0000009e05057276 */ /* 0x000fe4000780009c */
[----:B------:R-:W-:Y:S02]  /*14f40*/  FMNMX3 R4, R4, R159, R157, !PT ;  /* 0x0000009f04047276 */ /* 0x000fe4000780009d */
[----:B------:R-:W-:Y:S02]  /*14f50*/  FMNMX3 R3, R3, R170, R168, !PT ;  /* 0x000000aa03037276 */ /* 0x000fe400078000a8 */
[----:B------:R-:W-:-:S02]  /*14f60*/  FSEL R147, R147, -INF , !P1 ;  /* 0xff80000093937808 */ /* 0x000fc40004800000 */
[----:B------:R-:W-:Y:S02]  /*14f70*/  FSEL R167, R139, -INF , P4 ;  /* 0xff8000008ba77808 */ /* 0x000fe40002000000 */
[----:B------:R-:W-:Y:S02]  /*14f80*/  FSEL R165, R143, -INF , P5 ;  /* 0xff8000008fa57808 */ /* 0x000fe40002800000 */
        /* <DEDUP_REMOVED lines=9> */
[----:B------:R-:W-:-:S02]  /*15020*/  FMNMX3 R0, R0, R163, R19, !PT ;  /* 0x000000a300007276 */ /* 0x000fc40007800013 */
[----:B------:R-:W-:Y:S02]  /*15030*/  FMNMX3 R3, R5, R4, R3, !PT ;  /* 0x0000000405037276 */ /* 0x000fe40007800003 */
[----:B------:R-:W-:Y:S02]  /*15040*/  ISETP.NE.AND P0, PT, R161, R174, PT ;  /* 0x000000aea100720c */ /* 0x000fe40003f05270 */
[----:B------:R-:W-:-:S04]  /*15050*/  FMNMX R187, R0, R3, !PT ;  /* 0x0000000300bb7209 */ /* 0x000fc80007800000 */
[C---:B------:R-:W-:Y:S01]  /*15060*/  FSETP.NEU.AND P1, PT, R187.reuse, -INF , PT ;  /* 0xff800000bb00780b */ /* 0x040fe20003f2d000 */
[----:B------:R1:W-:Y:S03]  /*15070*/  STL [R1+0x6c], R187 ;  /* 0x00006cbb01007387 */ /* 0x0003e60000100800 */
[----:B------:R-:W-:-:S03]  /*15080*/  FSEL R119, R187, RZ, P1 ;  /* 0x000000ffbb777208 */ /* 0x000fc60000800000 */
        /* <DEDUP_REMOVED lines=17> */
.L_x_264:
[----:B------:R-:W-:Y:S05]  /*151a0*/  WARPSYNC.ALL ;  /* 0x0000000000007948 */ /* 0x000fea0003800000 */
[----:B------:R-:W-:Y:S01]  /*151b0*/  R2UR UR4, R160 ;  /* 0x00000000a00472ca */ /* 0x000fe200000e0000 */
[----:B------:R-:W-:Y:S01]  /*151c0*/  IMAD.MOV.U32 R118, RZ, RZ, R17 ;  /* 0x000000ffff767224 */ /* 0x000fe200078e0011 */
[----:B------:R-:W-:-:S11]  /*151d0*/  ISETP.NE.AND P0, PT, RZ, UR46, PT ;  /* 0x0000002eff007c0c */ /* 0x000fd6000bf05270 */
[----:B------:R3:W-:Y:S02]  /*151e0*/  STTM.x2 tmem[UR4], R118 ;  /* 0x00000076000079ed */ /* 0x0007e400080c0004 */
[----:B------:R-:W-:Y:S05]  /*151f0*/  @P0 BRA `(.L_x_265) ;  /* 0x0000000000040947 */ /* 0x000fea0003800000 */
[----:B------:R-:W-:Y:S05]  /*15200*/  BPT.TRAP 0x1 ;  /* 0x000000040000795c */ /* 0x000fea0000300000 */
.L_x_265:
[----:B------:R-:W-:Y:S01]  /*15210*/  UISETP.NE.AND UP0, UPT, UR55, URZ, UPT ;  /* 0x000000ff3700728c */ /* 0x000fe2000bf05270 */
[----:B------:R-:W-:Y:S01]  /*15220*/  MOV R3, UR54 ;  /* 0x0000003600037c02 */ /* 0x000fe20008000f00 */
[----:B------:R-:W-:Y:S01]  /*15230*/  UIADD3 UR4, UPT, UPT, UR38, 0x14080, URZ ;  /* 0x0001408026047890 */ /* 0x000fe2000fffe0ff */
[----:B------:R-:W-:Y:S02]  /*15240*/  MOV R4, UR45 ;  /* 0x0000002d00047c02 */ /* 0x000fe40008000f00 */
[----:B------:R-:W-:Y:S02]  /*15250*/  SHF.L.U32 R3, R3, 0x1f, RZ ;  /* 0x0000001f03037819 */ /* 0x000fe400000006ff */
[----:B------:R-:W-:-:S04]  /*15260*/  FSETP.NEU.AND P0, PT, R187, -INF , PT ;  /* 0xff800000bb00780b */ /* 0x000fc80003f0d000 */
[----:B------:R-:W-:Y:S01]  /*15270*/  @UP0 UIADD3 UR4, UPT, UPT, UR38, 0x14070, URZ ;  /* 0x0001407026040890 */ /* 0x000fe2000fffe0ff */
[----:B------:R-:W-:Y:S01]  /*15280*/  FSEL R0, R187, RZ, P0 ;  /* 0x000000ffbb007208 */ /* 0x000fe20000000000 */
[----:B------:R-:W-:-:S04]  /*15290*/  USEL UR38, UR52, UR49, UP0 ;  /* 0x0000003134267287 */ /* 0x000fc80008000000 */
[----:B------:R-:W-:Y:S01]  /*152a0*/  FMUL R0, R0, -UR36 ;  /* 0x8000002400007c20 */ /* 0x000fe20008400000 */
[----:B------:R-:W-:Y:S02]  /*152b0*/  ULOP3.LUT UR38, UR38, 0x1, URZ, 0x3c, !UPT ;  /* 0x0000000126267892 */ /* 0x000fe4000f8e3cff */
[----:B------:R-:W-:Y:S01]  /*152c0*/  SYNCS.ARRIVE.TRANS64.A1T0 RZ, [UR4], RZ ;  /* 0x000000ffffff79a7 */ /* 0x000fe20008100004 */
[--C-:B------:R-:W-:Y:S02]  /*152d0*/  FFMA2 R88, R88.F32x2.HI_LO, UR36.F32, R0.reuse.F32 ;  /* 0x0000002458587c49 */ /* 0x100fe40009200000 */
[--C-:B------:R-:W-:Y:S02]  /*152e0*/  FFMA2 R90, R90.F32x2.HI_LO, UR36.F32, R0.reuse.F32 ;  /* 0x000000245a5a7c49 */ /* 0x100fe40009200000 */
[--C-:B------:R-:W-:Y:S01]  /*152f0*/  FFMA2 R22, R22.F32x2.HI_LO, UR36.F32, R0.reuse.F32 ;  /* 0x0000002416167c49 */ /* 0x100fe20009200000 */
[----:B------:R-:W-:Y:S01]  /*15300*/  FSETP.GEU.AND P4, PT, R88, -126, PT ;  /* 0xc2fc00005800780b */ /* 0x000fe20003f8e000 */
[----:B------:R-:W-:Y:S01]  /*15310*/  FFMA2 R6, R94.F32x2.HI_LO, UR36.F32, R0.F32 ;  /* 0x000000245e067c49 */ /* 0x000fe20009200000 */
[----:B------:R-:W4:Y:S01]  /*15320*/  SYNCS.PHASECHK.TRANS64.TRYWAIT P5, [R4+UR42+0x140d0], R3 ;  /* 0x0140d003040075a7 */ /* 0x000f2200080a112a */
[----:B------:R-:W-:-:S02]  /*15330*/  FSETP.GEU.AND P3, PT, R89, -126, PT ;  /* 0xc2fc00005900780b */ /* 0x000fc40003f6e000 */
[----:B------:R-:W-:Y:S02]  /*15340*/  FSETP.GEU.AND P2, PT, R90, -126, PT ;  /* 0xc2fc00005a00780b */ /* 0x000fe40003f4e000 */
[----:B------:R-:W-:Y:S02]  /*15350*/  FSETP.GEU.AND P1, PT, R91, -126, PT ;  /* 0xc2fc00005b00780b */ /* 0x000fe40003f2e000 */
[----:B------:R-:W-:Y:S02]  /*15360*/  FSETP.GEU.AND P0, PT, R22, -126, PT ;  /* 0xc2fc00001600780b */ /* 0x000fe40003f0e000 */
[----:B------:R-:W-:Y:S02]  /*15370*/  FSETP.GEU.AND P6, PT, R23, -126, PT ;  /* 0xc2fc00001700780b */ /* 0x000fe40003fce000 */
[----:B------:R-:W-:-:S03]  /*15380*/  @!P4 FMUL R88, R88, 0.5 ;  /* 0x3f0000005858c820 */ /* 0x000fc60000400000 */
[----:B------:R-:W-:Y:S02]  /*15390*/  @!P3 FMUL R89, R89, 0.5 ;  /* 0x3f0000005959b820 */ /* 0x000fe40000400000 */
[----:B------:R-:W-:Y:S01]  /*153a0*/  @!P2 FMUL R90, R90, 0.5 ;  /* 0x3f0000005a5aa820 */ /* 0x000fe20000400000 */
[----:B------:R-:W1:Y:S01]  /*153b0*/  MUFU.EX2 R88, R88 ;  /* 0x0000005800587308 */ /* 0x000e620000000800 */
[----:B------:R-:W-:-:S07]  /*153c0*/  @!P1 FMUL R91, R91, 0.5 ;  /* 0x3f0000005b5b9820 */ /* 0x000fce0000400000 */
[----:B------:R-:W1:Y:S08]  /*153d0*/  MUFU.EX2 R89, R89 ;  /* 0x0000005900597308 */ /* 0x000e700000000800 */
[----:B------:R-:W1:Y:S08]  /*153e0*/  MUFU.EX2 R90, R90 ;  /* 0x0000005a005a7308 */ /* 0x000e700000000800 */
[----:B------:R-:W1:Y:S02]  /*153f0*/  MUFU.EX2 R91, R91 ;  /* 0x0000005b005b7308 */ /* 0x000e640000000800 */
[----:B-1--4-:R-:W-:Y:S05]  /*15400*/  @!P5 BRA `(.L_x_266) ;  /* 0x0000006c0028d947 */ /* 0x012fea0003800000 */
.L_x_426:
[--C-:B------:R-:W-:Y:S01]  /*15410*/  FFMA2 R94, R92.F32x2.HI_LO, UR36.F32, R0.reuse.F32 ;  /* 0x000000245c5e7c49 */ /* 0x100fe20009200000 */
[----:B------:R-:W-:Y:S01]  /*15420*/  FSETP.GEU.AND P5, PT, R6, -126, PT ;  /* 0xc2fc00000600780b */ /* 0x000fe20003fae000 */
[----:B------:R-:W-:Y:S01]  /*15430*/  @!P2 FMUL R90, R90, R90 ;  /* 0x0000005a5a5aa220 */ /* 0x000fe20000400000 */
[----:B------:R-:W-:Y:S01]  /*15440*/  @!P0 FMUL R22, R22, 0.5 ;  /* 0x3f00000016168820 */ /* 0x000fe20000400000 */
[----:B------:R-:W-:Y:S01]  /*15450*/  @!P3 FMUL R89, R89, R89 ;  /* 0x000000595959b220 */ /* 0x000fe20000400000 */
[----:B------:R-:W-:Y:S01]  /*15460*/  FSETP.GEU.AND P2, PT, R95, -126, PT ;  /* 0xc2fc00005f00780b */ /* 0x000fe20003f4e000 */
[--C-:B-1----:R-:W-:Y:S01]  /*15470*/  FFMA2 R4, R98.F32x2.HI_LO, UR36.F32, R0.reuse.F32 ;  /* 0x0000002462047c49 */ /* 0x102fe20009200000 */
[----:B------:R-:W-:Y:S01]  /*15480*/  FSETP.GEU.AND P3, PT, R94, -126, PT ;  /* 0xc2fc00005e00780b */ /* 0x000fe20003f6e000 */
[----:B------:R-:W-:Y:S01]  /*15490*/  @!P4 FMUL R88, R88, R88 ;  /* 0x000000585858c220 */ /* 0x000fe20000400000 */
[----:B------:R-:W-:Y:S01]  /*154a0*/  FSETP.GEU.AND P4, PT, R7, -126, PT ;  /* 0xc2fc00000700780b */ /* 0x000fe20003f8e000 */
[----:B------:R-:W1:Y:S01]  /*154b0*/  MUFU.EX2 R22, R22 ;  /* 0x0000001600167308 */ /* 0x000e620000000800 */
[----:B------:R-:W-:Y:S01]  /*154c0*/  @!P1 FMUL R91, R91, R91 ;  /* 0x0000005b5b5b9220 */ /* 0x000fe20000400000 */
[----:B------:R-:W-:Y:S01]  /*154d0*/  FSETP.GEU.AND P1, PT, R4, -126, PT ;  /* 0xc2fc00000400780b */ /* 0x000fe20003f2e000 */
[--C-:B------:R-:W-:Y:S01]  /*154e0*/  FFMA2 R98, R96.F32x2.HI_LO, UR36.F32, R0.reuse.F32 ;  /* 0x0000002460627c49 */ /* 0x100fe20009200000 */
[----:B------:R-:W-:Y:S01]  /*154f0*/  USHF.R.U32.HI UR4, URZ, 0x15, UR43 ;  /* 0x00000015ff047899 */ /* 0x000fe2000801162b */
[----:B------:R-:W-:Y:S01]  /*15500*/  @!P5 FMUL R6, R6, 0.5 ;  /* 0x3f0000000606d820 */ /* 0x000fe20000400000 */
[----:B------:R-:W-:Y:S01]  /*15510*/  @!P6 FMUL R23, R23, 0.5 ;  /* 0x3f0000001717e820 */ /* 0x000fe20000400000 */
[--C-:B------:R-:W-:Y:S01]  /*15520*/  FFMA2 R116, R116.F32x2.HI_LO, UR36.F32, R0.reuse.F32 ;  /* 0x0000002474747c49 */ /* 0x100fe20009200000 */
[----:B------:R-:W-:Y:S01]  /*15530*/  UISETP.NE.AND UP0, UPT, UR55, URZ, UPT ;  /* 0x000000ff3700728c */ /* 0x000fe2000bf05270 */
[----:B------:R-:W-:Y:S01]  /*15540*/  @!P2 FMUL R95, R95, 0.5 ;  /* 0x3f0000005f5fa820 */ /* 0x000fe20000400000 */
[----:B------:R-:W-:Y:S01]  /*15550*/  @!P3 FMUL R94, R94, 0.5 ;  /* 0x3f0000005e5eb820 */ /* 0x000fe20000400000 */
[----:B------:R-:W4:Y:S01]  /*15560*/  MUFU.EX2 R92, R6 ;  /* 0x00000006005c7308 */ /* 0x000f220000000800 */
[----:B------:R-:W-:Y:S01]  /*15570*/  @!P4 FMUL R7, R7, 0.5 ;  /* 0x3f0000000707c820 */ /* 0x000fe20000400000 */
[--C-:B------:R-:W-:Y:S01]  /*15580*/  FFMA2 R56, R56.F32x2.HI_LO, UR36.F32, R0.reuse.F32 ;  /* 0x0000002438387c49 */ /* 0x100fe20009200000 */
[----:B------:R-:W-:Y:S01]  /*15590*/  USEL UR52, UR38, UR52, UP0 ;  /* 0x0000003426347287 */ /* 0x000fe20008000000 */
[----:B------:R-:W-:Y:S01]  /*155a0*/  @!P1 FMUL R4, R4, 0.5 ;  /* 0x3f00000004049820 */ /* 0x000fe20000400000 */
[--C-:B------:R-:W-:Y:S01]  /*155b0*/  FFMA2 R60, R60.F32x2.HI_LO, UR36.F32, R0.reuse.F32 ;  /* 0x000000243c3c7c49 */ /* 0x100fe20009200000 */
[----:B------:R-:W-:Y:S01]  /*155c0*/  USEL UR49, UR49, UR38, UP0 ;  /* 0x0000002631317287 */ /* 0x000fe20008000000 */
[----:B-1----:R-:W-:Y:S01]  /*155d0*/  @!P0 FMUL R22, R22, R22 ;  /* 0x0000001616168220 */ /* 0x002fe20000400000 */
[----:B------:R-:W1:Y:S01]  /*155e0*/  MUFU.EX2 R95, R95 ;  /* 0x0000005f005f7308 */ /* 0x000e620000000800 */
[----:B------:R-:W-:Y:S01]  /*155f0*/  FSETP.GEU.AND P0, PT, R5, -126, PT ;  /* 0xc2fc00000500780b */ /* 0x000fe20003f0e000 */
[----:B------:R-:W-:-:S02]  /*15600*/  FFMA2 R58, R58.F32x2.HI_LO, UR36.F32, R0.F32 ;  /* 0x000000243a3a7c49 */ /* 0x000fc40009200000 */
[--C-:B------:R-:W-:Y:S02]  /*15610*/  FFMA2 R62, R62.F32x2.HI_LO, UR36.F32, R0.reuse.F32 ;  /* 0x000000243e3e7c49 */ /* 0x100fe40009200000 */
[--C-:B------:R-:W-:Y:S02]  /*15620*/  FFMA2 R68, R68.F32x2.HI_LO, UR36.F32, R0.reuse.F32 ;  /* 0x0000002444447c49 */ /* 0x100fe40009200000 */
[----:B------:R5:W2:Y:S01]  /*15630*/  MUFU.EX2 R93, R7 ;  /* 0x00000007005d7308 */ /* 0x000aa20000000800 */
[----:B----4-:R-:W-:Y:S01]  /*15640*/  @!P5 FMUL R92, R92, R92 ;  /* 0x0000005c5c5cd220 */ /* 0x010fe20000400000 */
[----:B------:R-:W-:Y:S01]  /*15650*/  FSETP.GEU.AND P5, PT, R99, -126, PT ;  /* 0xc2fc00006300780b */ /* 0x000fe20003fae000 */
[--C-:B------:R-:W-:Y:S02]  /*15660*/  FFMA2 R66, R66.F32x2.HI_LO, UR36.F32, R0.reuse.F32 ;  /* 0x0000002442427c49 */ /* 0x100fe40009200000 */
[--C-:B------:R-:W-:Y:S02]  /*15670*/  FFMA2 R64, R64.F32x2.HI_LO, UR36.F32, R0.reuse.F32 ;  /* 0x0000002440407c49 */ /* 0x100fe40009200000 */
[----:B------:R-:W-:Y:S01]  /*15680*/  @!P0 FMUL R5, R5, 0.5 ;  /* 0x3f00000005058820 */ /* 0x000fe20000400000 */
[----:B------:R-:W4:Y:S01]  /*15690*/  MUFU.EX2 R94, R94 ;  /* 0x0000005e005e7308 */ /* 0x000f220000000800 */
[----:B-1----:R-:W-:Y:S01]  /*156a0*/  @!P2 FMUL R95, R95, R95 ;  /* 0x0000005f5f5fa220 */ /* 0x002fe20000400000 */
[----:B------:R-:W-:-:S02]  /*156b0*/  FFMA2 R70, R70.F32x2.HI_LO, UR36.F32, R0.F32 ;  /* 0x0000002446467c49 */ /* 0x000fc40009200000 */
[--C-:B------:R-:W-:Y:S02]  /*156c0*/  FFMA2 R74, R74.F32x2.HI_LO, UR36.F32, R0.reuse.F32 ;  /* 0x000000244a4a7c49 */ /* 0x100fe40009200000 */
[--C-:B------:R-:W-:Y:S02]  /*156d0*/  FFMA2 R72, R72.F32x2.HI_LO, UR36.F32, R0.reuse.F32 ;  /* 0x0000002448487c49 */ /* 0x100fe40009200000 */
[----:B------:R-:W1:Y:S01]  /*156e0*/  MUFU.EX2 R96, R4 ;  /* 0x0000000400607308 */ /* 0x000e620000000800 */
[--C-:B-----5:R-:W-:Y:S02]  /*156f0*/  FFMA2 R6, R102.F32x2.HI_LO, UR36.F32, R0.reuse.F32 ;  /* 0x0000002466067c49 */ /* 0x120fe40009200000 */
[--C-:B------:R-:W-:Y:S02]  /*15700*/  FFMA2 R102, R100.F32x2.HI_LO, UR36.F32, R0.reuse.F32 ;  /* 0x0000002464667c49 */ /* 0x100fe40009200000 */
[----:B--2---:R-:W-:Y:S01]  /*15710*/  @!P4 FMUL R93, R93, R93 ;  /* 0x0000005d5d5dc220 */ /* 0x004fe20000400000 */
[----:B------:R-:W-:Y:S01]  /*15720*/  FSETP.GEU.AND P4, PT, R6, -126, PT ;  /* 0xc2fc00000600780b */ /* 0x000fe20003f8e000 */
[----:B------:R-:W-:Y:S01]  /*15730*/  @!P5 FMUL R99, R99, 0.5 ;  /* 0x3f0000006363d820 */ /* 0x000fe20000400000 */
[----:B------:R-:W-:Y:S01]  /*15740*/  FSETP.GEU.AND P2, PT, R102, -126, PT ;  /* 0xc2fc00006600780b */ /* 0x000fe20003f4e000 */
[----:B------:R-:W2:Y:S01]  /*15750*/  MUFU.EX2 R23, R23 ;  /* 0x0000001700177308 */ /* 0x000ea20000000800 */
[----:B----4-:R-:W-:Y:S01]  /*15760*/  @!P3 FMUL R94, R94, R94 ;  /* 0x0000005e5e5eb220 */ /* 0x010fe20000400000 */
[----:B------:R-:W-:Y:S01]  /*15770*/  FSETP.GEU.AND P3, PT, R7, -126, PT ;  /* 0xc2fc00000700780b */ /* 0x000fe20003f6e000 */
[----:B------:R-:W-:-:S02]  /*15780*/  FFMA2 R76, R76.F32x2.HI_LO, UR36.F32, R0.F32 ;  /* 0x000000244c4c7c49 */ /* 0x000fc40009200000 */
[--C-:B------:R-:W-:Y:S02]  /*15790*/  FFMA2 R82, R82.F32x2.HI_LO, UR36.F32, R0.reuse.F32 ;  /* 0x0000002452527c49 */ /* 0x100fe40009200000 */
[--C-:B------:R-:W-:Y:S01]  /*157a0*/  FFMA2 R80, R80.F32x2.HI_LO, UR36.F32, R0.reuse.F32 ;  /* 0x0000002450507c49 */ /* 0x100fe20009200000 */
[----:B------:R4:W5:Y:S01]  /*157b0*/  MUFU.EX2 R97, R5 ;  /* 0x0000000500617308 */ /* 0x0009620000000800 */
[----:B-1----:R-:W-:Y:S01]  /*157c0*/  @!P1 FMUL R96, R96, R96 ;  /* 0x0000006060609220 */ /* 0x002fe20000400000 */
[----:B------:R-:W-:Y:S01]  /*157d0*/  FSETP.GEU.AND P1, PT, R103, -126, PT ;  /* 0xc2fc00006700780b */ /* 0x000fe20003f2e000 */
[----:B------:R-:W-:Y:S01]  /*157e0*/  @!P4 FMUL R6, R6, 0.5 ;  /* 0x3f0000000606c820 */ /* 0x000fe20000400000 */
[----:B------:R-:W-:Y:S01]  /*157f0*/  @!P2 FMUL R102, R102, 0.5 ;  /* 0x3f0000006666a820 */ /* 0x000fe20000400000 */
        /* <DEDUP_REMOVED lines=9> */
[--C-:B----4-:R-:W-:Y:S02]  /*15890*/  FFMA2 R4, R106.F32x2.HI_LO, UR36.F32, R0.reuse.F32 ;  /* 0x000000246a047c49 */ /* 0x110fe40009200000 */
[----:B-----5:R-:W-:Y:S01]  /*158a0*/  @!P0 FMUL R97, R97, R97 ;  /* 0x0000006161618220 */ /* 0x020fe20000400000 */
[--C-:B------:R-:W-:Y:S02]  /*158b0*/  FFMA2 R106, R104.F32x2.HI_LO, UR36.F32, R0.reuse.F32 ;  /* 0x00000024686a7c49 */ /* 0x100fe40009200000 */
[----:B------:R-:W-:Y:S01]  /*158c0*/  FSETP.GEU.AND P0, PT, R4, -126, PT ;  /* 0xc2fc00000400780b */ /* 0x000fe20003f0e000 */
[----:B------:R-:W-:Y:S01]  /*158d0*/  @!P6 FMUL R98, R98, 0.5 ;  /* 0x3f0000006262e820 */ /* 0x000fe20000400000 */
[----:B------:R4:W5:Y:S01]  /*158e0*/  MUFU.EX2 R101, R7 ;  /* 0x0000000700657308 */ /* 0x0009620000000800 */
[----:B-1----:R-:W-:Y:S01]  /*158f0*/  @!P4 FMUL R100, R100, R100 ;  /* 0x000000646464c220 */ /* 0x002fe20000400000 */
[----:B------:R-:W-:Y:S01]  /*15900*/  FSETP.GEU.AND P4, PT, R107, -126, PT ;  /* 0xc2fc00006b00780b */ /* 0x000fe20003f8e000 */
[----:B------:R-:W-:-:S02]  /*15910*/  FFMA2 R86, R86.F32x2.HI_LO, UR36.F32, R0.F32 ;  /* 0x0000002456567c49 */ /* 0x000fc40009200000 */
[--C-:B------:R-:W-:Y:S02]  /*15920*/  FFMA2 R26, R26.F32x2.HI_LO, UR36.F32, R0.reuse.F32 ;  /* 0x000000241a1a7c49 */ /* 0x100fe40009200000 */
[--C-:B------:R-:W-:Y:S01]  /*15930*/  FFMA2 R32, R32.F32x2.HI_LO, UR36.F32, R0.reuse.F32 ;  /* 0x0000002420207c49 */ /* 0x100fe20009200000 */
[----:B------:R-:W1:Y:S01]  /*15940*/  MUFU.EX2 R103, R103 ;  /* 0x0000006700677308 */ /* 0x000e620000000800 */
[----:B--2---:R-:W-:Y:S01]  /*15950*/  @!P2 FMUL R102, R102, R102 ;  /* 0x000000666666a220 */ /* 0x004fe20000400000 */
[--C-:B------:R-:W-:Y:S02]  /*15960*/  FFMA2 R30, R30.F32x2.HI_LO, UR36.F32, R0.reuse.F32 ;  /* 0x000000241e1e7c49 */ /* 0x100fe40009200000 */
[----:B------:R-:W-:Y:S01]  /*15970*/  @!P0 FMUL R4, R4, 0.5 ;  /* 0x3f00000004048820 */ /* 0x000fe20000400000 */
[--C-:B------:R-:W-:Y:S02]  /*15980*/  FFMA2 R28, R28.F32x2.HI_LO, UR36.F32, R0.reuse.F32 ;  /* 0x000000241c1c7c49 */ /* 0x100fe40009200000 */
[----:B------:R-:W-:Y:S01]  /*15990*/  @!P4 FMUL R107, R107, 0.5 ;  /* 0x3f0000006b6bc820 */ /* 0x000fe20000400000 */
[----:B------:R-:W2:Y:S01]  /*159a0*/  MUFU.EX2 R98, R98 ;  /* 0x0000006200627308 */ /* 0x000ea20000000800 */
[----:B----4-:R-:W-:-:S02]  /*159b0*/  FFMA2 R6, R110.F32x2.HI_LO, UR36.F32, R0.F32 ;  /* 0x000000246e067c49 */ /* 0x010fc40009200000 */
[----:B-----5:R-:W-:Y:S01]  /*159c0*/  @!P3 FMUL R101, R101, R101 ;  /* 0x000000656565b220 */ /* 0x020fe20000400000 */
[--C-:B------:R-:W-:Y:S02]  /*159d0*/  FFMA2 R110, R108.F32x2.HI_LO, UR36.F32, R0.reuse.F32 ;  /* 0x000000246c6e7c49 */ /* 0x100fe40009200000 */
[----:B------:R-:W-:Y:S01]  /*159e0*/  FSETP.GEU.AND P2, PT, R7, -126, PT ;  /* 0xc2fc00000700780b */ /* 0x000fe20003f4e000 */
[--C-:B------:R-:W-:Y:S01]  /*159f0*/  FFMA2 R34, R34.F32x2.HI_LO, UR36.F32, R0.reuse.F32 ;  /* 0x0000002422227c49 */ /* 0x100fe20009200000 */
[----:B------:R-:W4:Y:S01]  /*15a00*/  MUFU.EX2 R99, R99 ;  /* 0x0000006300637308 */ /* 0x000f220000000800 */
[----:B------:R-:W-:Y:S01]  /*15a10*/  FSETP.GEU.AND P3, PT, R6, -126, PT ;  /* 0xc2fc00000600780b */ /* 0x000fe20003f6e000 */
[----:B-1----:R-:W-:Y:S01]  /*15a20*/  @!P1 FMUL R103, R103, R103 ;  /* 0x0000006767679220 */ /* 0x002fe20000400000 */
[----:B------:R-:W-:Y:S01]  /*15a30*/  FSETP.GEU.AND P1, PT, R110, -126, PT ;  /* 0xc2fc00006e00780b */ /* 0x000fe20003f2e000 */
[--C-:B------:R-:W-:Y:S02]  /*15a40*/  FFMA2 R38, R38.F32x2.HI_LO, UR36.F32, R0.reuse.F32 ;  /* 0x0000002426267c49 */ /* 0x100fe40009200000 */
[----:B------:R-:W-:-:S02]  /*15a50*/  FFMA2 R36, R36.F32x2.HI_LO, UR36.F32, R0.F32 ;  /* 0x0000002424247c49 */ /* 0x000fc40009200000 */
[----:B------:R-:W1:Y:S01]  /*15a60*/  MUFU.EX2 R104, R4 ;  /* 0x0000000400687308 */ /* 0x000e620000000800 */
[----:B--2---:R-:W-:Y:S01]  /*15a70*/  @!P6 FMUL R98, R98, R98 ;  /* 0x000000626262e220 */ /* 0x004fe20000400000 */
[----:B------:R-:W-:Y:S01]  /*15a80*/  FSETP.GEU.AND P6, PT, R5, -126, PT ;  /* 0xc2fc00000500780b */ /* 0x000fe20003fce000 */
[----:B------:R-:W-:Y:S01]  /*15a90*/  @!P2 FMUL R7, R7, 0.5 ;  /* 0x3f0000000707a820 */ /* 0x000fe20000400000 */
[--C-:B------:R-:W-:Y:S02]  /*15aa0*/  FFMA2 R48, R48.F32x2.HI_LO, UR36.F32, R0.reuse.F32 ;  /* 0x0000002430307c49 */ /* 0x100fe40009200000 */
[----:B------:R-:W-:Y:S01]  /*15ab0*/  @!P3 FMUL R6, R6, 0.5 ;  /* 0x3f0000000606b820 */ /* 0x000fe20000400000 */
[--C-:B------:R-:W-:Y:S01]  /*15ac0*/  FFMA2 R44, R44.F32x2.HI_LO, UR36.F32, R0.reuse.F32 ;  /* 0x000000242c2c7c49 */ /* 0x100fe20009200000 */
[----:B------:R-:W2:Y:S01]  /*15ad0*/  MUFU.EX2 R109, R7 ;  /* 0x00000007006d7308 */ /* 0x000ea20000000800 */
[----:B----4-:R-:W-:Y:S01]  /*15ae0*/  @!P5 FMUL R99, R99, R99 ;  /* 0x000000636363d220 */ /* 0x010fe20000400000 */
[----:B------:R-:W-:Y:S01]  /*15af0*/  FSETP.GEU.AND P5, PT, R106, -126, PT ;  /* 0xc2fc00006a00780b */ /* 0x000fe20003fae000 */
[----:B------:R-:W-:Y:S01]  /*15b00*/  @!P1 FMUL R110, R110, 0.5 ;  /* 0x3f0000006e6e9820 */ /* 0x000fe20000400000 */
[----:B------:R-:W-:-:S02]  /*15b10*/  FFMA2 R42, R42.F32x2.HI_LO, UR36.F32, R0.F32 ;  /* 0x000000242a2a7c49 */ /* 0x000fc40009200000 */
[--C-:B------:R-:W-:Y:S02]  /*15b20*/  FFMA2 R46, R46.F32x2.HI_LO, UR36.F32, R0.reuse.F32 ;  /* 0x000000242e2e7c49 */ /* 0x100fe40009200000 */
[----:B------:R-:W4:Y:S01]  /*15b30*/  MUFU.EX2 R108, R6 ;  /* 0x00000006006c7308 */ /* 0x000f220000000800 */
[----:B-1----:R-:W-:Y:S01]  /*15b40*/  @!P0 FMUL R104, R104, R104 ;  /* 0x0000006868688220 */ /* 0x002fe20000400000 */
[----:B------:R-:W-:Y:S01]  /*15b50*/  FSETP.GEU.AND P0, PT, R111, -126, PT ;  /* 0xc2fc00006f00780b */ /* 0x000fe20003f0e000 */
[----:B------:R-:W-:Y:S01]  /*15b60*/  @!P6 FMUL R5, R5, 0.5 ;  /* 0x3f0000000505e820 */ /* 0x000fe20000400000 */
[--C-:B------:R-:W-:Y:S02]  /*15b70*/  FFMA2 R40, R40.F32x2.HI_LO, UR36.F32, R0.reuse.F32 ;  /* 0x0000002428287c49 */ /* 0x100fe40009200000 */
[--C-:B------:R-:W-:Y:S02]  /*15b80*/  FFMA2 R50, R50.F32x2.HI_LO, UR36.F32, R0.reuse.F32 ;  /* 0x0000002432327c49 */ /* 0x100fe40009200000 */
[----:B------:R-:W1:Y:S01]  /*15b90*/  MUFU.EX2 R107, R107 ;  /* 0x0000006b006b7308 */ /* 0x000e620000000800 */
[----:B--2---:R-:W-:Y:S01]  /*15ba0*/  @!P2 FMUL R109, R109, R109 ;  /* 0x0000006d6d6da220 */ /* 0x004fe20000400000 */
[----:B------:R-:W-:Y:S01]  /*15bb0*/  @!P5 FMUL R106, R106, 0.5 ;  /* 0x3f0000006a6ad820 */ /* 0x000fe20000400000 */
[----:B------:R-:W-:Y:S01]  /*15bc0*/  FSETP.GEU.AND P2, PT, R116, -126, PT ;  /* 0xc2fc00007400780b */ /* 0x000fe20003f4e000 */
[----:B------:R-:W-:-:S02]  /*15bd0*/  FFMA2 R52, R52.F32x2.HI_LO, UR36.F32, R0.F32 ;  /* 0x0000002434347c49 */ /* 0x000fc40009200000 */
[--C-:B------:R-:W-:Y:S02]  /*15be0*/  FFMA2 R10, R170.F32x2.HI_LO, UR36.F32, R0.reuse.F32 ;  /* 0x00000024aa0a7c49 */ /* 0x100fe40009200000 */
[----:B------:R-:W2:Y:S01]  /*15bf0*/  MUFU.EX2 R110, R110 ;  /* 0x0000006e006e7308 */ /* 0x000ea20000000800 */
[----:B------:R-:W-:Y:S01]  /*15c00*/  @!P0 FMUL R111, R111, 0.5 ;  /* 0x3f0000006f6f8820 */ /* 0x000fe20000400000 */
[----:B----4-:R-:W-:Y:S01]  /*15c10*/  @!P3 FMUL R108, R108, R108 ;  /* 0x0000006c6c6cb220 */ /* 0x010fe20000400000 */
[--C-:B------:R-:W-:Y:S02]  /*15c20*/  FFMA2 R6, R132.F32x2.HI_LO, UR36.F32, R0.reuse.F32 ;  /* 0x0000002484067c49 */ /* 0x100fe40009200000 */
[----:B------:R-:W-:-:S03]  /*15c30*/  FFMA2 R162, R162.F32x2.HI_LO, UR36.F32, R0.F32 ;  /* 0x00000024a2a27c49 */ /* 0x000fc60009200000 */
[----:B------:R4:W5:Y:S01]  /*15c40*/  MUFU.EX2 R105, R5 ;  /* 0x0000000500697308 */ /* 0x0009620000000800 */
[----:B-1----:R-:W-:Y:S01]  /*15c50*/  @!P4 FMUL R107, R107, R107 ;  /* 0x0000006b6b6bc220 */ /* 0x002fe20000400000 */
[----:B------:R-:W-:-:S06]  /*15c60*/  @!P2 FMUL R116, R116, 0.5 ;  /* 0x3f0000007474a820 */ /* 0x000fcc0000400000 */
[----:B------:R-:W1:Y:S01]  /*15c70*/  MUFU.EX2 R106, R106 ;  /* 0x0000006a006a7308 */ /* 0x000e620000000800 */
[----:B--2---:R-:W-:Y:S01]  /*15c80*/  @!P1 FMUL R110, R110, R110 ;  /* 0x0000006e6e6e9220 */ /* 0x004fe20000400000 */
[----:B------:R-:W-:-:S06]  /*15c90*/  FSETP.GEU.AND P1, PT, R117, -126, PT ;  /* 0xc2fc00007500780b */ /* 0x000fcc0003f2e000 */
[----:B------:R-:W2:Y:S01]  /*15ca0*/  MUFU.EX2 R111, R111 ;  /* 0x0000006f006f7308 */ /* 0x000ea20000000800 */
[--C-:B----4-:R-:W-:Y:S02]  /*15cb0*/  FFMA2 R4, R114.F32x2.HI_LO, UR36.F32, R0.reuse.F32 ;  /* 0x0000002472047c49 */ /* 0x110fe40009200000 */
[----:B------:R-:W-:Y:S02]  /*15cc0*/  FFMA2 R114, R112.F32x2.HI_LO, UR36.F32, R0.F32 ;  /* 0x0000002470727c49 */ /* 0x000fe40009200000 */
[----:B-----5:R-:W-:Y:S01]  /*15cd0*/  @!P6 FMUL R105, R105, R105 ;  /* 0x000000696969e220 */ /* 0x020fe20000400000 */
[----:B------:R-:W-:Y:S01]  /*15ce0*/  FSETP.GEU.AND P6, PT, R4, -126, PT ;  /* 0xc2fc00000400780b */ /* 0x000fe20003fce000 */
[----:B------:R-:W-:Y:S01]  /*15cf0*/  @!P1 FMUL R117, R117, 0.5 ;  /* 0x3f00000075759820 */ /* 0x000fe20000400000 */
[----:B------:R-:W-:Y:S01]  /*15d00*/  FSETP.GEU.AND P3, PT, R115, -126, PT ;  /* 0xc2fc00007300780b */ /* 0x000fe20003f6e000 */
[----:B------:R-:W4:Y:S01]  /*15d10*/  MUFU.EX2 R116, R116 ;  /* 0x0000007400747308 */ /* 0x000f220000000800 */
[----:B------:R-:W-:Y:S01]  /*15d20*/  FSETP.GEU.AND P4, PT, R114, -126, PT ;  /* 0xc2fc00007200780b */ /* 0x000fe20003f8e000 */
[----:B-1----:R-:W-:Y:S01]  /*15d30*/  @!P5 FMUL R106, R106, R106 ;  /* 0x0000006a6a6ad220 */ /* 0x002fe20000400000 */
[----:B------:R-:W-:Y:S01]  /*15d40*/  FSETP.GEU.AND P5, PT, R5, -126, PT ;  /* 0xc2fc00000500780b */ /* 0x000fe20003fae000 */
[----:B--2---:R-:W-:Y:S01]  /*15d50*/  @!P0 FMUL R111, R111, R111 ;  /* 0x0000006f6f6f8220 */ /* 0x004fe20000400000 */
[----:B------:R-:W-:-:S05]  /*15d60*/  FSETP.GEU.AND P0, PT, R56, -126, PT ;  /* 0xc2fc00003800780b */ /* 0x000fca0003f0e000 */
[----:B------:R-:W-:Y:S01]  /*15d70*/  @!P6 FMUL R4, R4, 0.5 ;  /* 0x3f0000000404e820 */ /* 0x000fe20000400000 */
[----:B------:R-:W1:Y:S01]  /*15d80*/  MUFU.EX2 R117, R117 ;  /* 0x0000007500757308 */ /* 0x000e620000000800 */
[----:B------:R-:W-:Y:S02]  /*15d90*/  @!P3 FMUL R115, R115, 0.5 ;  /* 0x3f0000007373b820 */ /* 0x000fe40000400000 */
[----:B------:R-:W-:Y:S02]  /*15da0*/  @!P4 FMUL R114, R114, 0.5 ;  /* 0x3f0000007272c820 */ /* 0x000fe40000400000 */
[----:B------:R-:W-:Y:S01]  /*15db0*/  @!P5 FMUL R5, R5, 0.5 ;  /* 0x3f0000000505d820 */ /* 0x000fe20000400000 */
[----:B----4-:R-:W-:Y:S01]  /*15dc0*/  @!P2 FMUL R116, R116, R116 ;  /* 0x000000747474a220 */ /* 0x010fe20000400000 */
[----:B------:R-:W-:Y:S01]  /*15dd0*/  FSETP.GEU.AND P2, PT, R61, -126, PT ;  /* 0xc2fc00003d00780b */ /* 0x000fe20003f4e000 */
[----:B------:R-:W2:Y:S01]  /*15de0*/  MUFU.EX2 R115, R115 ;  /* 0x0000007300737308 */ /* 0x000ea20000000800 */
[----:B------:R-:W-:-:S07]  /*15df0*/  @!P0 FMUL R56, R56, 0.5 ;  /* 0x3f00000038388820 */ /* 0x000fce0000400000 */
[----:B------:R-:W4:Y:S01]  /*15e00*/  MUFU.EX2 R114, R114 ;  /* 0x0000007200727308 */ /* 0x000f220000000800 */
[----:B-1----:R-:W-:Y:S01]  /*15e10*/  @!P1 FMUL R117, R117, R117 ;  /* 0x0000007575759220 */ /* 0x002fe20000400000 */
[----:B------:R-:W-:Y:S02]  /*15e20*/  FSETP.GEU.AND P1, PT, R62, -126, PT ;  /* 0xc2fc00003e00780b */ /* 0x000fe40003f2e000 */
[----:B------:R-:W-:-:S04]  /*15e30*/  @!P2 FMUL R61, R61, 0.5 ;  /* 0x3f0000003d3da820 */ /* 0x000fc80000400000 */
[----:B------:R-:W1:Y:S01]  /*15e40*/  MUFU.EX2 R112, R4 ;  /* 0x0000000400707308 */ /* 0x000e620000000800 */
[----:B--2---:R-:W-:Y:S01]  /*15e50*/  @!P3 FMUL R115, R115, R115 ;  /* 0x000000737373b220 */ /* 0x004fe20000400000 */
[----:B------:R-:W-:-:S05]  /*15e60*/  FSETP.GEU.AND P3, PT, R60, -126, PT ;  /* 0xc2fc00003c00780b */ /* 0x000fca0003f6e000 */
[----:B------:R-:W-:Y:S01]  /*15e70*/  @!P1 FMUL R62, R62, 0.5 ;  /* 0x3f0000003e3e9820 */ /* 0x000fe20000400000 */
[----:B------:R-:W2:Y:S01]  /*15e80*/  MUFU.EX2 R113, R5 ;  /* 0x0000000500717308 */ /* 0x000ea20000000800 */
[----:B----4-:R-:W-:Y:S01]  /*15e90*/  @!P4 FMUL R114, R114, R114 ;  /* 0x000000727272c220 */ /* 0x010fe20000400000 */
[----:B------:R-:W-:-:S05]  /*15ea0*/  FSETP.GEU.AND P4, PT, R59, -126, PT ;  /* 0xc2fc00003b00780b */ /* 0x000fca0003f8e000 */
[----:B------:R-:W-:Y:S01]  /*15eb0*/  @!P3 FMUL R60, R60, 0.5 ;  /* 0x3f0000003c3cb820 */ /* 0x000fe20000400000 */
[----:B---3--:R-:W3:Y:S01]  /*15ec0*/  MUFU.EX2 R118, R56 ;  /* 0x0000003800767308 */ /* 0x008ee20000000800 */
[----:B-1----:R-:W-:Y:S01]  /*15ed0*/  @!P6 FMUL R112, R112, R112 ;  /* 0x000000707070e220 */ /* 0x002fe20000400000 */
[----:B------:R-:W-:-:S05]  /*15ee0*/  FSETP.GEU.AND P6, PT, R57, -126, PT ;  /* 0xc2fc00003900780b */ /* 0x000fca0003fce000 */
[----:B------:R-:W-:Y:S01]  /*15ef0*/  @!P4 FMUL R59, R59, 0.5 ;  /* 0x3f0000003b3bc820 */ /* 0x000fe20000400000 */
[----:B------:R-:W1:Y:S01]  /*15f00*/  MUFU.EX2 R123, R61 ;  /* 0x0000003d007b7308 */ /* 0x000e620000000800 */
[----:B--2---:R-:W-:Y:S01]  /*15f10*/  @!P5 FMUL R113, R113, R113 ;  /* 0x000000717171d220 */ /* 0x004fe20000400000 */
[----:B------:R-:W-:Y:S01]  /*15f20*/  FSETP.GEU.AND P5, PT, R58, -126, PT ;  /* 0xc2fc00003a00780b */ /* 0x000fe20003fae000 */
[----:B------:R-:W-:-:S04]  /*15f30*/  FFMA2 R4, R148.F32x2.HI_LO, UR36.F32, R0.F32 ;  /* 0x0000002494047c49 */ /* 0x000fc80009200000 */
[----:B------:R-:W-:Y:S01]  /*15f40*/  @!P6 FMUL R57, R57, 0.5 ;  /* 0x3f0000003939e820 */ /* 0x000fe20000400000 */
[----:B------:R-:W2:Y:S01]  /*15f50*/  MUFU.EX2 R122, R60 ;  /* 0x0000003c007a7308 */ /* 0x000ea20000000800 */
[----:B---3--:R-:W-:Y:S01]  /*15f60*/  @!P0 FMUL R118, R118, R118 ;  /* 0x0000007676768220 */ /* 0x008fe20000400000 */
[----:B------:R-:W-:-:S05]  /*15f70*/  FSETP.GEU.AND P0, PT, R63, -126, PT ;  /* 0xc2fc00003f00780b */ /* 0x000fca0003f0e000 */
[----:B------:R-:W-:Y:S01]  /*15f80*/  @!P5 FMUL R58, R58, 0.5 ;  /* 0x3f0000003a3ad820 */ /* 0x000fe20000400000 */
[----:B------:R-:W3:Y:S01]  /*15f90*/  MUFU.EX2 R121, R59 ;  /* 0x0000003b00797308 */ /* 0x000ee20000000800 */
[----:B-1----:R-:W-:Y:S01]  /*15fa0*/  @!P2 FMUL R123, R123, R123 ;  /* 0x0000007b7b7ba220 */ /* 0x002fe20000400000 */
[----:B------:R-:W-:Y:S02]  /*15fb0*/  FSETP.GEU.AND P2, PT, R68, -126, PT ;  /* 0xc2fc00004400780b */ /* 0x000fe40003f4e000 */
[----:B------:R-:W-:-:S03]  /*15fc0*/  F2FP.F16.F32.PACK_AB R61, R97, R96 ;  /* 0x00000060613d723e */ /* 0x000fc600000000ff */
[----:B------:R-:W-:Y:S01]  /*15fd0*/  @!P0 FMUL R63, R63, 0.5 ;  /* 0x3f0000003f3f8820 */ /* 0x000fe20000400000 */
[----:B------:R-:W1:Y:S01]  /*15fe0*/  MUFU.EX2 R124, R62 ;  /* 0x0000003e007c7308 */ /* 0x000e620000000800 */
[----:B--2---:R-:W-:Y:S01]  /*15ff0*/  @!P3 FMUL R122, R122, R122 ;  /* 0x0000007a7a7ab220 */ /* 0x004fe20000400000 */
[----:B------:R-:W-:Y:S02]  /*16000*/  FSETP.GEU.AND P3, PT, R67, -126, PT ;  /* 0xc2fc00004300780b */ /* 0x000fe40003f6e000 */
[----:B------:R-:W-:-:S03]  /*16010*/  F2FP.F16.F32.PACK_AB R60, R95, R94 ;  /* 0x0000005e5f3c723e */ /* 0x000fc600000000ff */
[----:B------:R-:W-:Y:S01]  /*16020*/  @!P2 FMUL R68, R68, 0.5 ;  /* 0x3f0000004444a820 */ /* 0x000fe20000400000 */
[----:B------:R-:W2:Y:S01]  /*16030*/  MUFU.EX2 R119, R57 ;  /* 0x0000003900777308 */ /* 0x000ea20000000800 */
[----:B---3--:R-:W-:Y:S01]  /*16040*/  @!P4 FMUL R121, R121, R121 ;  /* 0x000000797979c220 */ /* 0x008fe20000400000 */
[----:B------:R-:W-:Y:S02]  /*16050*/  FSETP.GEU.AND P4, PT, R66, -126, PT ;  /* 0xc2fc00004200780b */ /* 0x000fe40003f8e000 */
[----:B------:R-:W-:-:S03]  /*16060*/  F2FP.F16.F32.PACK_AB R59, R93, R92 ;  /* 0x0000005c5d3b723e */ /* 0x000fc600000000ff */
        /* <DEDUP_REMOVED lines=108> */
[----:B------:R-:W-:-:S05]  /*16730*/  FSETP.GEU.AND P1, PT, R26, -126, PT ;  /* 0xc2fc00001a00780b */ /* 0x000fca0003f2e000 */
        /* <DEDUP_REMOVED lines=9> */
[----:B------:R-:W-:Y:S02]  /*167d0*/  F2FP.F16.F32.PACK_AB R79, R135, R134 ;  /* 0x00000086874f723e */ /* 0x000fe400000000ff */
[----:B------:R-:W-:Y:S01]  /*167e0*/  F2FP.F16.F32.PACK_AB R83, R147, R146 ;  /* 0x000000929353723e */ /* 0x000fe200000000ff */
[----:B------:R-:W-:Y:S01]  /*167f0*/  @!P6 FMUL R85, R85, 0.5 ;  /* 0x3f0000005555e820 */ /* 0x000fe20000400000 */
[----:B------:R-:W3:Y:S01]  /*16800*/  MUFU.EX2 R180, R24 ;  /* 0x0000001800b47308 */ /* 0x000ee20000000800 */
[----:B-1----:R-:W-:Y:S01]  /*16810*/  @!P0 FMUL R176, R176, R176 ;  /* 0x000000b0b0b08220 */ /* 0x002fe20000400000 */
[----:B------:R-:W-:-:S02]  /*16820*/  FSETP.GEU.AND P0, PT, R27, -126, PT ;  /* 0xc2fc00001b00780b */ /* 0x000fc40003f0e000 */
[----:B------:R-:W-:-:S03]  /*16830*/  F2FP.F16.F32.PACK_AB R84, R161, R160 ;  /* 0x000000a0a154723e */ /* 0x000fc600000000ff */
[----:B------:R-:W-:Y:S01]  /*16840*/  @!P5 FMUL R86, R86, 0.5 ;  /* 0x3f0000005656d820 */ /* 0x000fe20000400000 */
[----:B------:R-:W1:Y:S01]  /*16850*/  MUFU.EX2 R179, R87 ;  /* 0x0000005700b37308 */ /* 0x000e620000000800 */
[----:B--2---:R-:W-:Y:S01]  /*16860*/  @!P2 FMUL R181, R181, R181 ;  /* 0x000000b5b5b5a220 */ /* 0x004fe20000400000 */
[----:B------:R-:W-:-:S05]  /*16870*/  FSETP.GEU.AND P2, PT, R32, -126, PT ;  /* 0xc2fc00002000780b */ /* 0x000fca0003f4e000 */
[----:B------:R-:W-:Y:S01]  /*16880*/  @!P0 FMUL R27, R27, 0.5 ;  /* 0x3f0000001b1b8820 */ /* 0x000fe20000400000 */
[----:B------:R-:W2:Y:S01]  /*16890*/  MUFU.EX2 R182, R26 ;  /* 0x0000001a00b67308 */ /* 0x000ea20000000800 */
[----:B---3--:R-:W-:Y:S01]  /*168a0*/  @!P3 FMUL R180, R180, R180 ;  /* 0x000000b4b4b4b220 */ /* 0x008fe20000400000 */
[----:B------:R-:W-:Y:S01]  /*168b0*/  FSETP.GEU.AND P3, PT, R31, -126, PT ;  /* 0xc2fc00001f00780b */ /* 0x000fe20003f6e000 */
[----:B------:R-:W3:Y:S04]  /*168c0*/  S2R R24, SR_TID.X ;  /* 0x0000000000187919 */ /* 0x000ee80000002100 */
[----:B------:R-:W-:Y:S01]  /*168d0*/  @!P2 FMUL R32, R32, 0.5 ;  /* 0x3f0000002020a820 */ /* 0x000fe20000400000 */
[----:B------:R-:W4:Y:S01]  /*168e0*/  MUFU.EX2 R177, R85 ;  /* 0x0000005500b17308 */ /* 0x000f220000000800 */
        /* <DEDUP_REMOVED lines=8> */
[----:B----4-:R-:W-:Y:S01]  /*16970*/  @!P6 FMUL R177, R177, R177 ;  /* 0x000000b1b1b1e220 */ /* 0x010fe20000400000 */
[----:B------:R-:W-:Y:S02]  /*16980*/  FSETP.GEU.AND P6, PT, R28, -126, PT ;  /* 0xc2fc00001c00780b */ /* 0x000fe40003fce000 */
[----:B------:R-:W-:-:S03]  /*16990*/  F2FP.F16.F32.PACK_AB R85, R175, R174 ;  /* 0x000000aeaf55723e */ /* 0x000fc600000000ff */
[----:B------:R-:W-:Y:S01]  /*169a0*/  @!P1 FMUL R33, R33, 0.5 ;  /* 0x3f00000021219820 */ /* 0x000fe20000400000 */
[----:B------:R-:W4:Y:S01]  /*169b0*/  MUFU.EX2 R188, R32 ;  /* 0x0000002000bc7308 */ /* 0x000f220000000800 */
[----:B-1----:R-:W-:Y:S01]  /*169c0*/  @!P5 FMUL R178, R178, R178 ;  /* 0x000000b2b2b2d220 */ /* 0x002fe20000400000 */
[----:B------:R-:W-:Y:S02]  /*169d0*/  FSETP.GEU.AND P5, PT, R29, -126, PT ;  /* 0xc2fc00001d00780b */ /* 0x000fe40003fae000 */
[----:B---3--:R-:W-:Y:S02]  /*169e0*/  SHF.R.U32.HI R24, RZ, 0x5, R24 ;  /* 0x00000005ff187819 */ /* 0x008fe40000011618 */
[----:B------:R-:W-:Y:S01]  /*169f0*/  F2FP.F16.F32.PACK_AB R86, R177, R176 ;  /* 0x000000b0b156723e */ /* 0x000fe200000000ff */
[----:B------:R-:W-:Y:S01]  /*16a00*/  @!P6 FMUL R28, R28, 0.5 ;  /* 0x3f0000001c1ce820 */ /* 0x000fe20000400000 */
[----:B------:R-:W1:Y:S01]  /*16a10*/  MUFU.EX2 R187, R31 ;  /* 0x0000001f00bb7308 */ /* 0x000e620000000800 */
[----:B--2---:R-:W-:Y:S01]  /*16a20*/  @!P0 FMUL R183, R183, R183 ;  /* 0x000000b7b7b78220 */ /* 0x004fe20000400000 */
[----:B------:R-:W-:-:S02]  /*16a30*/  FSETP.GEU.AND P0, PT, R34, -126, PT ;  /* 0xc2fc00002200780b */ /* 0x000fc40003f0e000 */
[----:B------:R-:W-:Y:S02]  /*16a40*/  F2FP.F16.F32.PACK_AB R87, R179, R178 ;  /* 0x000000b2b357723e */ /* 0x000fe400000000ff */
[----:B------:R-:W-:Y:S01]  /*16a50*/  F2FP.F16.F32.PACK_AB R25, R183, R182 ;  /* 0x000000b6b719723e */ /* 0x000fe200000000ff */
[----:B------:R-:W-:Y:S01]  /*16a60*/  @!P5 FMUL R29, R29, 0.5 ;  /* 0x3f0000001d1dd820 */ /* 0x000fe20000400000 */
[----:B------:R-:W2:Y:S01]  /*16a70*/  MUFU.EX2 R186, R30 ;  /* 0x0000001e00ba7308 */ /* 0x000ea20000000800 */
[----:B----4-:R-:W-:Y:S01]  /*16a80*/  @!P2 FMUL R188, R188, R188 ;  /* 0x000000bcbcbca220 */ /* 0x010fe20000400000 */
        /* <DEDUP_REMOVED lines=27> */
[----:B------:R-:W-:-:S04]  /*16c40*/  FSETP.GEU.AND P0, PT, R49, -126, PT ;  /* 0xc2fc00003100780b */ /* 0x000fc80003f0e000 */
[----:B------:R-:W-:Y:S01]  /*16c50*/  STL [R1+0x18], R29 ;  /* 0x0000181d01007387 */ /* 0x000fe20000100800 */
[----:B------:R-:W-:Y:S01]  /*16c60*/  @!P5 FMUL R36, R36, 0.5 ;  /* 0x3f0000002424d820 */ /* 0x000fe20000400000 */
[----:B------:R-:W3:Y:S02]  /*16c70*/  MUFU.EX2 R3, R37 ;  /* 0x0000002500037308 */ /* 0x000ee40000000800 */
[----:B-1----:R1:W-:Y:S05]  /*16c80*/  STL [R1+0x2c], R8 ;  /* 0x00002c0801007387 */ /* 0x0023ea0000100800 */
[----:B------:R-:W-:Y:S01]  /*16c90*/  @!P0 FMUL R49, R49, 0.5 ;  /* 0x3f00000031318820 */ /* 0x000fe20000400000 */
[----:B------:R4:W5:Y:S01]  /*16ca0*/  MUFU.EX2 R32, R48 ;  /* 0x0000003000207308 */ /* 0x0009620000000800 */
[----:B--2---:R-:W-:Y:S01]  /*16cb0*/  @!P3 FMUL R31, R31, R31 ;  /* 0x0000001f1f1fb220 */ /* 0x004fe20000400000 */
[----:B------:R-:W-:-:S04]  /*16cc0*/  FSETP.GEU.AND P3, PT, R45, -126, PT ;  /* 0xc2fc00002d00780b */ /* 0x000fc80003f6e000 */
[----:B------:R2:W-:Y:S02]  /*16cd0*/  STL [R1+0x28], R31 ;  /* 0x0000281f01007387 */ /* 0x0005e40000100800 */
[----:B------:R-:W1:Y:S02]  /*16ce0*/  MUFU.EX2 R56, R35 ;  /* 0x0000002300387308 */ /* 0x000e640000000800 */
[----:B---3--:R3:W-:Y:S05]  /*16cf0*/  STL [R1+0x24], R3 ;  /* 0x0000240301007387 */ /* 0x0087ea0000100800 */
[----:B------:R-:W-:Y:S01]  /*16d00*/  @!P3 FMUL R45, R45, 0.5 ;  /* 0x3f0000002d2db820 */ /* 0x000fe20000400000 */
[----:B------:R-:W2:Y:S01]  /*16d10*/  MUFU.EX2 R30, R36 ;  /* 0x00000024001e7308 */ /* 0x000ea20000000800 */
[----:B----4-:R-:W-:Y:S01]  /*16d20*/  MOV R48, R8 ;  /* 0x0000000800307202 */ /* 0x010fe20000000f00 */
[----:B-----5:R-:W-:Y:S01]  /*16d30*/  @!P1 FMUL R32, R32, R32 ;  /* 0x0000002020209220 */ /* 0x020fe20000400000 */
[----:B------:R-:W-:Y:S01]  /*16d40*/  FSETP.GEU.AND P1, PT, R43, -126, PT ;  /* 0xc2fc00002b00780b */ /* 0x000fe20003f2e000 */
[----:B-1----:R-:W-:-:S02]  /*16d50*/  FFMA2 R8, R140.F32x2.HI_LO, UR36.F32, R0.F32 ;  /* 0x000000248c087c49 */ /* 0x002fc40009200000 */
[----:B------:R-:W-:Y:S01]  /*16d60*/  @!P2 FMUL R48, R48, R48 ;  /* 0x000000303030a220 */ /* 0x000fe20000400000 */
[----:B------:R1:W-:Y:S01]  /*16d70*/  STL [R1+0x30], R32 ;  /* 0x0000302001007387 */ /* 0x0003e20000100800 */
[----:B------:R4:W5:Y:S01]  /*16d80*/  MUFU.EX2 R39, R49 ;  /* 0x0000003100277308 */ /* 0x0009620000000800 */
[----:B------:R-:W-:Y:S01]  /*16d90*/  @!P6 FMUL R56, R56, R56 ;  /* 0x000000383838e220 */ /* 0x000fe20000400000 */
[----:B------:R-:W-:Y:S01]  /*16da0*/  FSETP.GEU.AND P6, PT, R46, -126, PT ;  /* 0xc2fc00002e00780b */ /* 0x000fe20003fce000 */
[----:B------:R-:W-:Y:S01]  /*16db0*/  @!P2 STL [R1+0x2c], R48 ;  /* 0x00002c300100a387 */ /* 0x000fe20000100800 */
[----:B------:R-:W-:-:S03]  /*16dc0*/  FSETP.GEU.AND P2, PT, R42, -126, PT ;  /* 0xc2fc00002a00780b */ /* 0x000fc60003f4e000 */
[----:B------:R-:W-:Y:S01]  /*16dd0*/  STL [R1+0x1c], R56 ;  /* 0x00001c3801007387 */ /* 0x000fe20000100800 */
[----:B------:R-:W3:Y:S01]  /*16de0*/  MUFU.EX2 R37, R45 ;  /* 0x0000002d00257308 */ /* 0x000ee20000000800 */
[----:B--2---:R-:W-:Y:S01]  /*16df0*/  @!P5 FMUL R30, R30, R30 ;  /* 0x0000001e1e1ed220 */ /* 0x004fe20000400000 */
[----:B------:R-:W-:Y:S01]  /*16e00*/  FSETP.GEU.AND P5, PT, R47, -126, PT ;  /* 0xc2fc00002f00780b */ /* 0x000fe20003fae000 */
[----:B------:R-:W-:Y:S01]  /*16e10*/  @!P1 FMUL R43, R43, 0.5 ;  /* 0x3f0000002b2b9820 */ /* 0x000fe20000400000 */
[----:B------:R-:W-:Y:S02]  /*16e20*/  F2FP.F16.F32.PACK_AB R31, R48, R31 ;  /* 0x0000001f301f723e */ /* 0x000fe400000000ff */
[----:B------:R2:W-:Y:S01]  /*16e30*/  STL [R1+0x20], R30 ;  /* 0x0000201e01007387 */ /* 0x0005e20000100800 */
[----:B------:R-:W-:Y:S01]  /*16e40*/  @!P6 FMUL R46, R46, 0.5 ;  /* 0x3f0000002e2ee820 */ /* 0x000fe20000400000 */
[----:B------:R-:W1:Y:S01]  /*16e50*/  MUFU.EX2 R36, R43 ;  /* 0x0000002b00247308 */ /* 0x000e620000000800 */
[----:B----4-:R-:W-:Y:S01]  /*16e60*/  MOV R49, R3 ;  /* 0x0000000300317202 */ /* 0x010fe20000000f00 */
[----:B------:R-:W-:Y:S01]  /*16e70*/  @!P2 FMUL R42, R42, 0.5 ;  /* 0x3f0000002a2aa820 */ /* 0x000fe20000400000 */
[----:B-----5:R-:W-:Y:S01]  /*16e80*/  @!P0 FMUL R39, R39, R39 ;  /* 0x0000002727278220 */ /* 0x020fe20000400000 */
[----:B------:R-:W-:-:S02]  /*16e90*/  FSETP.GEU.AND P0, PT, R40, -126, PT ;  /* 0xc2fc00002800780b */ /* 0x000fc40003f0e000 */
[----:B------:R-:W-:Y:S01]  /*16ea0*/  @!P4 FMUL R49, R49, R49 ;  /* 0x000000313131c220 */ /* 0x000fe20000400000 */
[----:B------:R-:W-:Y:S01]  /*16eb0*/  @!P5 FMUL R47, R47, 0.5 ;  /* 0x3f0000002f2fd820 */ /* 0x000fe20000400000 */
[----:B------:R-:W4:Y:S01]  /*16ec0*/  MUFU.EX2 R35, R42 ;  /* 0x0000002a00237308 */ /* 0x000f220000000800 */
[----:B---3--:R-:W-:Y:S01]  /*16ed0*/  @!P3 FMUL R37, R37, R37 ;  /* 0x000000252525b220 */ /* 0x008fe20000400000 */
[----:B------:R-:W-:Y:S01]  /*16ee0*/  FSETP.GEU.AND P3, PT, R6, -126, PT ;  /* 0xc2fc00000600780b */ /* 0x000fe20003f6e000 */
[----:B------:R-:W-:Y:S01]  /*16ef0*/  @!P4 STL [R1+0x24], R49 ;  /* 0x000024310100c387 */ /* 0x000fe20000100800 */
[----:B------:R-:W-:Y:S02]  /*16f00*/  FSETP.GEU.AND P4, PT, R44, -126, PT ;  /* 0xc2fc00002c00780b */ /* 0x000fe40003f8e000 */
[----:B------:R-:W-:Y:S01]  /*16f10*/  MOV R3, UR4 ;  /* 0x0000000400037c02 */ /* 0x000fe20008000f00 */
[----:B------:R-:W-:Y:S01]  /*16f20*/  STL [R1+0x34], R39 ;  /* 0x0000342701007387 */ /* 0x000fe20000100800 */
[----:B------:R-:W3:Y:S01]  /*16f30*/  MUFU.EX2 R33, R46 ;  /* 0x0000002e00217308 */ /* 0x000ee20000000800 */
[----:B------:R-:W-:Y:S01]  /*16f40*/  @!P0 FMUL R40, R40, 0.5 ;  /* 0x3f00000028288820 */ /* 0x000fe20000400000 */
[----:B-1----:R-:W-:Y:S01]  /*16f50*/  @!P1 FMUL R36, R36, R36 ;  /* 0x0000002424249220 */ /* 0x002fe20000400000 */
[----:B------:R-:W-:Y:S01]  /*16f60*/  FSETP.GEU.AND P1, PT, R4, -126, PT ;  /* 0xc2fc00000400780b */ /* 0x000fe20003f2e000 */
[----:B------:R-:W-:Y:S01]  /*16f70*/  STL [R1+0x44], R37 ;  /* 0x0000442501007387 */ /* 0x000fe20000100800 */
[----:B------:R-:W-:-:S02]  /*16f80*/  F2FP.F16.F32.PACK_AB R32, R39, R32 ;  /* 0x000000202720723e */ /* 0x000fc400000000ff */
[----:B------:R-:W-:Y:S01]  /*16f90*/  @!P3 FMUL R6, R6, 0.5 ;  /* 0x3f0000000606b820 */ /* 0x000fe20000400000 */
[----:B------:R-:W1:Y:S01]  /*16fa0*/  MUFU.EX2 R38, R47 ;  /* 0x0000002f00267308 */ /* 0x000e620000000800 */
[----:B------:R-:W-:Y:S01]  /*16fb0*/  @!P4 FMUL R44, R44, 0.5 ;  /* 0x3f0000002c2cc820 */ /* 0x000fe20000400000 */
[----:B----4-:R-:W-:Y:S01]  /*16fc0*/  @!P2 FMUL R35, R35, R35 ;  /* 0x000000232323a220 */ /* 0x010fe20000400000 */
[----:B------:R-:W-:Y:S01]  /*16fd0*/  FSETP.GEU.AND P2, PT, R7, -126, PT ;  /* 0xc2fc00000700780b */ /* 0x000fe20003f4e000 */
[----:B------:R-:W-:Y:S01]  /*16fe0*/  STL [R1+0x4c], R36 ;  /* 0x00004c2401007387 */ /* 0x000fe20000100800 */
[----:B--2---:R-:W-:-:S03]  /*16ff0*/  F2FP.F16.F32.PACK_AB R30, R49, R30 ;  /* 0x0000001e311e723e */ /* 0x004fc600000000ff */
[----:B------:R-:W2:Y:S01]  /*17000*/  MUFU.EX2 R34, R44 ;  /* 0x0000002c00227308 */ /* 0x000ea20000000800 */
[----:B---3--:R-:W-:Y:S01]  /*17010*/  @!P6 FMUL R33, R33, R33 ;  /* 0x000000212121e220 */ /* 0x008fe20000400000 */
[----:B------:R-:W-:Y:S01]  /*17020*/  FSETP.GEU.AND P6, PT, R41, -126, PT ;  /* 0xc2fc00002900780b */ /* 0x000fe20003fce000 */
[----:B------:R-:W-:Y:S01]  /*17030*/  @!P1 FMUL R4, R4, 0.5 ;  /* 0x3f00000004049820 */ /* 0x000fe20000400000 */
[----:B------:R-:W-:Y:S01]  /*17040*/  MOV R46, R56 ;  /* 0x00000038002e7202 */ /* 0x000fe20000000f00 */
[----:B------:R3:W-:Y:S01]  /*17050*/  STL [R1+0x48], R35 ;  /* 0x0000482301007387 */ /* 0x0007e20000100800 */
[----:B------:R-:W-:Y:S02]  /*17060*/  F2FP.F16.F32.PACK_AB R56, R89, R88 ;  /* 0x000000585938723e */ /* 0x000fe400000000ff */
[----:B------:R-:W4:Y:S01]  /*17070*/  MUFU.EX2 R140, R40 ;  /* 0x00000028008c7308 */ /* 0x000f220000000800 */
[----:B-1----:R-:W-:Y:S01]  /*17080*/  @!P5 FMUL R38, R38, R38 ;  /* 0x000000262626d220 */ /* 0x002fe20000400000 */
[----:B------:R-:W-:Y:S01]  /*17090*/  FSETP.GEU.AND P5, PT, R8, -126, PT ;  /* 0xc2fc00000800780b */ /* 0x000fe20003fae000 */
[----:B------:R-:W-:Y:S01]  /*170a0*/  @!P2 FMUL R7, R7, 0.5 ;  /* 0x3f0000000707a820 */ /* 0x000fe20000400000 */
[----:B------:R1:W-:Y:S01]  /*170b0*/  STL [R1+0x38], R33 ;  /* 0x0000382101007387 */ /* 0x0003e20000100800 */
[----:B------:R-:W-:-:S02]  /*170c0*/  F2FP.F16.F32.PACK_AB R29, R46, R29 ;  /* 0x0000001d2e1d723e */ /* 0x000fc400000000ff */
[----:B------:R-:W-:Y:S01]  /*170d0*/  @!P6 FMUL R41, R41, 0.5 ;  /* 0x3f0000002929e820 */ /* 0x000fe20000400000 */
[----:B------:R-:W5:Y:S01]  /*170e0*/  MUFU.EX2 R148, R6 ;  /* 0x0000000600947308 */ /* 0x000f620000000800 */
[----:B--2---:R-:W-:Y:S01]  /*170f0*/  @!P4 FMUL R34, R34, R34 ;  /* 0x000000222222c220 */ /* 0x004fe20000400000 */
[----:B------:R-:W-:Y:S01]  /*17100*/  FSETP.GEU.AND P4, PT, R9, -126, PT ;  /* 0xc2fc00000900780b */ /* 0x000fe20003f8e000 */
[----:B------:R2:W-:Y:S04]  /*17110*/  STL [R1+0x3c], R38 ;  /* 0x00003c2601007387 */ /* 0x0005e80000100800 */
[----:B------:R-:W-:Y:S01]  /*17120*/  @!P5 FMUL R8, R8, 0.5 ;  /* 0x3f0000000808d820 */ /* 0x000fe20000400000 */
[----:B------:R-:W2:Y:S01]  /*17130*/  MUFU.EX2 R149, R7 ;  /* 0x0000000700957308 */ /* 0x000ea20000000800 */
[----:B----4-:R-:W-:Y:S01]  /*17140*/  @!P0 FMUL R140, R140, R140 ;  /* 0x0000008c8c8c8220 */ /* 0x010fe20000400000 */
[----:B------:R-:W-:Y:S01]  /*17150*/  FSETP.GEU.AND P0, PT, R5, -126, PT ;  /* 0xc2fc00000500780b */ /* 0x000fe20003f0e000 */
[----:B------:R4:W-:Y:S01]  /*17160*/  STL [R1+0x40], R34 ;  /* 0x0000402201007387 */ /* 0x0009e20000100800 */
[----:B---3--:R-:W-:-:S03]  /*17170*/  F2FP.F16.F32.PACK_AB R35, R36, R35 ;  /* 0x000000232423723e */ /* 0x008fc600000000ff */
[----:B------:R-:W-:Y:S01]  /*17180*/  @!P4 FMUL R9, R9, 0.5 ;  /* 0x3f0000000909c820 */ /* 0x000fe20000400000 */
[----:B------:R-:W3:Y:S01]  /*17190*/  MUFU.EX2 R141, R41 ;  /* 0x00000029008d7308 */ /* 0x000ee20000000800 */
[----:B-----5:R-:W-:Y:S01]  /*171a0*/  @!P3 FMUL R148, R148, R148 ;  /* 0x000000949494b220 */ /* 0x020fe20000400000 */
[----:B-1----:R-:W-:-:S05]  /*171b0*/  F2FP.F16.F32.PACK_AB R33, R38, R33 ;  /* 0x000000212621723e */ /* 0x002fca00000000ff */
[----:B------:R-:W-:Y:S01]  /*171c0*/  @!P0 FMUL R5, R5, 0.5 ;  /* 0x3f00000005058820 */ /* 0x000fe20000400000 */
[----:B------:R-:W1:Y:S01]  /*171d0*/  MUFU.EX2 R132, R8 ;  /* 0x0000000800847308 */ /* 0x000e620000000800 */
[----:B--2---:R-:W-:Y:S01]  /*171e0*/  @!P2 FMUL R149, R149, R149 ;  /* 0x000000959595a220 */ /* 0x004fe20000400000 */
[----:B------:R-:W-:Y:S01]  /*171f0*/  FSETP.GEU.AND P2, PT, R50, -126, PT ;  /* 0xc2fc00003200780b */ /* 0x000fe20003f4e000 */
[----:B------:R-:W-:-:S03]  /*17200*/  FFMA2 R6, R172.F32x2.HI_LO, UR36.F32, R0.F32 ;  /* 0x00000024ac067c49 */ /* 0x000fc60009200000 */
[----:B------:R-:W-:Y:S02]  /*17210*/  F2FP.F16.F32.PACK_AB R38, R149, R148 ;  /* 0x000000949526723e */ /* 0x000fe400000000ff */
[----:B------:R2:W5:Y:S01]  /*17220*/  MUFU.EX2 R133, R9 ;  /* 0x0000000900857308 */ /* 0x0005620000000800 */
[----:B---3--:R-:W-:Y:S01]  /*17230*/  @!P6 FMUL R141, R141, R141 ;  /* 0x0000008d8d8de220 */ /* 0x008fe20000400000 */
[----:B------:R-:W-:Y:S02]  /*17240*/  FSETP.GEU.AND P6, PT, R52, -126, PT ;  /* 0xc2fc00003400780b */ /* 0x000fe40003fce000 */
[----:B----4-:R-:W-:Y:S02]  /*17250*/  F2FP.F16.F32.PACK_AB R34, R37, R34 ;  /* 0x000000222522723e */ /* 0x010fe400000000ff */
[----:B------:R-:W-:Y:S01]  /*17260*/  F2FP.F16.F32.PACK_AB R36, R141, R140 ;  /* 0x0000008c8d24723e */ /* 0x000fe200000000ff */
[----:B------:R-:W-:Y:S01]  /*17270*/  @!P2 FMUL R50, R50, 0.5 ;  /* 0x3f0000003232a820 */ /* 0x000fe20000400000 */
[----:B------:R-:W3:Y:S01]  /*17280*/  MUFU.EX2 R20, R4 ;  /* 0x0000000400147308 */ /* 0x000ee20000000800 */
[----:B-1----:R-:W-:Y:S01]  /*17290*/  @!P5 FMUL R132, R132, R132 ;  /* 0x000000848484d220 */ /* 0x002fe20000400000 */
[----:B------:R-:W-:-:S05]  /*172a0*/  FSETP.GEU.AND P5, PT, R53, -126, PT ;  /* 0xc2fc00003500780b */ /* 0x000fca0003fae000 */
[----:B------:R-:W-:Y:S01]  /*172b0*/  @!P6 FMUL R52, R52, 0.5 ;  /* 0x3f0000003434e820 */ /* 0x000fe20000400000 */
[----:B------:R-:W1:Y:S01]  /*172c0*/  MUFU.EX2 R21, R5 ;  /* 0x0000000500157308 */ /* 0x000e620000000800 */
[----:B--2---:R-:W-:Y:S02]  /*172d0*/  FFMA2 R8, R144.F32x2.HI_LO, UR36.F32, R0.F32 ;  /* 0x0000002490087c49 */ /* 0x004fe40009200000 */
[----:B-----5:R-:W-:-:S03]  /*172e0*/  @!P4 FMUL R133, R133, R133 ;  /* 0x000000858585c220 */ /* 0x020fc60000400000 */
[----:B------:R-:W-:Y:S01]  /*172f0*/  FSETP.GEU.AND P3, PT, R9, -126, PT ;  /* 0xc2fc00000900780b */ /* 0x000fe20003f6e000 */
[----:B------:R-:W-:Y:S01]  /*17300*/  @!P5 FMUL R53, R53, 0.5 ;  /* 0x3f0000003535d820 */ /* 0x000fe20000400000 */
[----:B------:R-:W-:Y:S01]  /*17310*/  FSETP.GEU.AND P4, PT, R8, -126, PT ;  /* 0xc2fc00000800780b */ /* 0x000fe20003f8e000 */
[----:B---3--:R-:W-:Y:S01]  /*17320*/  @!P1 FMUL R20, R20, R20 ;  /* 0x0000001414149220 */ /* 0x008fe20000400000 */
[----:B------:R-:W2:Y:S01]  /*17330*/  MUFU.EX2 R172, R50 ;  /* 0x0000003200ac7308 */ /* 0x000ea20000000800 */
[----:B------:R-:W-:Y:S02]  /*17340*/  FSETP.GEU.AND P1, PT, R51, -126, PT ;  /* 0xc2fc00003300780b */ /* 0x000fe40003f2e000 */
[----:B------:R-:W-:Y:S01]  /*17350*/  F2FP.F16.F32.PACK_AB R37, R133, R132 ;  /* 0x000000848525723e */ /* 0x000fe200000000ff */
[----:B------:R3:W-:Y:S01]  /*17360*/  STL [R1+0x50], R20 ;  /* 0x0000501401007387 */ /* 0x0007e20000100800 */
[----:B-1----:R-:W-:Y:S01]  /*17370*/  @!P0 FMUL R21, R21, R21 ;  /* 0x0000001515158220 */ /* 0x002fe20000400000 */
[----:B------:R-:W-:-:S03]  /*17380*/  FSETP.GEU.AND P0, PT, R6, -126, PT ;  /* 0xc2fc00000600780b */ /* 0x000fc60003f0e000 */
[----:B------:R-:W-:Y:S01]  /*17390*/  @!P3 FMUL R9, R9, 0.5 ;  /* 0x3f0000000909b820 */ /* 0x000fe20000400000 */
[----:B------:R-:W1:Y:S01]  /*173a0*/  MUFU.EX2 R144, R52 ;  /* 0x0000003400907308 */ /* 0x000e620000000800 */
[----:B------:R-:W-:Y:S01]  /*173b0*/  @!P4 FMUL R8, R8, 0.5 ;  /* 0x3f0000000808c820 */ /* 0x000fe20000400000 */
[----:B------:R-:W-:Y:S01]  /*173c0*/  FFMA2 R4, R158.F32x2.HI_LO, UR36.F32, R0.F32 ;  /* 0x000000249e047c49 */ /* 0x000fe20009200000 */
[----:B------:R3:W-:Y:S01]  /*173d0*/  STL [R1+0x54], R21 ;  /* 0x0000541501007387 */ /* 0x0007e20000100800 */
[----:B------:R-:W-:Y:S01]  /*173e0*/  @!P1 FMUL R51, R51, 0.5 ;  /* 0x3f00000033339820 */ /* 0x000fe20000400000 */
[----:B------:R-:W-:Y:S01]  /*173f0*/  F2FP.F16.F32.PACK_AB R39, R21, R20 ;  /* 0x000000141527723e */ /* 0x000fe200000000ff */
[----:B--2---:R-:W-:Y:S02]  /*17400*/  @!P2 FMUL R172, R172, R172 ;  /* 0x000000acacaca220 */ /* 0x004fe40000400000 */
[----:B------:R-:W2:Y:S01]  /*17410*/  MUFU.EX2 R15, R9 ;  /* 0x00000009000f7308 */ /* 0x000ea20000000800 */
[----:B------:R-:W-:Y:S01]  /*17420*/  FSETP.GEU.AND P2, PT, R11, -126, PT ;  /* 0xc2fc00000b00780b */ /* 0x000fe20003f4e000 */
[----:B------:R-:W-:-:S06]  /*17430*/  @!P0 FMUL R6, R6, 0.5 ;  /* 0x3f00000006068820 */ /* 0x000fcc0000400000 */
[----:B------:R-:W4:Y:S01]  /*17440*/  MUFU.EX2 R145, R53 ;  /* 0x0000003500917308 */ /* 0x000f220000000800 */
[----:B-1----:R-:W-:Y:S01]  /*17450*/  @!P6 FMUL R144, R144, R144 ;  /* 0x000000909090e220 */ /* 0x002fe20000400000 */
[----:B------:R-:W-:-:S04]  /*17460*/  FSETP.GEU.AND P6, PT, R7, -126, PT ;  /* 0xc2fc00000700780b */ /* 0x000fc80003fce000 */
[----:B------:R-:W-:Y:S02]  /*17470*/  @!P2 FMUL R11, R11, 0.5 ;  /* 0x3f0000000b0ba820 */ /* 0x000fe40000400000 */
[----:B------:R-:W1:Y:S01]  /*17480*/  MUFU.EX2 R14, R8 ;  /* 0x00000008000e7308 */ /* 0x000e620000000800 */
[----:B--2---:R-:W-:Y:S01]  /*17490*/  @!P3 FMUL R15, R15, R15 ;  /* 0x0000000f0f0fb220 */ /* 0x004fe20000400000 */
[----:B------:R-:W-:-:S04]  /*174a0*/  FSETP.GEU.AND P3, PT, R10, -126, PT ;  /* 0xc2fc00000a00780b */ /* 0x000fc80003f6e000 */
[----:B------:R3:W-:Y:S01]  /*174b0*/  STL [R1+0x5c], R15 ;  /* 0x00005c0f01007387 */ /* 0x0007e20000100800 */
[----:B------:R-:W-:Y:S01]  /*174c0*/  @!P6 FMUL R7, R7, 0.5 ;  /* 0x3f0000000707e820 */ /* 0x000fe20000400000 */
[----:B------:R-:W2:Y:S01]  /*174d0*/  MUFU.EX2 R173, R51 ;  /* 0x0000003300ad7308 */ /* 0x000ea20000000800 */
[----:B----4-:R-:W-:Y:S01]  /*174e0*/  @!P5 FMUL R145, R145, R145 ;  /* 0x000000919191d220 */ /* 0x010fe20000400000 */
[----:B------:R-:W-:-:S04]  /*174f0*/  FSETP.GEU.AND P5, PT, R4, -126, PT ;  /* 0xc2fc00000400780b */ /* 0x000fc80003fae000 */
[----:B------:R-:W-:Y:S01]  /*17500*/  F2FP.F16.F32.PACK_AB R40, R145, R144 ;  /* 0x000000909128723e */ /* 0x000fe200000000ff */
[----:B------:R-:W-:Y:S01]  /*17510*/  @!P3 FMUL R10, R10, 0.5 ;  /* 0x3f0000000a0ab820 */ /* 0x000fe20000400000 */
[----:B------:R-:W4:Y:S01]  /*17520*/  MUFU.EX2 R158, R6 ;  /* 0x00000006009e7308 */ /* 0x000f220000000800 */
[----:B-1----:R-:W-:Y:S01]  /*17530*/  @!P4 FMUL R14, R14, R14 ;  /* 0x0000000e0e0ec220 */ /* 0x002fe20000400000 */
[----:B------:R-:W-:Y:S01]  /*17540*/  FSETP.GEU.AND P4, PT, R5, -126, PT ;  /* 0xc2fc00000500780b */ /* 0x000fe20003f8e000 */
[----:B------:R-:W-:-:S03]  /*17550*/  FFMA2 R8, R156.F32x2.HI_LO, UR36.F32, R0.F32 ;  /* 0x000000249c087c49 */ /* 0x000fc60009200000 */
[----:B------:R3:W-:Y:S01]  /*17560*/  STL [R1+0x58], R14 ;  /* 0x0000580e01007387 */ /* 0x0007e20000100800 */
[----:B------:R-:W-:Y:S01]  /*17570*/  @!P5 FMUL R4, R4, 0.5 ;  /* 0x3f0000000404d820 */ /* 0x000fe20000400000 */
[----:B------:R-:W1:Y:S01]  /*17580*/  MUFU.EX2 R156, R10 ;  /* 0x0000000a009c7308 */ /* 0x000e620000000800 */
[----:B--2---:R-:W-:Y:S01]  /*17590*/  @!P1 FMUL R173, R173, R173 ;  /* 0x000000adadad9220 */ /* 0x004fe20000400000 */
[----:B------:R-:W-:Y:S02]  /*175a0*/  FSETP.GEU.AND P1, PT, R8, -126, PT ;  /* 0xc2fc00000800780b */ /* 0x000fe40003f2e000 */
[----:B------:R-:W-:Y:S02]  /*175b0*/  F2FP.F16.F32.PACK_AB R41, R15, R14 ;  /* 0x0000000e0f29723e */ /* 0x000fe400000000ff */
[----:B------:R-:W-:Y:S01]  /*175c0*/  F2FP.F16.F32.PACK_AB R42, R173, R172 ;  /* 0x000000acad2a723e */ /* 0x000fe200000000ff */
[----:B------:R-:W-:Y:S01]  /*175d0*/  @!P4 FMUL R5, R5, 0.5 ;  /* 0x3f0000000505c820 */ /* 0x000fe20000400000 */
[----:B------:R2:W5:Y:S01]  /*175e0*/  MUFU.EX2 R157, R11 ;  /* 0x0000000b009d7308 */ /* 0x0005620000000800 */
[----:B----4-:R-:W-:Y:S01]  /*175f0*/  @!P0 FMUL R158, R158, R158 ;  /* 0x0000009e9e9e8220 */ /* 0x010fe20000400000 */
[----:B------:R-:W-:-:S05]  /*17600*/  FSETP.GEU.AND P0, PT, R9, -126, PT ;  /* 0xc2fc00000900780b */ /* 0x000fca0003f0e000 */
[----:B------:R-:W-:Y:S01]  /*17610*/  @!P1 FMUL R8, R8, 0.5 ;  /* 0x3f00000008089820 */ /* 0x000fe20000400000 */
[----:B------:R4:W3:Y:S01]  /*17620*/  MUFU.EX2 R159, R7 ;  /* 0x00000007009f7308 */ /* 0x0008e20000000800 */
[----:B-1----:R-:W-:-:S06]  /*17630*/  @!P3 FMUL R156, R156, R156 ;  /* 0x0000009c9c9cb220 */ /* 0x002fcc0000400000 */
[----:B------:R-:W-:Y:S01]  /*17640*/  @!P0 FMUL R9, R9, 0.5 ;  /* 0x3f00000009098820 */ /* 0x000fe20000400000 */
[----:B------:R-:W1:Y:S01]  /*17650*/  MUFU.EX2 R170, R4 ;  /* 0x0000000400aa7308 */ /* 0x000e620000000800 */
[----:B--2---:R-:W-:Y:S02]  /*17660*/  FFMA2 R10, R166.F32x2.HI_LO, UR36.F32, R0.F32 ;  /* 0x00000024a60a7c49 */ /* 0x004fe40009200000 */
[----:B-----5:R-:W-:-:S03]  /*17670*/  @!P2 FMUL R157, R157, R157 ;  /* 0x0000009d9d9da220 */ /* 0x020fc60000400000 */
[----:B------:R-:W-:Y:S02]  /*17680*/  FSETP.GEU.AND P2, PT, R10, -126, PT ;  /* 0xc2fc00000a00780b */ /* 0x000fe40003f4e000 */
[----:B------:R2:W5:Y:S01]  /*17690*/  MUFU.EX2 R171, R5 ;  /* 0x0000000500ab7308 */ /* 0x0005620000000800 */
[----:B----4-:R-:W-:Y:S01]  /*176a0*/  FFMA2 R6, R168.F32x2.HI_LO, UR36.F32, R0.F32 ;  /* 0x00000024a8067c49 */ /* 0x010fe20009200000 */
[----:B------:R-:W-:Y:S01]  /*176b0*/  F2FP.F16.F32.PACK_AB R45, R157, R156 ;  /* 0x0000009c9d2d723e */ /* 0x000fe200000000ff */
[----:B---3--:R-:W-:-:S03]  /*176c0*/  @!P6 FMUL R159, R159, R159 ;  /* 0x0000009f9f9fe220 */ /* 0x008fc60000400000 */
[----:B------:R-:W-:Y:S02]  /*176d0*/  FSETP.GEU.AND P6, PT, R6, -126, PT ;  /* 0xc2fc00000600780b */ /* 0x000fe40003fce000 */
[----:B------:R-:W3:Y:S01]  /*176e0*/  MUFU.EX2 R168, R8 ;  /* 0x0000000800a87308 */ /* 0x000ee20000000800 */
[----:B-1----:R-:W-:Y:S01]  /*176f0*/  @!P5 FMUL R170, R170, R170 ;  /* 0x000000aaaaaad220 */ /* 0x002fe20000400000 */
[----:B------:R-:W-:Y:S01]  /*17700*/  FSETP.GEU.AND P5, PT, R7, -126, PT ;  /* 0xc2fc00000700780b */ /* 0x000fe20003fae000 */
[----:B------:R-:W-:Y:S01]  /*17710*/  @!P2 FMUL R10, R10, 0.5 ;  /* 0x3f0000000a0aa820 */ /* 0x000fe20000400000 */
[----:B------:R-:W-:-:S04]  /*17720*/  F2FP.F16.F32.PACK_AB R43, R159, R158 ;  /* 0x0000009e9f2b723e */ /* 0x000fc800000000ff */
[----:B------:R1:W4:Y:S01]  /*17730*/  MUFU.EX2 R169, R9 ;  /* 0x0000000900a97308 */ /* 0x0003220000000800 */
[--C-:B--2---:R-:W-:Y:S02]  /*17740*/  FFMA2 R4, R154.F32x2.HI_LO, UR36.F32, R0.reuse.F32 ;  /* 0x000000249a047c49 */ /* 0x104fe40009200000 */
[----:B-----5:R-:W-:Y:S01]  /*17750*/  @!P4 FMUL R171, R171, R171 ;  /* 0x000000abababc220 */ /* 0x020fe20000400000 */
[----:B------:R-:W-:Y:S02]  /*17760*/  @!P6 FMUL R6, R6, 0.5 ;  /* 0x3f0000000606e820 */ /* 0x000fe40000400000 */
[----:B------:R-:W-:Y:S01]  /*17770*/  FSETP.GEU.AND P3, PT, R5, -126, PT ;  /* 0xc2fc00000500780b */ /* 0x000fe20003f6e000 */
[----:B------:R-:W-:Y:S01]  /*17780*/  @!P5 FMUL R7, R7, 0.5 ;  /* 0x3f0000000707d820 */ /* 0x000fe20000400000 */
[----:B------:R-:W-:Y:S01]  /*17790*/  FSETP.GEU.AND P4, PT, R4, -126, PT ;  /* 0xc2fc00000400780b */ /* 0x000fe20003f8e000 */
[----:B---3--:R-:W-:Y:S01]  /*177a0*/  @!P1 FMUL R168, R168, R168 ;  /* 0x000000a8a8a89220 */ /* 0x008fe20000400000 */
[----:B------:R-:W-:Y:S01]  /*177b0*/  FSETP.GEU.AND P1, PT, R11, -126, PT ;  /* 0xc2fc00000b00780b */ /* 0x000fe20003f2e000 */
[----:B------:R-:W2:Y:S01]  /*177c0*/  MUFU.EX2 R154, R6 ;  /* 0x00000006009a7308 */ /* 0x000ea20000000800 */
[----:B------:R-:W-:Y:S01]  /*177d0*/  F2FP.F16.F32.PACK_AB R44, R171, R170 ;  /* 0x000000aaab2c723e */ /* 0x000fe200000000ff */
[----:B-1----:R-:W-:-:S06]  /*177e0*/  FFMA2 R8, R152.F32x2.HI_LO, UR36.F32, R0.F32 ;  /* 0x0000002498087c49 */ /* 0x002fcc0009200000 */
[----:B------:R-:W-:Y:S01]  /*177f0*/  @!P3 FMUL R5, R5, 0.5 ;  /* 0x3f0000000505b820 */ /* 0x000fe20000400000 */
[----:B----4-:R-:W-:Y:S01]  /*17800*/  @!P0 FMUL R169, R169, R169 ;  /* 0x000000a9a9a98220 */ /* 0x010fe20000400000 */
[----:B------:R-:W1:Y:S01]  /*17810*/  MUFU.EX2 R152, R10 ;  /* 0x0000000a00987308 */ /* 0x000e620000000800 */
[----:B------:R-:W-:Y:S01]  /*17820*/  FSETP.GEU.AND P0, PT, R8, -126, PT ;  /* 0xc2fc00000800780b */ /* 0x000fe20003f0e000 */
[----:B------:R-:W-:Y:S01]  /*17830*/  @!P4 FMUL R4, R4, 0.5 ;  /* 0x3f0000000404c820 */ /* 0x000fe20000400000 */
[----:B------:R-:W-:Y:S01]  /*17840*/  @!P1 FMUL R11, R11, 0.5 ;  /* 0x3f0000000b0b9820 */ /* 0x000fe20000400000 */
[----:B------:R-:W-:Y:S01]  /*17850*/  F2FP.F16.F32.PACK_AB R46, R169, R168 ;  /* 0x000000a8a92e723e */ /* 0x000fe200000000ff */
[----:B--2---:R-:W-:-:S03]  /*17860*/  @!P6 FMUL R154, R154, R154 ;  /* 0x0000009a9a9ae220 */ /* 0x004fc60000400000 */
[----:B------:R-:W2:Y:S01]  /*17870*/  MUFU.EX2 R167, R5 ;  /* 0x0000000500a77308 */ /* 0x000ea20000000800 */
[----:B------:R-:W-:-:S05]  /*17880*/  FSETP.GEU.AND P6, PT, R9, -126, PT ;  /* 0xc2fc00000900780b */ /* 0x000fca0003fce000 */
[----:B------:R-:W-:Y:S02]  /*17890*/  @!P0 FMUL R8, R8, 0.5 ;  /* 0x3f00000008088820 */ /* 0x000fe40000400000 */
[----:B------:R3:W4:Y:S01]  /*178a0*/  MUFU.EX2 R166, R4 ;  /* 0x0000000400a67308 */ /* 0x0007220000000800 */
[----:B-1----:R-:W-:-:S05]  /*178b0*/  @!P2 FMUL R152, R152, R152 ;  /* 0x000000989898a220 */ /* 0x002fca0000400000 */
[----:B------:R-:W-:Y:S02]  /*178c0*/  @!P6 FMUL R9, R9, 0.5 ;  /* 0x3f0000000909e820 */ /* 0x000fe40000400000 */
[----:B------:R1:W5:Y:S01]  /*178d0*/  MUFU.EX2 R155, R7 ;  /* 0x00000007009b7308 */ /* 0x0003620000000800 */
[----:B--2---:R-:W-:-:S07]  /*178e0*/  @!P3 FMUL R167, R167, R167 ;  /* 0x000000a7a7a7b220 */ /* 0x004fce0000400000 */
[----:B------:R-:W2:Y:S01]  /*178f0*/  MUFU.EX2 R153, R11 ;  /* 0x0000000b00997308 */ /* 0x000ea20000000800 */
[----:B---3--:R-:W-:Y:S02]  /*17900*/  FFMA2 R4, R150.F32x2.HI_LO, UR36.F32, R0.F32 ;  /* 0x0000002496047c49 */ /* 0x008fe40009200000 */
[----:B----4-:R-:W-:-:S03]  /*17910*/  @!P4 FMUL R166, R166, R166 ;  /* 0x000000a6a6a6c220 */ /* 0x010fc60000400000 */
[----:B------:R-:W-:Y:S02]  /*17920*/  FSETP.GEU.AND P3, PT, R4, -126, PT ;  /* 0xc2fc00000400780b */ /* 0x000fe40003f6e000 */
[----:B------:R-:W-:Y:S01]  /*17930*/  FSETP.GEU.AND P2, PT, R5, -126, PT ;  /* 0xc2fc00000500780b */ /* 0x000fe20003f4e000 */
[----:B-1----:R-:W-:Y:S01]  /*17940*/  FFMA2 R6, R164.F32x2.HI_LO, UR36.F32, R0.F32 ;  /* 0x00000024a4067c49 */ /* 0x002fe20009200000 */
[----:B------:R-:W-:Y:S01]  /*17950*/  MOV R0, UR41 ;  /* 0x0000002900007c02 */ /* 0x000fe20008000f00 */
[----:B------:R-:W1:Y:S01]  /*17960*/  MUFU.EX2 R164, R8 ;  /* 0x0000000800a47308 */ /* 0x000e620000000800 */
[----:B-----5:R-:W-:Y:S01]  /*17970*/  @!P5 FMUL R155, R155, R155 ;  /* 0x0000009b9b9bd220 */ /* 0x020fe20000400000 */
[----:B------:R-:W-:Y:S01]  /*17980*/  F2FP.F16.F32.PACK_AB R48, R167, R166 ;  /* 0x000000a6a730723e */ /* 0x000fe200000000ff */
[----:B------:R3:W-:Y:S01]  /*17990*/  SYNCS.ARRIVE.TRANS64.A1T0 RZ, [R0+UR40+0x140d0], RZ ;  /* 0x0140d0ff00ff79a7 */ /* 0x0007e20008100028 */
[----:B------:R-:W-:Y:S01]  /*179a0*/  FSETP.GEU.AND P5, PT, R6, -126, PT ;  /* 0xc2fc00000600780b */ /* 0x000fe20003fae000 */
[----:B--2---:R-:W-:Y:S01]  /*179b0*/  @!P1 FMUL R153, R153, R153 ;  /* 0x0000009999999220 */ /* 0x004fe20000400000 */
[----:B------:R-:W-:-:S02]  /*179c0*/  FSETP.GEU.AND P1, PT, R162, -126, PT ;  /* 0xc2fc0000a200780b */ /* 0x000fc40003f2e000 */
[----:B------:R-:W-:Y:S01]  /*179d0*/  @!P3 FMUL R4, R4, 0.5 ;  /* 0x3f0000000404b820 */ /* 0x000fe20000400000 */
[----:B------:R-:W-:Y:S01]  /*179e0*/  FSETP.GEU.AND P4, PT, R7, -126, PT ;  /* 0xc2fc00000700780b */ /* 0x000fe20003f8e000 */
[----:B------:R-:W-:Y:S01]  /*179f0*/  @!P2 FMUL R5, R5, 0.5 ;  /* 0x3f0000000505a820 */ /* 0x000fe20000400000 */
[----:B------:R-:W2:Y:S01]  /*17a00*/  MUFU.EX2 R165, R9 ;  /* 0x0000000900a57308 */ /* 0x000ea20000000800 */
[----:B------:R-:W-:Y:S02]  /*17a10*/  F2FP.F16.F32.PACK_AB R47, R155, R154 ;  /* 0x0000009a9b2f723e */ /* 0x000fe400000000ff */
[----:B------:R-:W-:Y:S01]  /*17a20*/  F2FP.F16.F32.PACK_AB R49, R153, R152 ;  /* 0x000000989931723e */ /* 0x000fe200000000ff */
[----:B-1----:R-:W-:Y:S01]  /*17a30*/  @!P0 FMUL R164, R164, R164 ;  /* 0x000000a4a4a48220 */ /* 0x002fe20000400000 */
[----:B------:R-:W-:-:S03]  /*17a40*/  FSETP.GEU.AND P0, PT, R163, -126, PT ;  /* 0xc2fc0000a300780b */ /* 0x000fc60003f0e000 */
[----:B------:R-:W1:Y:S01]  /*17a50*/  MUFU.EX2 R12, R4 ;  /* 0x00000004000c7308 */ /* 0x000e620000000800 */
[----:B------:R-:W-:Y:S01]  /*17a60*/  @!P1 FMUL R162, R162, 0.5 ;  /* 0x3f000000a2a29820 */ /* 0x000fe20000400000 */
[----:B------:R-:W-:Y:S01]  /*17a70*/  @!P5 FMUL R6, R6, 0.5 ;  /* 0x3f0000000606d820 */ /* 0x000fe20000400000 */
[----:B------:R-:W-:-:S05]  /*17a80*/  @!P4 FMUL R7, R7, 0.5 ;  /* 0x3f0000000707c820 */ /* 0x000fca0000400000 */
[----:B------:R-:W4:Y:S01]  /*17a90*/  MUFU.EX2 R13, R5 ;  /* 0x00000005000d7308 */ /* 0x000f220000000800 */
[----:B--2---:R-:W-:Y:S01]  /*17aa0*/  @!P6 FMUL R165, R165, R165 ;  /* 0x000000a5a5a5e220 */ /* 0x004fe20000400000 */
[----:B------:R-:W-:Y:S01]  /*17ab0*/  LOP3.LUT P6, RZ, R3, 0x3, R24, 0x48, !PT ;  /* 0x0000000303ff7812 */ /* 0x000fe200078c4818 */
[----:B------:R-:W-:Y:S01]  /*17ac0*/  @!P0 FMUL R163, R163, 0.5 ;  /* 0x3f000000a3a38820 */ /* 0x000fe20000400000 */
[----:B------:R-:W-:Y:S02]  /*17ad0*/  F2FP.F16.F32.PACK_AB R24, R181, R180 ;  /* 0x000000b4b518723e */ /* 0x000fe400000000ff */
[----:B------:R-:W-:Y:S02]  /*17ae0*/  F2FP.F16.F32.PACK_AB R50, R165, R164 ;  /* 0x000000a4a532723e */ /* 0x000fe400000000ff */
[----:B------:R-:W2:Y:S01]  /*17af0*/  MUFU.EX2 R150, R6 ;  /* 0x0000000600967308 */ /* 0x000ea20000000800 */
[----:B-1----:R-:W-:-:S05]  /*17b00*/  @!P3 FMUL R12, R12, R12 ;  /* 0x0000000c0c0cb220 */ /* 0x002fca0000400000 */
[----:B------:R3:W-:Y:S02]  /*17b10*/  STL [R1+0x60], R12 ;  /* 0x0000600c01007387 */ /* 0x0007e40000100800 */
[----:B------:R-:W1:Y:S01]  /*17b20*/  MUFU.EX2 R151, R7 ;  /* 0x0000000700977308 */ /* 0x000e620000000800 */
[----:B----4-:R-:W-:-:S05]  /*17b30*/  @!P2 FMUL R13, R13, R13 ;  /* 0x0000000d0d0da220 */ /* 0x010fca0000400000 */
[----:B------:R3:W-:Y:S01]  /*17b40*/  STL [R1+0x64], R13 ;  /* 0x0000640d01007387 */ /* 0x0007e20000100800 */
[----:B------:R-:W-:Y:S01]  /*17b50*/  F2FP.F16.F32.PACK_AB R52, R13, R12 ;  /* 0x0000000c0d34723e */ /* 0x000fe200000000ff */
[----:B------:R-:W4:Y:S01]  /*17b60*/  MUFU.EX2 R162, R162 ;  /* 0x000000a200a27308 */ /* 0x000f220000000800 */
[----:B--2---:R-:W-:-:S07]  /*17b70*/  @!P5 FMUL R150, R150, R150 ;  /* 0x000000969696d220 */ /* 0x004fce0000400000 */
[----:B------:R-:W2:Y:S01]  /*17b80*/  MUFU.EX2 R163, R163 ;  /* 0x000000a300a37308 */ /* 0x000ea20000000800 */
[----:B-1----:R-:W-:-:S05]  /*17b90*/  @!P4 FMUL R151, R151, R151 ;  /* 0x000000979797c220 */ /* 0x002fca0000400000 */
[----:B------:R-:W-:Y:S01]  /*17ba0*/  F2FP.F16.F32.PACK_AB R51, R151, R150 ;  /* 0x000000969733723e */ /* 0x000fe200000000ff */
[----:B----4-:R-:W-:Y:S01]  /*17bb0*/  @!P1 FMUL R162, R162, R162 ;  /* 0x000000a2a2a29220 */ /* 0x010fe20000400000 */
[----:B--2---:R-:W-:-:S05]  /*17bc0*/  @!P0 FMUL R163, R163, R163 ;  /* 0x000000a3a3a38220 */ /* 0x004fca0000400000 */
[----:B------:R-:W-:Y:S01]  /*17bd0*/  F2FP.F16.F32.PACK_AB R53, R163, R162 ;  /* 0x000000a2a335723e */ /* 0x000fe200000000ff */
[----:B---3--:R-:W-:Y:S06]  /*17be0*/  @!P6 BRA `(.L_x_267) ;  /* 0x000000000040e947 */ /* 0x008fec0003800000 */
[----:B------:R-:W-:Y:S01]  /*17bf0*/  MOV R14, 0x8 ;  /* 0x00000008000e7802 */ /* 0x000fe20000000f00 */
        /* <DEDUP_REMOVED lines=15> */
.L_x_267:
[----:B------:R-:W-:Y:S05]  /*17cf0*/  WARPSYNC.ALL ;  /* 0x0000000000007948 */ /* 0x000fea0003800000 */
[----:B------:R1:W-:Y:S02]  /*17d00*/  STTM.x32 tmem[UR43], R56 ;  /* 0x00000038000079ed */ /* 0x0003e400082c002b */
[----:B-1----:R-:W2:Y:S01]  /*17d10*/  LDL R87, [R1+0x6c] ;  /* 0x00006c0001577983 */ /* 0x002ea20000100800 */
[----:B------:R-:W-:Y:S01]  /*17d20*/  UIADD3 UR4, UPT, UPT, UR43, 0x20, URZ ;  /* 0x000000202b047890 */ /* 0x000fe2000fffe0ff */
[----:B------:R-:W1:Y:S03]  /*17d30*/  S2R R58, SR_TID.X ;  /* 0x00000000003a7919 */ /* 0x000e660000002100 */
[----:B------:R-:W-:-:S06]  /*17d40*/  USHF.R.U32.HI UR4, URZ, 0x15, UR4 ;  /* 0x00000015ff047899 */ /* 0x000fcc0008011604 */
[----:B------:R-:W-:Y:S02]  /*17d50*/  MOV R0, UR4 ;  /* 0x0000000400007c02 */ /* 0x000fe40008000f00 */
[----:B-1----:R-:W-:Y:S02]  /*17d60*/  SHF.R.U32.HI R59, RZ, 0x5, R58 ;  /* 0x00000005ff3b7819 */ /* 0x002fe4000001163a */
[----:B--2---:R-:W-:-:S04]  /*17d70*/  FSETP.NEU.AND P0, PT, R87, -INF , PT ;  /* 0xff8000005700780b */ /* 0x004fc80003f0d000 */
[----:B------:R-:W-:Y:S02]  /*17d80*/  FSEL R4, R87, RZ, P0 ;  /* 0x000000ff57047208 */ /* 0x000fe40000000000 */
[----:B------:R-:W-:-:S03]  /*17d90*/  LOP3.LUT P0, RZ, R0, 0x3, R59, 0x48, !PT ;  /* 0x0000000300ff7812 */ /* 0x000fc6000780483b */
[----:B------:R-:W-:-:S04]  /*17da0*/  FMUL R4, R4, -UR36 ;  /* 0x8000002404047c20 */ /* 0x000fc80008400000 */
[--C-:B------:R-:W-:Y:S02]  /*17db0*/  FFMA2 R54, R54.F32x2.HI_LO, UR36.F32, R4.reuse.F32 ;  /* 0x0000002436367c49 */ /* 0x100fe40009200004 */
[----:B------:R-:W-:-:S03]  /*17dc0*/  FFMA2 R4, R18.F32x2.HI_LO, UR36.F32, R4.F32 ;  /* 0x0000002412047c49 */ /* 0x000fc60009200004 */
[----:B------:R-:W-:Y:S02]  /*17dd0*/  FSETP.GEU.AND P4, PT, R54, -126, PT ;  /* 0xc2fc00003600780b */ /* 0x000fe40003f8e000 */
[----:B------:R-:W-:Y:S02]  /*17de0*/  FSETP.GEU.AND P3, PT, R55, -126, PT ;  /* 0xc2fc00003700780b */ /* 0x000fe40003f6e000 */
[----:B------:R-:W-:Y:S02]  /*17df0*/  FSETP.GEU.AND P2, PT, R4, -126, PT ;  /* 0xc2fc00000400780b */ /* 0x000fe40003f4e000 */
[----:B------:R-:W-:-:S07]  /*17e00*/  FSETP.GEU.AND P1, PT, R5, -126, PT ;  /* 0xc2fc00000500780b */ /* 0x000fce0003f2e000 */
[----:B------:R-:W-:Y:S02]  /*17e10*/  @!P4 FMUL R54, R54, 0.5 ;  /* 0x3f0000003636c820 */ /* 0x000fe40000400000 */
[----:B------:R-:W-:Y:S02]  /*17e20*/  @!P3 FMUL R55, R55, 0.5 ;  /* 0x3f0000003737b820 */ /* 0x000fe40000400000 */
[----:B------:R-:W-:Y:S01]  /*17e30*/  @!P2 FMUL R4, R4, 0.5 ;  /* 0x3f0000000404a820 */ /* 0x000fe20000400000 */
[----:B------:R-:W1:Y:S01]  /*17e40*/  MUFU.EX2 R56, R54 ;  /* 0x0000003600387308 */ /* 0x000e620000000800 */
[----:B------:R-:W-:-:S07]  /*17e50*/  @!P1 FMUL R5, R5, 0.5 ;  /* 0x3f00000005059820 */ /* 0x000fce0000400000 */
[----:B------:R-:W2:Y:S08]  /*17e60*/  MUFU.EX2 R57, R55 ;  /* 0x0000003700397308 */ /* 0x000eb00000000800 */
[----:B------:R-:W3:Y:S01]  /*17e70*/  MUFU.EX2 R18, R4 ;  /* 0x0000000400127308 */ /* 0x000ee20000000800 */
[----:B-1----:R-:W-:-:S07]  /*17e80*/  @!P4 FMUL R56, R56, R56 ;  /* 0x000000383838c220 */ /* 0x002fce0000400000 */
[----:B------:R-:W1:Y:S01]  /*17e90*/  MUFU.EX2 R19, R5 ;  /* 0x0000000500137308 */ /* 0x000e620000000800 */
[----:B--2---:R-:W-:-:S05]  /*17ea0*/  @!P3 FMUL R57, R57, R57 ;  /* 0x000000393939b220 */ /* 0x004fca0000400000 */
[----:B------:R-:W-:Y:S01]  /*17eb0*/  F2FP.F16.F32.PACK_AB R54, R57, R56 ;  /* 0x000000383936723e */ /* 0x000fe200000000ff */
[----:B---3--:R-:W-:Y:S01]  /*17ec0*/  @!P2 FMUL R18, R18, R18 ;  /* 0x000000121212a220 */ /* 0x008fe20000400000 */
[----:B-1----:R-:W-:-:S05]  /*17ed0*/  @!P1 FMUL R19, R19, R19 ;  /* 0x0000001313139220 */ /* 0x002fca0000400000 */
[----:B------:R-:W-:Y:S01]  /*17ee0*/  F2FP.F16.F32.PACK_AB R55, R19, R18 ;  /* 0x000000121337723e */ /* 0x000fe200000000ff */
[----:B------:R-:W-:Y:S06]  /*17ef0*/  @!P0 BRA `(.L_x_268) ;  /* 0x0000000000408947 */ /* 0x000fec0003800000 */
        /* <DEDUP_REMOVED lines=16> */
.L_x_268:
        /* <DEDUP_REMOVED lines=10> */
.L_x_269:
[----:B------:R-:W3:Y:S01]  /*180a0*/  S2UR UR6, SR_CgaCtaId ;  /* 0x00000000000679c3 */ /* 0x000ee20000008800 */
[----:B------:R-:W-:Y:S01]  /*180b0*/  UISETP.NE.AND UP0, UPT, UR55, URZ, UPT ;  /* 0x000000ff3700728c */ /* 0x000fe2000bf05270 */
[----:B------:R-:W-:-:S03]  /*180c0*/  UMOV UR4, 0x400 ;  /* 0x0000040000047882 */ /* 0x000fc60000000000 */
[----:B------:R-:W-:-:S04]  /*180d0*/  USEL UR39, UR51, UR50, UP0 ;  /* 0x0000003233277287 */ /* 0x000fc80008000000 */
[----:B------:R-:W-:Y:S02]  /*180e0*/  ULOP3.LUT UR39, UR39, 0x1, URZ, 0x3c, !UPT ;  /* 0x0000000127277892 */ /* 0x000fe4000f8e3cff */
[----:B---3--:R-:W-:-:S04]  /*180f0*/  ULEA UR4, UR6, UR4, 0x18 ;  /* 0x0000000406047291 */ /* 0x008fc8000f8ec0ff */
[----:B------:R-:W-:Y:S02]  /*18100*/  UIADD3 UR5, UPT, UPT, UR4, 0x14068, URZ ;  /* 0x0001406804057890 */ /* 0x000fe4000fffe0ff */
[----:B------:R-:W-:Y:S02]  /*18110*/  @UP0 UIADD3 UR5, UPT, UPT, UR4, 0x14058, URZ ;  /* 0x0001405804050890 */ /* 0x000fe4000fffe0ff */
[----:B------:R-:W-:Y:S02]  /*18120*/  UISETP.NE.AND UP0, UPT, UR46, URZ, UPT ;  /* 0x000000ff2e00728c */ /* 0x000fe4000bf05270 */
[----:B------:R-:W-:-:S09]  /*18130*/  UPRMT UR5, UR6, 0x654, UR5 ;  /* 0x0000065406057896 */ /* 0x000fd20008000005 */
[----:B--2---:R-:W-:Y:S01]  /*18140*/  SYNCS.ARRIVE.TRANS64.RED.A1T0 RZ, [UR5], RZ ;  /* 0x000000ffffff79a7 */ /* 0x004fe20008100405 */
[----:B------:R-:W-:Y:S05]  /*18150*/  BRA.U UP0, `(.L_x_270) ;  /* 0x0000000100047547 */ /* 0x000fea000b800000 */
[----:B------:R-:W-:Y:S05]  /*18160*/  BPT.TRAP 0x1 ;  /* 0x000000040000795c */ /* 0x000fea0000300000 */
.L_x_270:
        /* <DEDUP_REMOVED lines=26> */
.L_x_428:
        /* <DEDUP_REMOVED lines=10> */
.L_x_273:
[----:B------:R-:W-:Y:S05]  /*183b0*/  BSYNC.RECONVERGENT B0 ;  /* 0x0000000000007941 */ /* 0x000fea0003800200 */
.L_x_272:
[----:B------:R-:W2:Y:S04]  /*183c0*/  LDL.LU.64 R4, [R1+0x18] ;  /* 0x0000180001047983 */ /* 0x000ea80000300a00 */
[----:B-1----:R-:W3:Y:S04]  /*183d0*/  LDL.LU.64 R26, [R1+0x20] ;  /* 0x00002000011a7983 */ /* 0x002ee80000300a00 */
[----:B------:R-:W4:Y:S04]  /*183e0*/  LDL.LU.64 R24, [R1+0x28] ;  /* 0x0000280001187983 */ /* 0x000f280000300a00 */
[----:B------:R-:W5:Y:S04]  /*183f0*/  LDL.LU.64 R20, [R1+0x38] ;  /* 0x0000380001147983 */ /* 0x000f680000300a00 */
[----:B------:R-:W5:Y:S04]  /*18400*/  LDL.LU.64 R14, [R1+0x40] ;  /* 0x00004000010e7983 */ /* 0x000f680000300a00 */
[----:B------:R-:W5:Y:S04]  /*18410*/  LDL.LU.64 R12, [R1+0x48] ;  /* 0x00004800010c7983 */ /* 0x000f680000300a00 */
[----:B------:R-:W5:Y:S01]  /*18420*/  LDL.LU.64 R6, [R1+0x30] ;  /* 0x0000300001067983 */ /* 0x000f620000300a00 */
[----:B------:R-:W-:-:S03]  /*18430*/  FADD2 R90, R90.F32x2.HI_LO, R138.F32x2.HI_LO ;  /* 0x0000008a5a5a724b */ /* 0x000fc60000000000 */
[----:B------:R-:W5:Y:S01]  /*18440*/  LDL.LU.64 R10, [R1+0x50] ;  /* 0x00005000010a7983 */ /* 0x000f620000300a00 */
[----:B------:R-:W-:-:S03]  /*18450*/  FADD2 R90, R90.F32x2.HI_LO, R174.F32x2.HI_LO ;  /* 0x000000ae5a5a724b */ /* 0x000fc60000000000 */
[----:B------:R-:W5:Y:S01]  /*18460*/  LDL.LU.64 R8, [R1+0x58] ;  /* 0x0000580001087983 */ /* 0x000f620000300a00 */
[----:B------:R-:W-:Y:S02]  /*18470*/  FADD2 R90, R90.F32x2.HI_LO, R182.F32x2.HI_LO ;  /* 0x000000b65a5a724b */ /* 0x000fe40000000000 */
[----:B------:R-:W-:-:S04]  /*18480*/  FMUL R16, R3, R16 ;  /* 0x0000001003107220 */ /* 0x000fc80000400000 */
[----:B------:R-:W-:-:S04]  /*18490*/  FADD2 R88, R16.F32, R88.F32x2.HI_LO ;  /* 0x000000581058724b */ /* 0x000fc80000040000 */
[----:B------:R-:W-:-:S04]  /*184a0*/  FADD2 R88, R88.F32x2.HI_LO, R94.F32x2.HI_LO ;  /* 0x0000005e5858724b */ /* 0x000fc80000000000 */
[----:B------:R-:W-:Y:S02]  /*184b0*/  FADD2 R88, R88.F32x2.HI_LO, R102.F32x2.HI_LO ;  /* 0x000000665858724b */ /* 0x000fe40000000000 */
[----:B--2---:R-:W-:Y:S02]  /*184c0*/  FADD2 R90, R90.F32x2.HI_LO, R4.F32x2.HI_LO ;  /* 0x000000045a5a724b */ /* 0x004fe40000000000 */
[----:B------:R-:W2:Y:S01]  /*184d0*/  LDL.LU.64 R4, [R1+0x60] ;  /* 0x0000600001047983 */ /* 0x000ea20000300a00 */
        /* <DEDUP_REMOVED lines=14> */
[----:B---3--:R-:W-:Y:S02]  /*185c0*/  FADD2 R22, R22.F32x2.HI_LO, R26.F32x2.HI_LO ;  /* 0x0000001a1616724b */ /* 0x008fe40000000000 */
[----:B----4-:R-:W-:Y:S02]  /*185d0*/  FADD2 R92, R92.F32x2.HI_LO, R24.F32x2.HI_LO ;  /* 0x000000185c5c724b */ /* 0x010fe40000000000 */
[----:B------:R-:W-:Y:S02]  /*185e0*/  FADD2 R88, R88.F32x2.HI_LO, R188.F32x2.HI_LO ;  /* 0x000000bc5858724b */ /* 0x000fe40000000000 */
[----:B-----5:R-:W-:Y:S02]  /*185f0*/  FADD2 R90, R90.F32x2.HI_LO, R20.F32x2.HI_LO ;  /* 0x000000145a5a724b */ /* 0x020fe40000000000 */
        /* <DEDUP_REMOVED lines=19> */
[----:B------:R-:W-:Y:S01]  /*18730*/  UISETP.NE.AND UP0, UPT, UR53, 0x1, UPT ;  /* 0x000000013500788c */ /* 0x000fe2000bf05270 */
[----:B------:R-:W-:-:S02]  /*18740*/  FADD2 R90, R90.F32x2.HI_LO, R162.F32x2.HI_LO ;  /* 0x000000a25a5a724b */ /* 0x000fc40000000000 */
[----:B------:R-:W-:Y:S02]  /*18750*/  FADD2 R22, R22.F32x2.HI_LO, R56.F32x2.HI_LO ;  /* 0x000000381616724b */ /* 0x000fe40000000000 */
[----:B------:R-:W-:-:S04]  /*18760*/  FADD2 R92, R92.F32x2.HI_LO, R18.F32x2.HI_LO ;  /* 0x000000125c5c724b */ /* 0x000fc80000000000 */
[----:B------:R-:W-:Y:S02]  /*18770*/  FADD2 R22, R22.F32x2.HI_LO, R92.F32x2.HI_LO ;  /* 0x0000005c1616724b */ /* 0x000fe40000000000 */
[----:B--2---:R-:W-:-:S04]  /*18780*/  FADD2 R88, R88.F32x2.HI_LO, R4.F32x2.HI_LO ;  /* 0x000000045858724b */ /* 0x004fc80000000000 */
[----:B------:R-:W-:-:S04]  /*18790*/  FADD2 R88, R88.F32x2.HI_LO, R90.F32x2.HI_LO ;  /* 0x0000005a5858724b */ /* 0x000fc80000000000 */
[----:B------:R-:W-:-:S04]  /*187a0*/  FADD2 R22, R88.F32x2.HI_LO, R22.F32x2.HI_LO ;  /* 0x000000165816724b */ /* 0x000fc80000000000 */
[----:B------:R-:W-:Y:S01]  /*187b0*/  FADD R16, R22, R23 ;  /* 0x0000001716107221 */ /* 0x000fe20000000000 */
[----:B------:R-:W-:Y:S06]  /*187c0*/  BRA.U UP0, `(.L_x_274) ;  /* 0x0000000100987547 */ /* 0x000fec000b800000 */
[----:B------:R-:W-:Y:S05]  /*187d0*/  @P1 BRA `(.L_x_275) ;  /* 0x0000000000041947 */ /* 0x000fea0003800000 */
[----:B------:R-:W-:Y:S05]  /*187e0*/  BPT.TRAP 0x1 ;  /* 0x000000040000795c */ /* 0x000fea0000300000 */
.L_x_275:
[----:B------:R-:W-:Y:S01]  /*187f0*/  UISETP.NE.AND UP0, UPT, UR55, URZ, UPT ;  /* 0x000000ff3700728c */ /* 0x000fe2000bf05270 */
[----:B------:R-:W-:Y:S01]  /*18800*/  IMAD.U32 R0, RZ, RZ, UR39 ;  /* 0x00000027ff007e24 */ /* 0x000fe2000f8e00ff */
[----:B------:R-:W-:Y:S01]  /*18810*/  UIADD3 UR5, UPT, UPT, UR4, 0x14060, URZ ;  /* 0x0001406004057890 */ /* 0x000fe2000fffe0ff */
[----:B------:R-:W-:Y:S01]  /*18820*/  IMAD.U32 R17, R58, 0x10000, RZ ;  /* 0x000100003a117824 */ /* 0x000fe200078e00ff */
[----:B------:R-:W-:Y:S02]  /*18830*/  LOP3.LUT R59, R59, 0x3, RZ, 0xc0, !PT ;  /* 0x000000033b3b7812 */ /* 0x000fe400078ec0ff */
[----:B------:R-:W-:Y:S02]  /*18840*/  SHF.L.U32 R0, R0, 0x1f, RZ ;  /* 0x0000001f00007819 */ /* 0x000fe400000006ff */
[----:B------:R-:W-:-:S03]  /*18850*/  LOP3.LUT R17, R17, 0x600000, RZ, 0xc0, !PT ;  /* 0x0060000011117812 */ /* 0x000fc600078ec0ff */
[----:B------:R-:W-:Y:S01]  /*18860*/  @UP0 UIADD3 UR5, UPT, UPT, UR4, 0x14050, URZ ;  /* 0x0001405004050890 */ /* 0x000fe2000fffe0ff */
[----:B------:R-:W-:Y:S01]  /*18870*/  SHF.R.U32.HI R4, RZ, 0x15, R17 ;  /* 0x00000015ff047819 */ /* 0x000fe20000011611 */
[----:B------:R-:W-:-:S03]  /*18880*/  USEL UR4, URZ, 0x80, UP0 ;  /* 0x00000080ff047887 */ /* 0x000fc60008000000 */
[----:B------:R-:W-:-:S03]  /*18890*/  ISETP.NE.AND P0, PT, R59, R4, PT ;  /* 0x000000043b00720c */ /* 0x000fc60003f05270 */
[----:B------:R-:W-:Y:S01]  /*188a0*/  LOP3.LUT R17, R17, UR4, RZ, 0xfc, !PT ;  /* 0x0000000411117c12 */ /* 0x000fe2000f8efcff */
[----:B------:R-:W1:Y:S02]  /*188b0*/  SYNCS.PHASECHK.TRANS64.TRYWAIT P1, [UR5], R0 ;  /* 0x00000000ff0075a7 */ /* 0x000e640008021105 */
[----:B-1----:R-:W-:Y:S07]  /*188c0*/  @!P1 BRA `(.L_x_276) ;  /* 0x0000003800289947 */ /* 0x002fee0003800000 */
.L_x_430:
        /* <DEDUP_REMOVED lines=17> */
.L_x_277:
[----:B------:R-:W2:Y:S01]  /*189e0*/  LDL R19, [R1+0x6c] ;  /* 0x00006c0001137983 */ /* 0x000ea20000100800 */
[----:B------:R-:W-:Y:S05]  /*189f0*/  WARPSYNC.ALL ;  /* 0x0000000000007948 */ /* 0x000fea0003800000 */
[----:B------:R-:W-:Y:S02]  /*18a00*/  R2UR UR4, R17 ;  /* 0x00000000110472ca */ /* 0x000fe400000e0000 */
[----:B------:R-:W-:-:S11]  /*18a10*/  MOV R18, R16 ;  /* 0x0000001000127202 */ /* 0x000fd60000000f00 */
[----:B--2---:R2:W-:Y:S02]  /*18a20*/  STTM.x2 tmem[UR4], R18 ;  /* 0x00000012000079ed */ /* 0x0045e400080c0004 */
.L_x_274:
[----:B-1----:R-:W3:Y:S01]  /*18a30*/  LDL.LU R0, [R1+0x6c] ;  /* 0x00006c0001007983 */ /* 0x002ee20000300800 */
[----:B------:R-:W-:Y:S01]  /*18a40*/  UISETP.NE.AND UP0, UPT, UR55, URZ, UPT ;  /* 0x000000ff3700728c */ /* 0x000fe2000bf05270 */
[----:B------:R-:W-:Y:S01]  /*18a50*/  IADD3 R2, PT, PT, R2, 0x80, RZ ;  /* 0x0000008002027810 */ /* 0x000fe20007ffe0ff */
[----:B------:R-:W-:Y:S02]  /*18a60*/  UIADD3 UR4, UPT, UPT, UR53, -0x1, URZ ;  /* 0xffffffff35047890 */ /* 0x000fe4000fffe0ff */
[----:B------:R-:W-:Y:S02]  /*18a70*/  USEL UR50, UR50, UR39, UP0 ;  /* 0x0000002732327287 */ /* 0x000fe40008000000 */
[----:B------:R-:W-:Y:S02]  /*18a80*/  USEL UR51, UR39, UR51, UP0 ;  /* 0x0000003327337287 */ /* 0x000fe40008000000 */
[----:B------:R-:W-:Y:S02]  /*18a90*/  UISETP.GT.AND UP0, UPT, UR53, 0x1, UPT ;  /* 0x000000013500788c */ /* 0x000fe4000bf04270 */
[----:B------:R-:W-:Y:S01]  /*18aa0*/  ULOP3.LUT UR54, UR54, 0x1, URZ, 0x3c, !UPT ;  /* 0x0000000136367892 */ /* 0x000fe2000f8e3cff */
[----:B------:R-:W-:Y:S01]  /*18ab0*/  UMOV UR53, UR4 ;  /* 0x0000000400357c82 */ /* 0x000fe20008000000 */
[----:B---3--:R-:W-:-:S05]  /*18ac0*/  MOV R17, R0 ;  /* 0x0000000000117202 */ /* 0x008fca0000000f00 */
[----:B------:R-:W-:Y:S05]  /*18ad0*/  BRA.U UP0, `(.L_x_278) ;  /* 0xffffff91006c7547 */ /* 0x000fea000b83ffff */
.L_x_257:
[----:B------:R-:W-:-:S09]  /*18ae0*/  UISETP.NE.AND UP0, UPT, UR46, URZ, UPT ;  /* 0x000000ff2e00728c */ /* 0x000fd2000bf05270 */
[----:B------:R-:W-:Y:S05]  /*18af0*/  BRA.U UP0, `(.L_x_279) ;  /* 0x0000000100047547 */ /* 0x000fea000b800000 */
[----:B------:R-:W-:Y:S05]  /*18b00*/  BPT.TRAP 0x1 ;  /* 0x000000040000795c */ /* 0x000fea0000300000 */
.L_x_279:
[----:B------:R-:W3:Y:S01]  /*18b10*/  S2UR UR6, SR_CgaCtaId ;  /* 0x00000000000679c3 */ /* 0x000ee20000008800 */
[----:B------:R-:W-:Y:S01]  /*18b20*/  UISETP.NE.AND UP1, UPT, UR55, URZ, UPT ;  /* 0x000000ff3700728c */ /* 0x000fe2000bf25270 */
[----:B------:R-:W-:Y:S02]  /*18b30*/  UMOV UR5, 0x400 ;  /* 0x0000040000057882 */ /* 0x000fe40000000000 */
[----:B---3--:R-:W-:-:S04]  /*18b40*/  ULEA UR5, UR6, UR5, 0x18 ;  /* 0x0000000506057291 */ /* 0x008fc8000f8ec0ff */
[----:B------:R-:W-:-:S04]  /*18b50*/  UIADD3 UR4, UPT, UPT, UR5, 0x14080, URZ ;  /* 0x0001408005047890 */ /* 0x000fc8000fffe0ff */
[----:B------:R-:W-:-:S09]  /*18b60*/  @UP1 UIADD3 UR4, UPT, UPT, UR5, 0x14070, URZ ;  /* 0x0001407005041890 */ /* 0x000fd2000fffe0ff */
[----:B------:R-:W-:Y:S01]  /*18b70*/  SYNCS.ARRIVE.TRANS64.A1T0 RZ, [UR4], RZ ;  /* 0x000000ffffff79a7 */ /* 0x000fe20008100004 */
[----:B------:R-:W-:Y:S01]  /*18b80*/  USEL UR4, UR52, UR49, UP1 ;  /* 0x0000003134047287 */ /* 0x000fe20008800000 */
[----:B------:R-:W-:Y:S11]  /*18b90*/  BRA.U UP0, `(.L_x_280) ;  /* 0x0000000100047547 */ /* 0x000ff6000b800000 */
[----:B------:R-:W-:Y:S05]  /*18ba0*/  BPT.TRAP 0x1 ;  /* 0x000000040000795c */ /* 0x000fea0000300000 */
.L_x_280:
[----:B------:R-:W-:Y:S02]  /*18bb0*/  UISETP.NE.AND UP0, UPT, UR55, URZ, UPT ;  /* 0x000000ff3700728c */ /* 0x000fe4000bf05270 */
[----:B------:R-:W-:Y:S02]  /*18bc0*/  ULOP3.LUT UR4, UR4, 0x1, URZ, 0x3c, !UPT ;  /* 0x0000000104047892 */ /* 0x000fe4000f8e3cff */
[----:B------:R-:W-:-:S04]  /*18bd0*/  UIADD3 UR7, UPT, UPT, UR5, 0x14088, URZ ;  /* 0x0001408805077890 */ /* 0x000fc8000fffe0ff */
[----:B-1----:R-:W-:-:S03]  /*18be0*/  MOV R3, UR4 ;  /* 0x0000000400037c02 */ /* 0x002fc60008000f00 */
[----:B------:R-:W-:Y:S01]  /*18bf0*/  @UP0 UIADD3 UR7, UPT, UPT, UR5, 0x14078, URZ ;  /* 0x0001407805070890 */ /* 0x000fe2000fffe0ff */
[----:B------:R-:W-:-:S08]  /*18c00*/  SHF.L.U32 R3, R3, 0x1f, RZ ;  /* 0x0000001f03037819 */ /* 0x000fd000000006ff */
[----:B------:R-:W1:Y:S02]  /*18c10*/  SYNCS.PHASECHK.TRANS64.TRYWAIT P0, [UR7], R3 ;  /* 0x00000003ff0075a7 */ /* 0x000e640008001107 */
[----:B-1----:R-:W-:Y:S05]  /*18c20*/  @!P0 BRA `(.L_x_281) ;  /* 0x0000003400688947 */ /* 0x002fea0003800000 */
.L_x_432:
[----:B------:R-:W-:-:S04]  /*18c30*/  UISETP.NE.AND UP0, UPT, UR55, URZ, UPT ;  /* 0x000000ff3700728c */ /* 0x000fc8000bf05270 */
[----:B------:R-:W-:-:S04]  /*18c40*/  USEL UR47, UR48, UR47, UP0 ;  /* 0x0000002f302f7287 */ /* 0x000fc80008000000 */
[----:B------:R-:W-:-:S09]  /*18c50*/  UISETP.GT.U32.AND UP0, UPT, UR47, 0x1, UPT ;  /* 0x000000012f00788c */ /* 0x000fd2000bf04070 */
[----:B------:R-:W-:Y:S05]  /*18c60*/  BRA.U UP0, `(.L_x_282) ;  /* 0x0000000100087547 */ /* 0x000fea000b800000 */
[----:B------:R-:W-:Y:S05]  /*18c70*/  BPT.TRAP 0x1 ;  /* 0x000000040000795c */ /* 0x000fea0000300000 */
[----:B------:R-:W-:Y:S05]  /*18c80*/  BPT.TRAP 0x1 ;  /* 0x000000040000795c */ /* 0x000fea0000300000 */
.L_x_282:
[----:B------:R-:W-:Y:S02]  /*18c90*/  UISETP.NE.AND UP0, UPT, UR55, URZ, UPT ;  /* 0x000000ff3700728c */ /* 0x000fe4000bf05270 */
[----:B------:R-:W-:-:S09]  /*18ca0*/  UIADD3 UR4, UPT, UPT, UR5, 0x14068, URZ ;  /* 0x0001406805047890 */ /* 0x000fd2000fffe0ff */
[----:B------:R-:W-:-:S04]  /*18cb0*/  @UP0 UIADD3 UR4, UPT, UPT, UR5, 0x14058, URZ ;  /* 0x0001405805040890 */ /* 0x000fc8000fffe0ff */
[----:B------:R-:W-:-:S09]  /*18cc0*/  UPRMT UR4, UR6, 0x654, UR4 ;  /* 0x0000065406047896 */ /* 0x000fd20008000004 */
[----:B------:R-:W-:Y:S01]  /*18cd0*/  SYNCS.ARRIVE.TRANS64.RED.A1T0 RZ, [UR4], RZ ;  /* 0x000000ffffff79a7 */ /* 0x000fe20008100404 */
[----:B------:R-:W-:Y:S05]  /*18ce0*/  EXIT ;  /* 0x000000000000794d */ /* 0x000fea0003800000 */
.L_x_26:
[----:B------:R-:W-:-:S05]  /*18cf0*/  IMAD.MOV.U32 R3, RZ, RZ, -0x4 ;  /* 0xfffffffcff037424 */ /* 0x000fca00078e00ff */
[----:B------:R-:W-:-:S05]  /*18d00*/  VIADDMNMX.U32 R0, R2, R3, 0x2, PT ;  /* 0x0000000202007446 */ /* 0x000fca0003800003 */
[----:B------:R-:W-:-:S04]  /*18d10*/  IMAD.SHL.U32 R0, R0, 0x4, RZ ;  /* 0x0000000400007824 */ /* 0x000fc800078e00ff */
[----:B------:R-:W1:Y:S02]  /*18d20*/  LDC R2, c[0x2][R0] ;  /* 0x0080000000027b82 */ /* 0x000e640000000800 */
[----:B-1----:R-:W-:-:S04]  /*18d30*/  SHF.R.S32.HI R3, RZ, 0x1f, R2 ;  /* 0x0000001fff037819 */ /* 0x002fc80000011402 */
.L_x_477:
[----:B------:R-:W-:Y:S05]  /*18d40*/  BRX R2 -0x18d50                                                                                                                                                                                                                                                                                                                                                                                                                                                                                                                                                                                     (*"BRANCH_TARGETS .L_x_478,.L_x_479,.L_x_480"*) ;  /* 0xfffffe7002ac7949 */ /* 0x000fea000383ffff */
.L_x_480:
[----:B------:R-:W-:-:S08]  /*18d50*/  NOP ;  /* 0x0000000000007918 */ /* 0x000fd00000000000 */
[----:B------:R-:W-:-:S00]  /*18d60*/  USETMAXREG.DEALLOC.CTAPOOL 0x18 ;  /* 0x00000018000079c8 */ /* 0x000fc000080e0500 */
[----:B------:R-:W-:Y:S05]  /*18d70*/  EXIT ;  /* 0x000000000000794d */ /* 0x000fea0003800000 */
.L_x_478:
[----:B------:R-:W-:-:S08]  /*18d80*/  NOP ;  /* 0x0000000000007918 */ /* 0x000fd00000000000 */
[----:B------:R-:W1:-:S00]  /*18d90*/  USETMAXREG.DEALLOC.CTAPOOL 0x20 ;  /* 0x00000020000079c8 */ /* 0x000e4000080e0500 */
[----:B------:R-:W2:Y:S01]  /*18da0*/  S2UR UR6, SR_CTAID.X ;  /* 0x00000000000679c3 */ /* 0x000ea20000002500 */
[----:B------:R-:W3:Y:S07]  /*18db0*/  LDCU.64 UR4, c[0x0][0x380] ;  /* 0x00007000ff0477ac */ /* 0x000eee0008000a00 */
[----:B------:R-:W4:Y:S01]  /*18dc0*/  S2UR UR37, SR_CTAID.Z ;  /* 0x00000000002579c3 */ /* 0x000f220000002700 */
[----:B---3--:R-:W-:Y:S02]  /*18dd0*/  UISETP.NE.AND UP1, UPT, UR5, URZ, UPT ;  /* 0x000000ff0500728c */ /* 0x008fe4000bf25270 */
[----:B--2---:R-:W-:-:S04]  /*18de0*/  USHF.L.U32 UR11, UR6, 0x8, URZ ;  /* 0x00000008060b7899 */ /* 0x004fc800080006ff */
[----:B------:R-:W-:-:S06]  /*18df0*/  UISETP.GE.U32.OR UP1, UPT, UR11, UR4, !UP1 ;  /* 0x000000040b00728c */ /* 0x000fcc000cf26470 */
[----:B------:R-:W-:-:S13]  /*18e00*/  PLOP3.LUT P1, PT, PT, PT, UP1, 0x80, 0x8 ;  /* 0x000000000008781c */ /* 0x000fda0003f2f018 */
[----:B-1--4-:R-:W-:Y:S05]  /*18e10*/  @P1 EXIT ;  /* 0x000000000000194d */ /* 0x012fea0003800000 */
[----:B------:R-:W1:Y:S01]  /*18e20*/  LDCU UR4, c[0x0][0x38c] ;  /* 0x00007180ff0477ac */ /* 0x000e620008000800 */
[----:B------:R-:W2:Y:S01]  /*18e30*/  S2UR UR8, SR_CTAID.Y ;  /* 0x00000000000879c3 */ /* 0x000ea20000002600 */
[----:B------:R-:W-:Y:S01]  /*18e40*/  BSSY.RECONVERGENT B0, `(.L_x_283) ;  /* 0x0000021000007945 */ /* 0x000fe20003800200 */
[----:B------:R-:W-:Y:S01]  /*18e50*/  UMOV UR12, URZ ;  /* 0x000000ff000c7c82 */ /* 0x000fe20008000000 */
[----:B------:R-:W-:-:S04]  /*18e60*/  UIADD3 UR10, UPT, UPT, UR5, 0x7f, URZ ;  /* 0x0000007f050a7890 */ /* 0x000fc8000fffe0ff */
[----:B------:R-:W-:-:S04]  /*18e70*/  USHF.R.S32.HI UR9, URZ, 0x1f, UR10 ;  /* 0x0000001fff097899 */ /* 0x000fc8000801140a */
[----:B------:R-:W-:-:S04]  /*18e80*/  ULEA.HI UR9, UR9, UR10, URZ, 0x7 ;  /* 0x0000000a09097291 */ /* 0x000fc8000f8f38ff */
[----:B------:R-:W-:Y:S01]  /*18e90*/  USHF.R.S32.HI UR9, URZ, 0x7, UR9 ;  /* 0x00000007ff097899 */ /* 0x000fe20008011409 */
[----:B-1----:R-:W1:Y:S01]  /*18ea0*/  I2F.U32.RP R2, UR4 ;  /* 0x0000000400027d06 */ /* 0x002e620008209000 */
[----:B------:R-:W-:-:S07]  /*18eb0*/  UISETP.NE.U32.AND UP1, UPT, UR4, URZ, UPT ;  /* 0x000000ff0400728c */ /* 0x000fce000bf25070 */
[----:B-1----:R-:W1:Y:S02]  /*18ec0*/  MUFU.RCP R0, R2 ;  /* 0x0000000200007308 */ /* 0x002e640000001000 */
[----:B-1----:R-:W-:-:S06]  /*18ed0*/  IADD3 R0, PT, PT, R0, 0xffffffe, RZ ;  /* 0x0ffffffe00007810 */ /* 0x002fcc0007ffe0ff */
[----:B------:R-:W1:Y:S02]  /*18ee0*/  F2I.FTZ.U32.TRUNC.NTZ R0, R0 ;  /* 0x0000000000007305 */ /* 0x000e64000021f000 */
[----:B-1----:R-:W-:-:S13]  /*18ef0*/  R2UR UR13, R0 ;  /* 0x00000000000d72ca */ /* 0x002fda00000e0000 */
[----:B------:R-:W-:-:S04]  /*18f00*/  UIADD3 UR7, UPT, UPT, URZ, -UR13, URZ ;  /* 0x8000000dff077290 */ /* 0x000fc8000fffe0ff */
[----:B------:R-:W-:-:S04]  /*18f10*/  UIMAD UR7, UR7, UR4, URZ ;  /* 0x00000004070772a4 */ /* 0x000fc8000f8e02ff */
[----:B------:R-:W-:-:S04]  /*18f20*/  UIMAD.WIDE.U32 UR12, UR13, UR7, UR12 ;  /* 0x000000070d0c72a5 */ /* 0x000fc8000f8e000c */
[----:B--2---:R-:W-:-:S07]  /*18f30*/  UIMAD.WIDE.U32 UR12, UR13, UR8, URZ ;  /* 0x000000080d0c72a5 */ /* 0x004fce000f8e00ff */
[----:B------:R-:W-:Y:S02]  /*18f40*/  UMOV UR36, UR13 ;  /* 0x0000000d00247c82 */ /* 0x000fe40008000000 */
[----:B------:R-:W-:-:S04]  /*18f50*/  UIADD3 UR7, UPT, UPT, -UR36, URZ, URZ ;  /* 0x000000ff24077290 */ /* 0x000fc8000fffe1ff */
[----:B------:R-:W-:-:S04]  /*18f60*/  UIMAD UR7, UR4, UR7, UR8 ;  /* 0x00000007040772a4 */ /* 0x000fc8000f8e0208 */
[----:B------:R-:W-:-:S11]  /*18f70*/  UISETP.GE.U32.AND UP5, UPT, UR7, UR4, UPT ;  /* 0x000000040700728c */ /* 0x000fd6000bfa6070 */
[----:B------:R-:W-:Y:S02]  /*18f80*/  @UP5 UIADD3 UR7, UPT, UPT, UR7, -UR4, URZ ;  /* 0x8000000407075290 */ /* 0x000fe4000fffe0ff */
[----:B------:R-:W-:Y:S02]  /*18f90*/  @UP5 UIADD3 UR36, UPT, UPT, UR36, 0x1, URZ ;  /* 0x0000000124245890 */ /* 0x000fe4000fffe0ff */
[----:B------:R-:W-:Y:S02]  /*18fa0*/  UISETP.GE.U32.AND UP4, UPT, UR7, UR4, UPT ;  /* 0x000000040700728c */ /* 0x000fe4000bf86070 */
[----:B------:R-:W-:-:S04]  /*18fb0*/  ULEA UR7, UR6, 0x2, 0x1 ;  /* 0x0000000206077891 */ /* 0x000fc8000f8e08ff */
[----:B------:R-:W-:-:S05]  /*18fc0*/  ULOP3.LUT UR7, UR7, 0x1fffffe, URZ, 0xc0, !UPT ;  /* 0x01fffffe07077892 */ /* 0x000fca000f8ec0ff */
[----:B------:R-:W-:Y:S02]  /*18fd0*/  @UP4 UIADD3 UR36, UPT, UPT, UR36, 0x1, URZ ;  /* 0x0000000124244890 */ /* 0x000fe4000fffe0ff */
[----:B------:R-:W-:Y:S02]  /*18fe0*/  @!UP1 ULOP3.LUT UR36, URZ, UR4, URZ, 0x33, !UPT ;  /* 0x00000004ff249292 */ /* 0x000fe4000f8e33ff */
[----:B------:R-:W-:Y:S02]  /*18ff0*/  UISETP.LT.AND UP1, UPT, UR9, UR7, UPT ;  /* 0x000000070900728c */ /* 0x000fe4000bf21270 */
[----:B------:R-:W-:Y:S02]  /*19000*/  UIADD3 UR12, UPT, UPT, -UR36, URZ, URZ ;  /* 0x000000ff240c7290 */ /* 0x000fe4000fffe1ff */
[----:B------:R-:W-:Y:S02]  /*19010*/  USEL UR7, UR9, UR7, UP1 ;  /* 0x0000000709077287 */ /* 0x000fe40008800000 */
[----:B------:R-:W-:Y:S01]  /*19020*/  UIMAD UR12, UR4, UR12, UR8 ;  /* 0x0000000c040c72a4 */ /* 0x000fe2000f8e0208 */
[----:B------:R-:W-:Y:S11]  /*19030*/  @!P3 BRA `(.L_x_284) ;  /* 0x000000000004b947 */ /* 0x000ff60003800000 */
[----:B------:R-:W-:Y:S05]  /*19040*/  BPT.TRAP 0x1 ;  /* 0x000000040000795c */ /* 0x000fea0000300000 */
.L_x_284:
[----:B------:R-:W-:Y:S05]  /*19050*/  BSYNC.RECONVERGENT B0 ;  /* 0x0000000000007941 */ /* 0x000fea0003800200 */
.L_x_283:
[----:B------:R-:W1:Y:S01]  /*19060*/  S2UR UR8, SR_CgaCtaId ;  /* 0x00000000000879c3 */ /* 0x000e620000008800 */
[----:B------:R-:W-:Y:S01]  /*19070*/  UMOV UR4, 0x400 ;  /* 0x0000040000047882 */ /* 0x000fe20000000000 */
[----:B------:R-:W-:Y:S01]  /*19080*/  IMAD.MOV.U32 R3, RZ, RZ, 0x1 ;  /* 0x00000001ff037424 */ /* 0x000fe200078e00ff */
[----:B------:R-:W-:-:S04]  /*19090*/  @!P0 MOV R2, 0x4000 ;  /* 0x0000400000028802 */ /* 0x000fc80000000f00 */
[----:B------:R-:W-:Y:S01]  /*190a0*/  SHF.L.U32 R3, R3, 0x1f, RZ ;  /* 0x0000001f03037819 */ /* 0x000fe200000006ff */
[----:B-1----:R-:W-:-:S09]  /*190b0*/  ULEA UR8, UR8, UR4, 0x18 ;  /* 0x0000000408087291 */ /* 0x002fd2000f8ec0ff */
[----:B------:R-:W1:Y:S02]  /*190c0*/  SYNCS.PHASECHK.TRANS64.TRYWAIT P1, [UR8+0x14010], R3 ;  /* 0x01401003ff0075a7 */ /* 0x000e640008021108 */
[----:B-1----:R-:W-:Y:S05]  /*190d0*/  @!P1 BRA `(.L_x_285) ;  /* 0x0000003000549947 */ /* 0x002fea0003800000 */
.L_x_434:
[----:B------:R-:W-:Y:S01]  /*190e0*/  PLOP3.LUT P5, PT, P5, P6, PT, 0xf8, 0x8f ;  /* 0x00000000008f781c */ /* 0x000fe20002fadf70 */
[----:B------:R2:W-:Y:S01]  /*190f0*/  @!P0 SYNCS.ARRIVE.TRANS64 RZ, [UR8+0x14000], R2 ;  /* 0x01400002ffff89a7 */ /* 0x0005e20008000008 */
[----:B------:R-:W-:Y:S11]  /*19100*/  BSSY.RECONVERGENT B0, `(.L_x_286) ;  /* 0x0000003000007945 */ /* 0x000ff60003800200 */
[----:B------:R-:W-:Y:S05]  /*19110*/  @!P5 BRA `(.L_x_287) ;  /* 0x000000000004d947 */ /* 0x000fea0003800000 */
[----:B------:R-:W-:Y:S05]  /*19120*/  BPT.TRAP 0x1 ;  /* 0x000000040000795c */ /* 0x000fea0000300000 */
.L_x_287:
[----:B------:R-:W-:Y:S05]  /*19130*/  BSYNC.RECONVERGENT B0 ;  /* 0x0000000000007941 */ /* 0x000fea0003800200 */
.L_x_286:
[----:B------:R-:W-:Y:S01]  /*19140*/  LOP3.LUT P1, R18, R18, 0x1f, RZ, 0xc0, !PT ;  /* 0x0000001f12127812 */ /* 0x000fe2000782c0ff */
[----:B------:R-:W-:Y:S03]  /*19150*/  BSSY.RECONVERGENT B0, `(.L_x_288) ;  /* 0x0000004000007945 */ /* 0x000fe60003800200 */
[----:B------:R-:W-:-:S13]  /*19160*/  PLOP3.LUT P1, PT, P1, P0, PT, 0x8f, 0xf8 ;  /* 0x0000000000f8781c */ /* 0x000fda0000f21177 */
[----:B------:R-:W-:Y:S05]  /*19170*/  @P1 BRA `(.L_x_289) ;  /* 0x0000000000041947 */ /* 0x000fea0003800000 */
[----:B------:R-:W-:Y:S05]  /*19180*/  BPT.TRAP 0x1 ;  /* 0x000000040000795c */ /* 0x000fea0000300000 */
.L_x_289:
[----:B------:R-:W-:Y:S05]  /*19190*/  BSYNC.RECONVERGENT B0 ;  /* 0x0000000000007941 */ /* 0x000fea0003800200 */
.L_x_288:
[----:B------:R-:W3:Y:S01]  /*191a0*/  LDCU.64 UR4, c[0x0][0x348] ;  /* 0x00006900ff0477ac */ /* 0x000ee20008000a00 */
[----:B------:R-:W-:Y:S01]  /*191b0*/  UIADD3 UR9, UPT, UPT, UR8, 0x14000, URZ ;  /* 0x0001400008097890 */ /* 0x000fe2000fffe0ff */
[----:B------:R-:W-:Y:S01]  /*191c0*/  UMOV UR10, URZ ;  /* 0x000000ff000a7c82 */ /* 0x000fe20008000000 */
[----:B------:R-:W-:Y:S01]  /*191d0*/  UMOV UR13, UR36 ;  /* 0x00000024000d7c82 */ /* 0x000fe20008000000 */
[----:B------:R-:W-:Y:S01]  /*191e0*/  UMOV UR14, UR37 ;  /* 0x00000025000e7c82 */ /* 0x000fe20008000000 */
[----:B---3--:R-:W-:-:S03]  /*191f0*/  UIADD3 UR16, UP1, UPT, UR4, 0x80, URZ ;  /* 0x0000008004107890 */ /* 0x008fc6000ff3e0ff */
[----:B------:R-:W-:Y:S01]  /*19200*/  UMOV UR4, 0x0 ;  /* 0x0000000000047882 */ /* 0x000fe20000000000 */
[----:B------:R-:W-:-:S03]  /*19210*/  UIADD3.X UR17, UPT, UPT, URZ, UR5, URZ, UP1, !UPT ;  /* 0x00000005ff117290 */ /* 0x000fc60008ffe4ff */
[----:B------:R-:W-:-:S06]  /*19220*/  UMOV UR5, 0x10000000 ;  /* 0x1000000000057882 */ /* 0x000fcc0000000000 */
[----:B------:R3:W-:Y:S02]  /*19230*/  UTMALDG.5D [UR8], [UR16], desc[UR4] ;  /* 0x00000408100075b4 */ /* 0x0007e40008021000 */
[----:B---3--:R-:W-:Y:S05]  /*19240*/  BRA.U !UP0, `(.L_x_290) ;  /* 0x0000000108047547 */ /* 0x008fea000b800000 */
[----:B------:R-:W-:Y:S05]  /*19250*/  BPT.TRAP 0x1 ;  /* 0x000000040000795c */ /* 0x000fea0000300000 */
.L_x_290:
[----:B------:R-:W3:Y:S01]  /*19260*/  SYNCS.PHASECHK.TRANS64.TRYWAIT P1, [UR8+0x14038], R3 ;  /* 0x01403803ff0075a7 */ /* 0x000ee20008021108 */
[----:B--2---:R-:W-:Y:S01]  /*19270*/  @!P0 MOV R2, 0x4000 ;  /* 0x0000400000028802 */ /* 0x004fe20000000f00 */
[----:B---3--:R-:W-:Y:S06]  /*19280*/  @!P1 BRA `(.L_x_291) ;  /* 0x0000003000009947 */ /* 0x008fec0003800000 */
.L_x_436:
[----:B------:R2:W-:Y:S01]  /*19290*/  @!P0 SYNCS.ARRIVE.TRANS64 RZ, [UR8+0x14020], R2 ;  /* 0x01402002ffff89a7 */ /* 0x0005e20008000008 */
[----:B------:R-:W-:-:S09]  /*192a0*/  UPLOP3.LUT UP2, UPT, UP2, UP3, UPT, 0xf8, 0x8f ;  /* 0x00000000008f789c */ /* 0x000fd20001747f70 */
[----:B------:R-:W-:Y:S05]  /*192b0*/  BRA.U !UP2, `(.L_x_292) ;  /* 0x000000010a047547 */ /* 0x000fea000b800000 */
[----:B------:R-:W-:Y:S05]  /*192c0*/  BPT.TRAP 0x1 ;  /* 0x000000040000795c */ /* 0x000fea0000300000 */
.L_x_292:
[----:B------:R-:W-:Y:S01]  /*192d0*/  ISETP.EQ.OR P1, PT, R18, RZ, P0 ;  /* 0x000000ff1200720c */ /* 0x000fe20000722670 */
[----:B------:R-:W-:-:S12]  /*192e0*/  BSSY.RECONVERGENT B0, `(.L_x_293) ;  /* 0x0000003000007945 */ /* 0x000fd80003800200 */
[----:B------:R-:W-:Y:S05]  /*192f0*/  @P1 BRA `(.L_x_294) ;  /* 0x0000000000041947 */ /* 0x000fea0003800000 */
[----:B------:R-:W-:Y:S05]  /*19300*/  BPT.TRAP 0x1 ;  /* 0x000000040000795c */ /* 0x000fea0000300000 */
.L_x_294:
[----:B------:R-:W-:Y:S05]  /*19310*/  BSYNC.RECONVERGENT B0 ;  /* 0x0000000000007941 */ /* 0x000fea0003800200 */
.L_x_293:
[----:B------:R-:W3:Y:S01]  /*19320*/  LDCU.64 UR4, c[0x0][0x348] ;  /* 0x00006900ff0477ac */ /* 0x000ee20008000a00 */
[----:B------:R-:W-:Y:S01]  /*19330*/  BSSY.RECONVERGENT B0, `(.L_x_295) ;  /* 0x000000e000007945 */ /* 0x000fe20003800200 */
[----:B------:R-:W-:Y:S02]  /*19340*/  UIADD3 UR16, UPT, UPT, UR8, 0x8000, URZ ;  /* 0x0000800008107890 */ /* 0x000fe4000fffe0ff */
[----:B------:R-:W-:Y:S01]  /*19350*/  UIADD3 UR17, UPT, UPT, UR8, 0x14020, URZ ;  /* 0x0001402008117890 */ /* 0x000fe2000fffe0ff */
[----:B------:R-:W-:Y:S01]  /*19360*/  UMOV UR18, URZ ;  /* 0x000000ff00127c82 */ /* 0x000fe20008000000 */
[----:B------:R-:W-:Y:S01]  /*19370*/  UMOV UR19, URZ ;  /* 0x000000ff00137c82 */ /* 0x000fe20008000000 */
[----:B------:R-:W-:Y:S01]  /*19380*/  UMOV UR20, UR36 ;  /* 0x0000002400147c82 */ /* 0x000fe20008000000 */
[----:B------:R-:W-:Y:S01]  /*19390*/  UMOV UR21, UR37 ;  /* 0x0000002500157c82 */ /* 0x000fe20008000000 */
[----:B---3--:R-:W-:-:S03]  /*193a0*/  UIADD3 UR14, UP1, UPT, UR4, 0x180, URZ ;  /* 0x00000180040e7890 */ /* 0x008fc6000ff3e0ff */
[----:B------:R-:W-:Y:S01]  /*193b0*/  UMOV UR4, 0x0 ;  /* 0x0000000000047882 */ /* 0x000fe20000000000 */
[----:B------:R-:W-:-:S03]  /*193c0*/  UIADD3.X UR15, UPT, UPT, URZ, UR5, URZ, UP1, !UPT ;  /* 0x00000005ff0f7290 */ /* 0x000fc60008ffe4ff */
[----:B------:R-:W-:-:S06]  /*193d0*/  UMOV UR5, 0x10000000 ;  /* 0x1000000000057882 */ /* 0x000fcc0000000000 */
[----:B------:R3:W-:Y:S02]  /*193e0*/  UTMALDG.4D [UR16], [UR14], desc[UR4] ;  /* 0x000004100e0075b4 */ /* 0x0007e40008019000 */
[----:B---3--:R-:W-:Y:S05]  /*193f0*/  @!P3 BRA `(.L_x_296) ;  /* 0x000000000004b947 */ /* 0x008fea0003800000 */
[----:B------:R-:W-:Y:S05]  /*19400*/  BPT.TRAP 0x1 ;  /* 0x000000040000795c */ /* 0x000fea0000300000 */
.L_x_296:
[----:B------:R-:W-:Y:S05]  /*19410*/  BSYNC.RECONVERGENT B0 ;  /* 0x0000000000007941 */ /* 0x000fea0003800200 */
.L_x_295:
[----:B------:R-:W3:Y:S01]  /*19420*/  SYNCS.PHASECHK.TRANS64.TRYWAIT P2, [UR8+0x14018], R3 ;  /* 0x01401803ff0075a7 */ /* 0x000ee20008041108 */
[----:B--2---:R-:W-:Y:S01]  /*19430*/  @!P0 MOV R2, 0x4000 ;  /* 0x0000400000028802 */ /* 0x004fe20000000f00 */
[----:B---3--:R-:W-:Y:S06]  /*19440*/  @!P2 BRA `(.L_x_297) ;  /* 0x0000002c00a8a947 */ /* 0x008fec0003800000 */
.L_x_438:
[----:B------:R2:W-:Y:S01]  /*19450*/  @!P0 SYNCS.ARRIVE.TRANS64 RZ, [UR8+0x14008], R2 ;  /* 0x01400802ffff89a7 */ /* 0x0005e20008000008 */
[----:B------:R-:W-:Y:S04]  /*19460*/  BSSY.RECONVERGENT B0, `(.L_x_298) ;  /* 0x0000003000007945 */ /* 0x000fe80003800200 */
[----:B------:R-:W-:Y:S05]  /*19470*/  @!P5 BRA `(.L_x_299) ;  /* 0x000000000004d947 */ /* 0x000fea0003800000 */
[----:B------:R-:W-:Y:S05]  /*19480*/  BPT.TRAP 0x1 ;  /* 0x000000040000795c */ /* 0x000fea0000300000 */
.L_x_299:
[----:B------:R-:W-:Y:S05]  /*19490*/  BSYNC.RECONVERGENT B0 ;  /* 0x0000000000007941 */ /* 0x000fea0003800200 */
.L_x_298:
[----:B------:R-:W-:Y:S04]  /*194a0*/  BSSY.RECONVERGENT B0, `(.L_x_300) ;  /* 0x0000003000007945 */ /* 0x000fe80003800200 */
[----:B------:R-:W-:Y:S05]  /*194b0*/  @P1 BRA `(.L_x_301) ;  /* 0x0000000000041947 */ /* 0x000fea0003800000 */
[----:B------:R-:W-:Y:S05]  /*194c0*/  BPT.TRAP 0x1 ;  /* 0x000000040000795c */ /* 0x000fea0000300000 */
.L_x_301:
[----:B------:R-:W-:Y:S05]  /*194d0*/  BSYNC.RECONVERGENT B0 ;  /* 0x0000000000007941 */ /* 0x000fea0003800200 */
.L_x_300:
[----:B------:R-:W3:Y:S01]  /*194e0*/  LDCU.64 UR4, c[0x0][0x348] ;  /* 0x00006900ff0477ac */ /* 0x000ee20008000a00 */
[----:B------:R-:W-:Y:S02]  /*194f0*/  UIADD3 UR19, UPT, UPT, UR11, 0x80, URZ ;  /* 0x000000800b137890 */ /* 0x000fe4000fffe0ff */
[----:B------:R-:W-:Y:S02]  /*19500*/  UIADD3 UR16, UPT, UPT, UR8, 0x4000, URZ ;  /* 0x0000400008107890 */ /* 0x000fe4000fffe0ff */
[----:B------:R-:W-:Y:S01]  /*19510*/  UIADD3 UR17, UPT, UPT, UR8, 0x14008, URZ ;  /* 0x0001400808117890 */ /* 0x000fe2000fffe0ff */
[----:B------:R-:W-:Y:S01]  /*19520*/  UMOV UR18, URZ ;  /* 0x000000ff00127c82 */ /* 0x000fe20008000000 */
[----:B------:R-:W-:Y:S01]  /*19530*/  UMOV UR20, UR12 ;  /* 0x0000000c00147c82 */ /* 0x000fe20008000000 */
        /* <DEDUP_REMOVED lines=9> */
.L_x_302:
[----:B------:R-:W3:Y:S01]  /*195d0*/  SYNCS.PHASECHK.TRANS64.TRYWAIT P2, [UR8+0x14040], R3 ;  /* 0x01404003ff0075a7 */ /* 0x000ee20008041108 */
[----:B--2---:R-:W-:Y:S01]  /*195e0*/  @!P0 MOV R2, 0x4000 ;  /* 0x0000400000028802 */ /* 0x004fe20000000f00 */
[----:B---3--:R-:W-:Y:S06]  /*195f0*/  @!P2 BRA `(.L_x_303) ;  /* 0x0000002c0054a947 */ /* 0x008fec0003800000 */
.L_x_440:
[----:B------:R2:W-:Y:S01]  /*19600*/  @!P0 SYNCS.ARRIVE.TRANS64 RZ, [UR8+0x14028], R2 ;  /* 0x01402802ffff89a7 */ /* 0x0005e20008000008 */
[----:B------:R-:W-:Y:S05]  /*19610*/  BRA.U !UP2, `(.L_x_304) ;  /* 0x000000010a047547 */ /* 0x000fea000b800000 */
[----:B------:R-:W-:Y:S05]  /*19620*/  BPT.TRAP 0x1 ;  /* 0x000000040000795c */ /* 0x000fea0000300000 */
.L_x_304:
[----:B------:R-:W-:Y:S04]  /*19630*/  BSSY.RECONVERGENT B0, `(.L_x_305) ;  /* 0x0000003000007945 */ /* 0x000fe80003800200 */
[----:B------:R-:W-:Y:S05]  /*19640*/  @P1 BRA `(.L_x_306) ;  /* 0x0000000000041947 */ /* 0x000fea0003800000 */
[----:B------:R-:W-:Y:S05]  /*19650*/  BPT.TRAP 0x1 ;  /* 0x000000040000795c */ /* 0x000fea0000300000 */
.L_x_306:
[----:B------:R-:W-:Y:S05]  /*19660*/  BSYNC.RECONVERGENT B0 ;  /* 0x0000000000007941 */ /* 0x000fea0003800200 */
.L_x_305:
[----:B------:R-:W3:Y:S01]  /*19670*/  LDCU.64 UR4, c[0x0][0x348] ;  /* 0x00006900ff0477ac */ /* 0x000ee20008000a00 */
[----:B------:R-:W-:Y:S02]  /*19680*/  UIADD3 UR32, UPT, UPT, UR8, 0xc000, URZ ;  /* 0x0000c00008207890 */ /* 0x000fe4000fffe0ff */
[----:B------:R-:W-:Y:S01]  /*19690*/  UIADD3 UR33, UPT, UPT, UR8, 0x14028, URZ ;  /* 0x0001402808217890 */ /* 0x000fe2000fffe0ff */
[----:B------:R-:W-:Y:S01]  /*196a0*/  UMOV UR34, URZ ;  /* 0x000000ff00227c82 */ /* 0x000fe20008000000 */
[----:B------:R-:W-:Y:S01]  /*196b0*/  UMOV UR35, URZ ;  /* 0x000000ff00237c82 */ /* 0x000fe20008000000 */
[----:B---3--:R-:W-:-:S03]  /*196c0*/  UIADD3 UR10, UP1, UPT, UR4, 0x280, URZ ;  /* 0x00000280040a7890 */ /* 0x008fc6000ff3e0ff */
[----:B------:R-:W-:Y:S01]  /*196d0*/  UMOV UR4, 0x0 ;  /* 0x0000000000047882 */ /* 0x000fe20000000000 */
[----:B------:R-:W-:-:S03]  /*196e0*/  UIADD3.X UR11, UPT, UPT, URZ, UR5, URZ, UP1, !UPT ;  /* 0x00000005ff0b7290 */ /* 0x000fc60008ffe4ff */
[----:B------:R-:W-:-:S06]  /*196f0*/  UMOV UR5, 0x10000000 ;  /* 0x1000000000057882 */ /* 0x000fcc0000000000 */
[----:B------:R3:W-:Y:S01]  /*19700*/  UTMALDG.4D [UR32], [UR10], desc[UR4] ;  /* 0x000004200a0075b4 */ /* 0x0007e20008019000 */
[----:B------:R-:W-:Y:S01]  /*19710*/  NOP ;  /* 0x0000000000007918 */ /* 0x000fe20000000000 */
[----:B------:R-:W-:-:S06]  /*19720*/  UISETP.GE.AND UP1, UPT, UR7, 0x2, UPT ;  /* 0x000000020700788c */ /* 0x000fcc000bf26270 */
[----:B------:R-:W-:-:S13]  /*19730*/  PLOP3.LUT P2, PT, PT, PT, UP1, 0x80, 0x8 ;  /* 0x000000000008781c */ /* 0x000fda0003f4f018 */
[----:B---3--:R-:W-:Y:S05]  /*19740*/  @!P2 EXIT ;  /* 0x000000000000a94d */ /* 0x008fea0003800000 */
[----:B------:R-:W-:Y:S01]  /*19750*/  UIADD3 UR9, UPT, UPT, UR7, -0x2, URZ ;  /* 0xfffffffe07097890 */ /* 0x000fe2000fffe0ff */
[----:B------:R-:W-:Y:S01]  /*19760*/  HFMA2 R4, -RZ, RZ, 0, 5.9604644775390625e-08 ;  /* 0x00000001ff047431 */ /* 0x000fe200000001ff */
[----:B------:R-:W-:Y:S02]  /*19770*/  UIADD3 UR11, UPT, UPT, UR7, -0x1, URZ ;  /* 0xffffffff070b7890 */ /* 0x000fe4000fffe0ff */
[----:B------:R-:W-:Y:S01]  /*19780*/  UISETP.GE.U32.AND UP1, UPT, UR9, 0x3, UPT ;  /* 0x000000030900788c */ /* 0x000fe2000bf26070 */
[----:B------:R-:W3:Y:S01]  /*19790*/  LDCU.64 UR4, c[0x0][0x348] ;  /* 0x00006900ff0477ac */ /* 0x000ee20008000a00 */
[----:B------:R-:W-:Y:S01]  /*197a0*/  ULOP3.LUT UR6, UR11, 0x3, URZ, 0xc0, !UPT ;  /* 0x000000030b067892 */ /* 0x000fe2000f8ec0ff */
[----:B------:R-:W-:Y:S01]  /*197b0*/  UMOV UR10, 0x2 ;  /* 0x00000002000a7882 */ /* 0x000fe20000000000 */
[----:B------:R-:W-:-:S05]  /*197c0*/  UMOV UR9, 0x1 ;  /* 0x0000000100097882 */ /* 0x000fca0000000000 */
[----:B------:R-:W-:Y:S05]  /*197d0*/  BRA.U !UP1, `(.L_x_307) ;  /* 0x0000001109107547 */ /* 0x000fea000b800000 */
[----:B------:R-:W-:Y:S01]  /*197e0*/  ULOP3.LUT UR9, UR11, 0xfffffffc, URZ, 0xc0, !UPT ;  /* 0xfffffffc0b097892 */ /* 0x000fe2000f8ec0ff */
[----:B------:R-:W-:Y:S01]  /*197f0*/  MOV R4, 0x1 ;  /* 0x0000000100047802 */ /* 0x000fe20000000f00 */
[----:B------:R-:W-:Y:S01]  /*19800*/  UMOV UR10, 0x2 ;  /* 0x00000002000a7882 */ /* 0x000fe20000000000 */
[----:B------:R-:W-:Y:S01]  /*19810*/  UMOV UR7, URZ ;  /* 0x000000ff00077c82 */ /* 0x000fe20008000000 */
[----:B------:R-:W-:Y:S01]  /*19820*/  UIADD3 UR9, UPT, UPT, -UR9, URZ, URZ ;  /* 0x000000ff09097290 */ /* 0x000fe2000fffe1ff */
[----:B------:R-:W-:-:S11]  /*19830*/  UMOV UR27, 0x100 ;  /* 0x00000100001b7882 */ /* 0x000fd60000000000 */
.L_x_348:
[----:B-1----:R-:W-:Y:S05]  /*19840*/  BRA.U !UP0, `(.L_x_308) ;  /* 0x0000000108047547 */ /* 0x002fea000b800000 */
[----:B---3--:R-:W-:Y:S05]  /*19850*/  BPT.TRAP 0x1 ;  /* 0x000000040000795c */ /* 0x008fea0000300000 */
.L_x_308:
[----:B------:R-:W4:Y:S01]  /*19860*/  S2UR UR8, SR_CgaCtaId ;  /* 0x00000000000879c3 */ /* 0x000f220000008800 */
[----:B------:R-:W-:Y:S01]  /*19870*/  UMOV UR11, 0x400 ;  /* 0x00000400000b7882 */ /* 0x000fe20000000000 */
[----:B-1----:R-:W-:Y:S02]  /*19880*/  SHF.L.U32 R3, R4, 0x1f, RZ ;  /* 0x0000001f04037819 */ /* 0x002fe400000006ff */
[----:B--2---:R-:W-:Y:S01]  /*19890*/  @!P0 MOV R2, 0x4000 ;  /* 0x0000400000028802 */ /* 0x004fe20000000f00 */
[----:B----4-:R-:W-:-:S04]  /*198a0*/  ULEA UR8, UR8, UR11, 0x18 ;  /* 0x0000000b08087291 */ /* 0x010fc8000f8ec0ff */
[----:B------:R-:W-:-:S09]  /*198b0*/  ULEA UR33, UR10, UR8, 0x3 ;  /* 0x000000080a217291 */ /* 0x000fd2000f8e18ff */
[----:B------:R-:W1:Y:S02]  /*198c0*/  SYNCS.PHASECHK.TRANS64.TRYWAIT P2, [UR33+0x14038], R3 ;  /* 0x01403803ff0075a7 */ /* 0x000e640008041121 */
[----:B-1----:R-:W-:Y:S05]  /*198d0*/  @!P2 BRA `(.L_x_309) ;  /* 0x0000002800b4a947 */ /* 0x002fea0003800000 */
.L_x_442:
[----:B------:R2:W-:Y:S01]  /*198e0*/  @!P0 SYNCS.ARRIVE.TRANS64 RZ, [UR33+0x14020], R2 ;  /* 0x01402002ffff89a7 */ /* 0x0005e20008000021 */
[----:B------:R-:W-:Y:S05]  /*198f0*/  BRA.U !UP2, `(.L_x_310) ;  /* 0x000000010a047547 */ /* 0x000fea000b800000 */
[----:B---3--:R-:W-:Y:S05]  /*19900*/  BPT.TRAP 0x1 ;  /* 0x000000040000795c */ /* 0x008fea0000300000 */
.L_x_310:
[----:B------:R-:W-:Y:S04]  /*19910*/  BSSY.RECONVERGENT B0, `(.L_x_311) ;  /* 0x0000003000007945 */ /* 0x000fe80003800200 */
[----:B------:R-:W-:Y:S05]  /*19920*/  @P1 BRA `(.L_x_312) ;  /* 0x0000000000041947 */ /* 0x000fea0003800000 */
[----:B---3--:R-:W-:Y:S05]  /*19930*/  BPT.TRAP 0x1 ;  /* 0x000000040000795c */ /* 0x008fea0000300000 */
.L_x_312:
[----:B---3--:R-:W-:Y:S05]  /*19940*/  BSYNC.RECONVERGENT B0 ;  /* 0x0000000000007941 */ /* 0x008fea0003800200 */
.L_x_311:
[----:B------:R-:W-:Y:S02]  /*19950*/  ULEA UR32, UR10, UR8, 0xe ;  /* 0x000000080a207291 */ /* 0x000fe4000f8e70ff */
[----:B------:R-:W-:Y:S02]  /*19960*/  UIADD3 UR14, UP1, UPT, UR4, 0x180, URZ ;  /* 0x00000180040e7890 */ /* 0x000fe4000ff3e0ff */
[----:B------:R-:W-:Y:S02]  /*19970*/  UIADD3 UR35, UPT, UPT, UR27, -0x80, URZ ;  /* 0xffffff801b237890 */ /* 0x000fe4000fffe0ff */
[----:B------:R-:W-:Y:S02]  /*19980*/  UIADD3 UR33, UPT, UPT, UR33, 0x14020, URZ ;  /* 0x0001402021217890 */ /* 0x000fe4000fffe0ff */
[----:B------:R-:W-:Y:S02]  /*19990*/  UIADD3 UR32, UPT, UPT, UR32, 0x8000, URZ ;  /* 0x0000800020207890 */ /* 0x000fe4000fffe0ff */
[----:B------:R-:W-:Y:S01]  /*199a0*/  UIADD3.X UR15, UPT, UPT, URZ, UR5, URZ, UP1, !UPT ;  /* 0x00000005ff0f7290 */ /* 0x000fe20008ffe4ff */
[----:B------:R-:W-:Y:S01]  /*199b0*/  UMOV UR12, 0x0 ;  /* 0x00000000000c7882 */ /* 0x000fe20000000000 */
[----:B------:R-:W-:Y:S01]  /*199c0*/  UMOV UR13, 0x10000000 ;  /* 0x10000000000d7882 */ /* 0x000fe20000000000 */
[----:B------:R-:W-:Y:S01]  /*199d0*/  UMOV UR34, URZ ;  /* 0x000000ff00227c82 */ /* 0x000fe20008000000 */
[----:B------:R-:W-:-:S05]  /*199e0*/  UIADD3 UR10, UPT, UPT, UR10, 0x1, URZ ;  /* 0x000000010a0a7890 */ /* 0x000fca000fffe0ff */
[----:B------:R3:W-:Y:S01]  /*199f0*/  UTMALDG.4D [UR32], [UR14], desc[UR12] ;  /* 0x00000c200e0075b4 */ /* 0x0007e20008019000 */
[----:B------:R-:W-:-:S04]  /*19a00*/  UISETP.NE.AND UP1, UPT, UR10, 0x3, UPT ;  /* 0x000000030a00788c */ /* 0x000fc8000bf25270 */
[----:B------:R-:W-:Y:S02]  /*19a10*/  USEL UR11, URZ, 0x1, UP1 ;  /* 0x00000001ff0b7887 */ /* 0x000fe40008800000 */
[----:B------:R-:W-:-:S04]  /*19a20*/  USEL UR10, UR10, URZ, UP1 ;  /* 0x000000ff0a0a7287 */ /* 0x000fc80008800000 */
[----:B-1----:R-:W-:Y:S01]  /*19a30*/  LOP3.LUT R3, R4, UR11, RZ, 0x3c, !PT ;  /* 0x0000000b04037c12 */ /* 0x002fe2000f8e3cff */
[----:B---3--:R-:W-:Y:S07]  /*19a40*/  BRA.U !UP0, `(.L_x_313) ;  /* 0x0000000108047547 */ /* 0x008fee000b800000 */
[----:B------:R-:W-:Y:S05]  /*19a50*/  BPT.TRAP 0x1 ;  /* 0x000000040000795c */ /* 0x000fea0000300000 */
.L_x_313:
[----:B------:R-:W-:Y:S01]  /*19a60*/  ULEA UR17, UR10, UR8, 0x3 ;  /* 0x000000080a117291 */ /* 0x000fe2000f8e18ff */
[----:B------:R-:W-:Y:S02]  /*19a70*/  SHF.L.U32 R5, R3, 0x1f, RZ ;  /* 0x0000001f03057819 */ /* 0x000fe400000006ff */
[----:B--2---:R-:W-:-:S06]  /*19a80*/  @!P0 MOV R2, 0x4000 ;  /* 0x0000400000028802 */ /* 0x004fcc0000000f00 */
[----:B------:R-:W1:Y:S02]  /*19a90*/  SYNCS.PHASECHK.TRANS64.TRYWAIT P2, [UR17+0x14038], R5 ;  /* 0x01403805ff0075a7 */ /* 0x000e640008041111 */
[----:B-1----:R-:W-:Y:S05]  /*19aa0*/  @!P2 BRA `(.L_x_314) ;  /* 0x000000280058a947 */ /* 0x002fea0003800000 */
.L_x_444:
[----:B------:R2:W-:Y:S01]  /*19ab0*/  @!P0 SYNCS.ARRIVE.TRANS64 RZ, [UR17+0x14020], R2 ;  /* 0x01402002ffff89a7 */ /* 0x0005e20008000011 */
[----:B------:R-:W-:Y:S05]  /*19ac0*/  BRA.U !UP2, `(.L_x_315) ;  /* 0x000000010a047547 */ /* 0x000fea000b800000 */
[----:B------:R-:W-:Y:S05]  /*19ad0*/  BPT.TRAP 0x1 ;  /* 0x000000040000795c */ /* 0x000fea0000300000 */
.L_x_315:
[----:B------:R-:W-:Y:S04]  /*19ae0*/  BSSY.RECONVERGENT B0, `(.L_x_316) ;  /* 0x0000003000007945 */ /* 0x000fe80003800200 */
[----:B------:R-:W-:Y:S05]  /*19af0*/  @P1 BRA `(.L_x_317) ;  /* 0x0000000000041947 */ /* 0x000fea0003800000 */
[----:B------:R-:W-:Y:S05]  /*19b00*/  BPT.TRAP 0x1 ;  /* 0x000000040000795c */ /* 0x000fea0000300000 */
.L_x_317:
[----:B------:R-:W-:Y:S05]  /*19b10*/  BSYNC.RECONVERGENT B0 ;  /* 0x0000000000007941 */ /* 0x000fea0003800200 */
.L_x_316:
        /* <DEDUP_REMOVED lines=9> */
[----:B------:R-:W-:Y:S01]  /*19bb0*/  UMOV UR20, UR36 ;  /* 0x0000002400147c82 */ /* 0x000fe20008000000 */
[----:B------:R-:W-:Y:S01]  /*19bc0*/  UMOV UR21, UR37 ;  /* 0x0000002500157c82 */ /* 0x000fe20008000000 */
[----:B------:R-:W-:-:S03]  /*19bd0*/  UIADD3 UR10, UPT, UPT, UR10, 0x1, URZ ;  /* 0x000000010a0a7890 */ /* 0x000fc6000fffe0ff */
[----:B------:R3:W-:Y:S01]  /*19be0*/  UTMALDG.4D [UR16], [UR14], desc[UR12] ;  /* 0x00000c100e0075b4 */ /* 0x0007e20008019000 */
[----:B------:R-:W-:-:S04]  /*19bf0*/  UISETP.NE.AND UP1, UPT, UR10, 0x3, UPT ;  /* 0x000000030a00788c */ /* 0x000fc8000bf25270 */
[----:B------:R-:W-:Y:S02]  /*19c00*/  USEL UR11, URZ, 0x1, UP1 ;  /* 0x00000001ff0b7887 */ /* 0x000fe40008800000 */
[----:B------:R-:W-:-:S04]  /*19c10*/  USEL UR10, UR10, URZ, UP1 ;  /* 0x000000ff0a0a7287 */ /* 0x000fc80008800000 */
[----:B------:R-:W-:Y:S01]  /*19c20*/  LOP3.LUT R3, R3, UR11, RZ, 0x3c, !PT ;  /* 0x0000000b03037c12 */ /* 0x000fe2000f8e3cff */
[----:B---3--:R-:W-:Y:S07]  /*19c30*/  BRA.U !UP0, `(.L_x_318) ;  /* 0x0000000108047547 */ /* 0x008fee000b800000 */
[----:B------:R-:W-:Y:S05]  /*19c40*/  BPT.TRAP 0x1 ;  /* 0x000000040000795c */ /* 0x000fea0000300000 */
.L_x_318:
[----:B------:R-:W-:Y:S01]  /*19c50*/  ULEA UR25, UR10, UR8, 0x3 ;  /* 0x000000080a197291 */ /* 0x000fe2000f8e18ff */
[----:B-1----:R-:W-:Y:S02]  /*19c60*/  SHF.L.U32 R5, R3, 0x1f, RZ ;  /* 0x0000001f03057819 */ /* 0x002fe400000006ff */
[----:B--2---:R-:W-:-:S06]  /*19c70*/  @!P0 MOV R2, 0x4000 ;  /* 0x0000400000028802 */ /* 0x004fcc0000000f00 */
[----:B------:R-:W1:Y:S02]  /*19c80*/  SYNCS.PHASECHK.TRANS64.TRYWAIT P2, [UR25+0x14038], R5 ;  /* 0x01403805ff0075a7 */ /* 0x000e640008041119 */
[----:B-1----:R-:W-:Y:S05]  /*19c90*/  @!P2 BRA `(.L_x_319) ;  /* 0x0000002400f4a947 */ /* 0x002fea0003800000 */
.L_x_446:
[----:B------:R2:W-:Y:S01]  /*19ca0*/  @!P0 SYNCS.ARRIVE.TRANS64 RZ, [UR25+0x14020], R2 ;  /* 0x01402002ffff89a7 */ /* 0x0005e20008000019 */
[----:B------:R-:W-:Y:S05]  /*19cb0*/  BRA.U !UP2, `(.L_x_320) ;  /* 0x000000010a047547 */ /* 0x000fea000b800000 */
[----:B------:R-:W-:Y:S05]  /*19cc0*/  BPT.TRAP 0x1 ;  /* 0x000000040000795c */ /* 0x000fea0000300000 */
.L_x_320:
[----:B------:R-:W-:Y:S04]  /*19cd0*/  BSSY.RECONVERGENT B0, `(.L_x_321) ;  /* 0x0000003000007945 */ /* 0x000fe80003800200 */
[----:B------:R-:W-:Y:S05]  /*19ce0*/  @P1 BRA `(.L_x_322) ;  /* 0x0000000000041947 */ /* 0x000fea0003800000 */
[----:B------:R-:W-:Y:S05]  /*19cf0*/  BPT.TRAP 0x1 ;  /* 0x000000040000795c */ /* 0x000fea0000300000 */
.L_x_322:
[----:B------:R-:W-:Y:S05]  /*19d00*/  BSYNC.RECONVERGENT B0 ;  /* 0x0000000000007941 */ /* 0x000fea0003800200 */
.L_x_321:
[----:B------:R-:W-:Y:S02]  /*19d10*/  ULEA UR24, UR10, UR8, 0xe ;  /* 0x000000080a187291 */ /* 0x000fe4000f8e70ff */
[----:B------:R-:W-:Y:S02]  /*19d20*/  UIADD3 UR14, UP1, UPT, UR4, 0x180, URZ ;  /* 0x00000180040e7890 */ /* 0x000fe4000ff3e0ff */
        /* <DEDUP_REMOVED lines=16> */
.L_x_323:
[----:B------:R-:W-:Y:S01]  /*19e30*/  ULEA UR17, UR10, UR8, 0x3 ;  /* 0x000000080a117291 */ /* 0x000fe2000f8e18ff */
[----:B-1----:R-:W-:Y:S02]  /*19e40*/  SHF.L.U32 R5, R3, 0x1f, RZ ;  /* 0x0000001f03057819 */ /* 0x002fe400000006ff */
[----:B--2---:R-:W-:-:S06]  /*19e50*/  @!P0 MOV R2, 0x4000 ;  /* 0x0000400000028802 */ /* 0x004fcc0000000f00 */
[----:B------:R-:W1:Y:S02]  /*19e60*/  SYNCS.PHASECHK.TRANS64.TRYWAIT P2, [UR17+0x14038], R5 ;  /* 0x01403805ff0075a7 */ /* 0x000e640008041111 */
[----:B-1----:R-:W-:Y:S05]  /*19e70*/  @!P2 BRA `(.L_x_324) ;  /* 0x000000240094a947 */ /* 0x002fea0003800000 */
.L_x_448:
[----:B------:R2:W-:Y:S01]  /*19e80*/  @!P0 SYNCS.ARRIVE.TRANS64 RZ, [UR17+0x14020], R2 ;  /* 0x01402002ffff89a7 */ /* 0x0005e20008000011 */
[----:B------:R-:W-:Y:S05]  /*19e90*/  BRA.U !UP2, `(.L_x_325) ;  /* 0x000000010a047547 */ /* 0x000fea000b800000 */
[----:B------:R-:W-:Y:S05]  /*19ea0*/  BPT.TRAP 0x1 ;  /* 0x000000040000795c */ /* 0x000fea0000300000 */
.L_x_325:
[----:B------:R-:W-:Y:S04]  /*19eb0*/  BSSY.RECONVERGENT B0, `(.L_x_326) ;  /* 0x0000003000007945 */ /* 0x000fe80003800200 */
[----:B------:R-:W-:Y:S05]  /*19ec0*/  @P1 BRA `(.L_x_327) ;  /* 0x0000000000041947 */ /* 0x000fea0003800000 */
[----:B------:R-:W-:Y:S05]  /*19ed0*/  BPT.TRAP 0x1 ;  /* 0x000000040000795c */ /* 0x000fea0000300000 */
.L_x_327:
[----:B------:R-:W-:Y:S05]  /*19ee0*/  BSYNC.RECONVERGENT B0 ;  /* 0x0000000000007941 */ /* 0x000fea0003800200 */
.L_x_326:
        /* <DEDUP_REMOVED lines=10> */
[----:B------:R-:W-:Y:S01]  /*19f90*/  UMOV UR21, UR37 ;  /* 0x0000002500157c82 */ /* 0x000fe20008000000 */
[----:B------:R-:W-:-:S02]  /*19fa0*/  UIADD3 UR10, UPT, UPT, UR10, 0x1, URZ ;  /* 0x000000010a0a7890 */ /* 0x000fc4000fffe0ff */
[----:B------:R3:W-:Y:S02]  /*19fb0*/  UTMALDG.4D [UR16], [UR14], desc[UR12] ;  /* 0x00000c100e0075b4 */ /* 0x0007e40008019000 */
[----:B------:R-:W-:-:S04]  /*19fc0*/  UISETP.NE.AND UP1, UPT, UR10, 0x3, UPT ;  /* 0x000000030a00788c */ /* 0x000fc8000bf25270 */
[----:B------:R-:W-:Y:S02]  /*19fd0*/  USEL UR11, URZ, 0x1, UP1 ;  /* 0x00000001ff0b7887 */ /* 0x000fe40008800000 */
[----:B------:R-:W-:-:S04]  /*19fe0*/  USEL UR10, UR10, URZ, UP1 ;  /* 0x000000ff0a0a7287 */ /* 0x000fc80008800000 */
[----:B------:R-:W-:Y:S01]  /*19ff0*/  LOP3.LUT R3, R3, UR11, RZ, 0x3c, !PT ;  /* 0x0000000b03037c12 */ /* 0x000fe2000f8e3cff */
[----:B---3--:R-:W-:Y:S07]  /*1a000*/  BRA.U !UP0, `(.L_x_328) ;  /* 0x0000000108047547 */ /* 0x008fee000b800000 */
[----:B------:R-:W-:Y:S05]  /*1a010*/  BPT.TRAP 0x1 ;  /* 0x000000040000795c */ /* 0x000fea0000300000 */
.L_x_328:
[----:B------:R-:W-:Y:S01]  /*1a020*/  ULEA UR17, UR10, UR8, 0x3 ;  /* 0x000000080a117291 */ /* 0x000fe2000f8e18ff */
[----:B-1----:R-:W-:Y:S02]  /*1a030*/  SHF.L.U32 R5, R3, 0x1f, RZ ;  /* 0x0000001f03057819 */ /* 0x002fe400000006ff */
[----:B--2---:R-:W-:-:S06]  /*1a040*/  @!P0 MOV R2, 0x4000 ;  /* 0x0000400000028802 */ /* 0x004fcc0000000f00 */
[----:B------:R-:W1:Y:S02]  /*1a050*/  SYNCS.PHASECHK.TRANS64.TRYWAIT P2, [UR17+0x14038], R5 ;  /* 0x01403805ff0075a7 */ /* 0x000e640008041111 */
[----:B-1----:R-:W-:Y:S05]  /*1a060*/  @!P2 BRA `(.L_x_329) ;  /* 0x000000240030a947 */ /* 0x002fea0003800000 */
.L_x_450:
[----:B------:R2:W-:Y:S01]  /*1a070*/  @!P0 SYNCS.ARRIVE.TRANS64 RZ, [UR17+0x14020], R2 ;  /* 0x01402002ffff89a7 */ /* 0x0005e20008000011 */
[----:B------:R-:W-:Y:S05]  /*1a080*/  BRA.U !UP2, `(.L_x_330) ;  /* 0x000000010a047547 */ /* 0x000fea000b800000 */
[----:B------:R-:W-:Y:S05]  /*1a090*/  BPT.TRAP 0x1 ;  /* 0x000000040000795c */ /* 0x000fea0000300000 */
.L_x_330:
[----:B------:R-:W-:Y:S04]  /*1a0a0*/  BSSY.RECONVERGENT B0, `(.L_x_331) ;  /* 0x0000003000007945 */ /* 0x000fe80003800200 */
[----:B------:R-:W-:Y:S05]  /*1a0b0*/  @P1 BRA `(.L_x_332) ;  /* 0x0000000000041947 */ /* 0x000fea0003800000 */
[----:B------:R-:W-:Y:S05]  /*1a0c0*/  BPT.TRAP 0x1 ;  /* 0x000000040000795c */ /* 0x000fea0000300000 */
.L_x_332:
[----:B------:R-:W-:Y:S05]  /*1a0d0*/  BSYNC.RECONVERGENT B0 ;  /* 0x0000000000007941 */ /* 0x000fea0003800200 */
.L_x_331:
[----:B------:R-:W-:Y:S02]  /*1a0e0*/  ULEA UR16, UR10, UR8, 0xe ;  /* 0x000000080a107291 */ /* 0x000fe4000f8e70ff */
[----:B------:R-:W-:Y:S02]  /*1a0f0*/  UIADD3 UR14, UP1, UPT, UR4, 0x180, URZ ;  /* 0x00000180040e7890 */ /* 0x000fe4000ff3e0ff */
[----:B------:R-:W-:Y:S02]  /*1a100*/  UIADD3 UR19, UPT, UPT, UR27, 0x80, URZ ;  /* 0x000000801b137890 */ /* 0x000fe4000fffe0ff */
        /* <DEDUP_REMOVED lines=16> */
.L_x_333:
[----:B------:R-:W-:Y:S01]  /*1a210*/  ULEA UR17, UR10, UR8, 0x3 ;  /* 0x000000080a117291 */ /* 0x000fe2000f8e18ff */
[----:B-1----:R-:W-:Y:S02]  /*1a220*/  SHF.L.U32 R5, R3, 0x1f, RZ ;  /* 0x0000001f03057819 */ /* 0x002fe400000006ff */
[----:B--2---:R-:W-:-:S06]  /*1a230*/  @!P0 MOV R2, 0x4000 ;  /* 0x0000400000028802 */ /* 0x004fcc0000000f00 */
[----:B------:R-:W1:Y:S02]  /*1a240*/  SYNCS.PHASECHK.TRANS64.TRYWAIT P2, [UR17+0x14038], R5 ;  /* 0x01403805ff0075a7 */ /* 0x000e640008041111 */
[----:B-1----:R-:W-:Y:S05]  /*1a250*/  @!P2 BRA `(.L_x_334) ;  /* 0x0000002000cca947 */ /* 0x002fea0003800000 */
.L_x_452:
[----:B------:R2:W-:Y:S01]  /*1a260*/  @!P0 SYNCS.ARRIVE.TRANS64 RZ, [UR17+0x14020], R2 ;  /* 0x01402002ffff89a7 */ /* 0x0005e20008000011 */
[----:B------:R-:W-:Y:S05]  /*1a270*/  BRA.U !UP2, `(.L_x_335) ;  /* 0x000000010a047547 */ /* 0x000fea000b800000 */
[----:B------:R-:W-:Y:S05]  /*1a280*/  BPT.TRAP 0x1 ;  /* 0x000000040000795c */ /* 0x000fea0000300000 */
.L_x_335:
[----:B------:R-:W-:Y:S04]  /*1a290*/  BSSY.RECONVERGENT B0, `(.L_x_336) ;  /* 0x0000003000007945 */ /* 0x000fe80003800200 */
[----:B------:R-:W-:Y:S05]  /*1a2a0*/  @P1 BRA `(.L_x_337) ;  /* 0x0000000000041947 */ /* 0x000fea0003800000 */
[----:B------:R-:W-:Y:S05]  /*1a2b0*/  BPT.TRAP 0x1 ;  /* 0x000000040000795c */ /* 0x000fea0000300000 */
.L_x_337:
[----:B------:R-:W-:Y:S05]  /*1a2c0*/  BSYNC.RECONVERGENT B0 ;  /* 0x0000000000007941 */ /* 0x000fea0003800200 */
.L_x_336:
        /* <DEDUP_REMOVED lines=19> */
.L_x_338:
[----:B------:R-:W-:Y:S01]  /*1a400*/  ULEA UR17, UR10, UR8, 0x3 ;  /* 0x000000080a117291 */ /* 0x000fe2000f8e18ff */
[----:B-1----:R-:W-:Y:S02]  /*1a410*/  SHF.L.U32 R5, R3, 0x1f, RZ ;  /* 0x0000001f03057819 */ /* 0x002fe400000006ff */
[----:B--2---:R-:W-:-:S06]  /*1a420*/  @!P0 MOV R2, 0x4000 ;  /* 0x0000400000028802 */ /* 0x004fcc0000000f00 */
[----:B------:R-:W1:Y:S02]  /*1a430*/  SYNCS.PHASECHK.TRANS64.TRYWAIT P2, [UR17+0x14038], R5 ;  /* 0x01403805ff0075a7 */ /* 0x000e640008041111 */
[----:B-1----:R-:W-:Y:S05]  /*1a440*/  @!P2 BRA `(.L_x_339) ;  /* 0x000000200068a947 */ /* 0x002fea0003800000 */
.L_x_454:
[----:B------:R2:W-:Y:S01]  /*1a450*/  @!P0 SYNCS.ARRIVE.TRANS64 RZ, [UR17+0x14020], R2 ;  /* 0x01402002ffff89a7 */ /* 0x0005e20008000011 */
[----:B------:R-:W-:Y:S05]  /*1a460*/  BRA.U !UP2, `(.L_x_340) ;  /* 0x000000010a047547 */ /* 0x000fea000b800000 */
[----:B------:R-:W-:Y:S05]  /*1a470*/  BPT.TRAP 0x1 ;  /* 0x000000040000795c */ /* 0x000fea0000300000 */
.L_x_340:
[----:B------:R-:W-:Y:S04]  /*1a480*/  BSSY.RECONVERGENT B0, `(.L_x_341) ;  /* 0x0000003000007945 */ /* 0x000fe80003800200 */
[----:B------:R-:W-:Y:S05]  /*1a490*/  @P1 BRA `(.L_x_342) ;  /* 0x0000000000041947 */ /* 0x000fea0003800000 */
[----:B------:R-:W-:Y:S05]  /*1a4a0*/  BPT.TRAP 0x1 ;  /* 0x000000040000795c */ /* 0x000fea0000300000 */
.L_x_342:
[----:B------:R-:W-:Y:S05]  /*1a4b0*/  BSYNC.RECONVERGENT B0 ;  /* 0x0000000000007941 */ /* 0x000fea0003800200 */
.L_x_341:
        /* <DEDUP_REMOVED lines=19> */
.L_x_343:
[----:B------:R-:W-:Y:S01]  /*1a5f0*/  ULEA UR17, UR10, UR8, 0x3 ;  /* 0x000000080a117291 */ /* 0x000fe2000f8e18ff */
[----:B-1----:R-:W-:Y:S02]  /*1a600*/  SHF.L.U32 R5, R3, 0x1f, RZ ;  /* 0x0000001f03057819 */ /* 0x002fe400000006ff */
[----:B--2---:R-:W-:-:S06]  /*1a610*/  @!P0 MOV R2, 0x4000 ;  /* 0x0000400000028802 */ /* 0x004fcc0000000f00 */
[----:B------:R-:W1:Y:S02]  /*1a620*/  SYNCS.PHASECHK.TRANS64.TRYWAIT P2, [UR17+0x14038], R5 ;  /* 0x01403805ff0075a7 */ /* 0x000e640008041111 */
[----:B-1----:R-:W-:Y:S05]  /*1a630*/  @!P2 BRA `(.L_x_344) ;  /* 0x000000200004a947 */ /* 0x002fea0003800000 */
.L_x_456:
[----:B------:R2:W-:Y:S01]  /*1a640*/  @!P0 SYNCS.ARRIVE.TRANS64 RZ, [UR17+0x14020], R2 ;  /* 0x01402002ffff89a7 */ /* 0x0005e20008000011 */
[----:B------:R-:W-:Y:S05]  /*1a650*/  BRA.U !UP2, `(.L_x_345) ;  /* 0x000000010a047547 */ /* 0x000fea000b800000 */
[----:B------:R-:W-:Y:S05]  /*1a660*/  BPT.TRAP 0x1 ;  /* 0x000000040000795c */ /* 0x000fea0000300000 */
.L_x_345:
[----:B------:R-:W-:Y:S04]  /*1a670*/  BSSY.RECONVERGENT B0, `(.L_x_346) ;  /* 0x0000003000007945 */ /* 0x000fe80003800200 */
[----:B------:R-:W-:Y:S05]  /*1a680*/  @P1 BRA `(.L_x_347) ;  /* 0x0000000000041947 */ /* 0x000fea0003800000 */
[----:B------:R-:W-:Y:S05]  /*1a690*/  BPT.TRAP 0x1 ;  /* 0x000000040000795c */ /* 0x000fea0000300000 */
.L_x_347:
[----:B------:R-:W-:Y:S05]  /*1a6a0*/  BSYNC.RECONVERGENT B0 ;  /* 0x0000000000007941 */ /* 0x000fea0003800200 */
.L_x_346:
        /* <DEDUP_REMOVED lines=13> */
[----:B------:R-:W-:Y:S02]  /*1a780*/  UIADD3 UR9, UPT, UPT, UR9, 0x4, URZ ;  /* 0x0000000409097890 */ /* 0x000fe4000fffe0ff */
[----:B------:R-:W-:Y:S02]  /*1a790*/  UISETP.NE.AND UP1, UPT, UR10, 0x3, UPT ;  /* 0x000000030a00788c */ /* 0x000fe4000bf25270 */
[----:B------:R-:W-:Y:S02]  /*1a7a0*/  UIADD3 UR7, UPT, UPT, UR7, 0x4, URZ ;  /* 0x0000000407077890 */ /* 0x000fe4000fffe0ff */
[----:B------:R-:W-:Y:S02]  /*1a7b0*/  USEL UR11, URZ, 0x1, UP1 ;  /* 0x00000001ff0b7887 */ /* 0x000fe40008800000 */
[----:B------:R-:W-:Y:S02]  /*1a7c0*/  USEL UR10, UR10, URZ, UP1 ;  /* 0x000000ff0a0a7287 */ /* 0x000fe40008800000 */
[----:B------:R-:W-:-:S02]  /*1a7d0*/  UISETP.NE.AND UP1, UPT, UR9, URZ, UPT ;  /* 0x000000ff0900728c */ /* 0x000fc4000bf25270 */
[----:B------:R-:W-:Y:S01]  /*1a7e0*/  LOP3.LUT R4, R3, UR11, RZ, 0x3c, !PT ;  /* 0x0000000b03047c12 */ /* 0x000fe2000f8e3cff */
[----:B------:R-:W-:-:S06]  /*1a7f0*/  UIADD3 UR27, UPT, UPT, UR27, 0x200, URZ ;  /* 0x000002001b1b7890 */ /* 0x000fcc000fffe0ff */
[----:B----4-:R-:W-:Y:S06]  /*1a800*/  BRA.U UP1, `(.L_x_348) ;  /* 0xfffffff1010c7547 */ /* 0x010fec000b83ffff */
[----:B------:R-:W-:Y:S02]  /*1a810*/  UIADD3 UR9, UPT, UPT, UR7, 0x1, URZ ;  /* 0x0000000107097890 */ /* 0x000fe4000fffe0ff */
.L_x_307:
[----:B------:R-:W-:-:S13]  /*1a820*/  ISETP.NE.AND P2, PT, RZ, UR6, PT ;  /* 0x00000006ff007c0c */ /* 0x000fda000bf45270 */
[----:B---3--:R-:W-:Y:S05]  /*1a830*/  @!P2 EXIT ;  /* 0x000000000000a94d */ /* 0x008fea0003800000 */
[----:B------:R-:W-:Y:S02]  /*1a840*/  UIADD3 UR7, UPT, UPT, -UR6, URZ, URZ ;  /* 0x000000ff06077290 */ /* 0x000fe4000fffe1ff */
[----:B------:R-:W-:-:S12]  /*1a850*/  USHF.L.U32 UR27, UR9, 0x7, URZ ;  /* 0x00000007091b7899 */ /* 0x000fd800080006ff */
.L_x_359:
[----:B------:R-:W-:Y:S05]  /*1a860*/  BRA.U !UP0, `(.L_x_349) ;  /* 0x0000000108047547 */ /* 0x000fea000b800000 */
[----:B------:R-:W-:Y:S05]  /*1a870*/  BPT.TRAP 0x1 ;  /* 0x000000040000795c */ /* 0x000fea0000300000 */
.L_x_349:
[----:B------:R-:W-:Y:S01]  /*1a880*/  ULEA UR25, UR10, UR8, 0x3 ;  /* 0x000000080a197291 */ /* 0x000fe2000f8e18ff */
[----:B-1----:R-:W-:Y:S02]  /*1a890*/  SHF.L.U32 R3, R4, 0x1f, RZ ;  /* 0x0000001f04037819 */ /* 0x002fe400000006ff */
[----:B--2---:R-:W-:-:S06]  /*1a8a0*/  @!P0 MOV R2, 0x4000 ;  /* 0x0000400000028802 */ /* 0x004fcc0000000f00 */
[----:B------:R-:W1:Y:S02]  /*1a8b0*/  SYNCS.PHASECHK.TRANS64.TRYWAIT P2, [UR25+0x14038], R3 ;  /* 0x01403803ff0075a7 */ /* 0x000e640008041119 */
[----:B-1----:R-:W-:Y:S05]  /*1a8c0*/  @!P2 BRA `(.L_x_350) ;  /* 0x0000001c0078a947 */ /* 0x002fea0003800000 */
.L_x_458:
[----:B------:R2:W-:Y:S01]  /*1a8d0*/  @!P0 SYNCS.ARRIVE.TRANS64 RZ, [UR25+0x14020], R2 ;  /* 0x01402002ffff89a7 */ /* 0x0005e20008000019 */
[----:B------:R-:W-:Y:S05]  /*1a8e0*/  BRA.U !UP2, `(.L_x_351) ;  /* 0x000000010a047547 */ /* 0x000fea000b800000 */
[----:B------:R-:W-:Y:S05]  /*1a8f0*/  BPT.TRAP 0x1 ;  /* 0x000000040000795c */ /* 0x000fea0000300000 */
.L_x_351:
[----:B------:R-:W-:Y:S04]  /*1a900*/  BSSY.RECONVERGENT B0, `(.L_x_352) ;  /* 0x0000003000007945 */ /* 0x000fe80003800200 */
[----:B------:R-:W-:Y:S05]  /*1a910*/  @P1 BRA `(.L_x_353) ;  /* 0x0000000000041947 */ /* 0x000fea0003800000 */
[----:B------:R-:W-:Y:S05]  /*1a920*/  BPT.TRAP 0x1 ;  /* 0x000000040000795c */ /* 0x000fea0000300000 */
.L_x_353:
[----:B------:R-:W-:Y:S05]  /*1a930*/  BSYNC.RECONVERGENT B0 ;  /* 0x0000000000007941 */ /* 0x000fea0003800200 */
.L_x_352:
        /* <DEDUP_REMOVED lines=15> */
[----:B-1----:R-:W-:Y:S01]  /*1aa30*/  LOP3.LUT R3, R4, UR9, RZ, 0x3c, !PT ;  /* 0x0000000904037c12 */ /* 0x002fe2000f8e3cff */
[----:B---3--:R-:W-:Y:S07]  /*1aa40*/  BRA.U !UP0, `(.L_x_354) ;  /* 0x0000000108047547 */ /* 0x008fee000b800000 */
[----:B------:R-:W-:Y:S05]  /*1aa50*/  BPT.TRAP 0x1 ;  /* 0x000000040000795c */ /* 0x000fea0000300000 */
.L_x_354:
[----:B------:R-:W-:Y:S01]  /*1aa60*/  ULEA UR17, UR6, UR8, 0x3 ;  /* 0x0000000806117291 */ /* 0x000fe2000f8e18ff */
[----:B------:R-:W-:Y:S02]  /*1aa70*/  SHF.L.U32 R5, R3, 0x1f, RZ ;  /* 0x0000001f03057819 */ /* 0x000fe400000006ff */
[----:B--2---:R-:W-:-:S06]  /*1aa80*/  @!P0 MOV R2, 0x4000 ;  /* 0x0000400000028802 */ /* 0x004fcc0000000f00 */
[----:B------:R-:W1:Y:S02]  /*1aa90*/  SYNCS.PHASECHK.TRANS64.TRYWAIT P2, [UR17+0x14038], R5 ;  /* 0x01403805ff0075a7 */ /* 0x000e640008041111 */
[----:B-1----:R-:W-:Y:S05]  /*1aaa0*/  @!P2 BRA `(.L_x_355) ;  /* 0x0000001c0018a947 */ /* 0x002fea0003800000 */
.L_x_460:
[----:B------:R2:W-:Y:S01]  /*1aab0*/  @!P0 SYNCS.ARRIVE.TRANS64 RZ, [UR17+0x14020], R2 ;  /* 0x01402002ffff89a7 */ /* 0x0005e20008000011 */
[----:B------:R-:W-:Y:S05]  /*1aac0*/  BRA.U !UP2, `(.L_x_356) ;  /* 0x000000010a047547 */ /* 0x000fea000b800000 */
[----:B------:R-:W-:Y:S05]  /*1aad0*/  BPT.TRAP 0x1 ;  /* 0x000000040000795c */ /* 0x000fea0000300000 */
.L_x_356:
[----:B------:R-:W-:Y:S04]  /*1aae0*/  BSSY.RECONVERGENT B0, `(.L_x_357) ;  /* 0x0000003000007945 */ /* 0x000fe80003800200 */
[----:B------:R-:W-:Y:S05]  /*1aaf0*/  @P1 BRA `(.L_x_358) ;  /* 0x0000000000041947 */ /* 0x000fea0003800000 */
[----:B------:R-:W-:Y:S05]  /*1ab00*/  BPT.TRAP 0x1 ;  /* 0x000000040000795c */ /* 0x000fea0000300000 */
.L_x_358:
[----:B------:R-:W-:Y:S05]  /*1ab10*/  BSYNC.RECONVERGENT B0 ;  /* 0x0000000000007941 */ /* 0x000fea0003800200 */
.L_x_357:
        /* <DEDUP_REMOVED lines=12> */
[----:B------:R3:W-:Y:S01]  /*1abe0*/  UTMALDG.4D [UR16], [UR14], desc[UR12] ;  /* 0x00000c100e0075b4 */ /* 0x0007e20008019000 */
[----:B------:R-:W-:Y:S02]  /*1abf0*/  UIADD3 UR7, UPT, UPT, UR7, 0x1, URZ ;  /* 0x0000000107077890 */ /* 0x000fe4000fffe0ff */
[----:B------:R-:W-:Y:S02]  /*1ac00*/  UISETP.NE.AND UP1, UPT, UR10, 0x3, UPT ;  /* 0x000000030a00788c */ /* 0x000fe4000bf25270 */
[----:B------:R-:W-:Y:S02]  /*1ac10*/  UIADD3 UR27, UPT, UPT, UR27, 0x80, URZ ;  /* 0x000000801b1b7890 */ /* 0x000fe4000fffe0ff */
[----:B------:R-:W-:Y:S02]  /*1ac20*/  USEL UR6, URZ, 0x1, UP1 ;  /* 0x00000001ff067887 */ /* 0x000fe40008800000 */
[----:B------:R-:W-:Y:S02]  /*1ac30*/  USEL UR10, UR10, URZ, UP1 ;  /* 0x000000ff0a0a7287 */ /* 0x000fe40008800000 */
[----:B------:R-:W-:-:S02]  /*1ac40*/  UISETP.NE.AND UP1, UPT, UR7, URZ, UPT ;  /* 0x000000ff0700728c */ /* 0x000fc4000bf25270 */
[----:B------:R-:W-:-:S07]  /*1ac50*/  LOP3.LUT R4, R3, UR6, RZ, 0x3c, !PT ;  /* 0x0000000603047c12 */ /* 0x000fce000f8e3cff */
[----:B---3--:R-:W-:Y:S05]  /*1ac60*/  BRA.U UP1, `(.L_x_359) ;  /* 0xfffffff901fc7547 */ /* 0x008fea000b83ffff */
[----:B------:R-:W-:Y:S05]  /*1ac70*/  EXIT ;  /* 0x000000000000794d */ /* 0x000fea0003800000 */
.L_x_479:
[----:B------:R-:W-:-:S08]  /*1ac80*/  NOP ;  /* 0x0000000000007918 */ /* 0x000fd00000000000 */
[----:B------:R-:W1:-:S00]  /*1ac90*/  USETMAXREG.DEALLOC.CTAPOOL 0x20 ;  /* 0x00000020000079c8 */ /* 0x000e4000080e0500 */
[----:B------:R-:W2:Y:S08]  /*1aca0*/  S2UR UR18, SR_CTAID.X ;  /* 0x00000000001279c3 */ /* 0x000eb00000002500 */
[----:B-1----:R-:W1:Y:S01]  /*1acb0*/  LDC R0, c[0x0][0x380] ;  /* 0x0000e000ff007b82 */ /* 0x002e620000000800 */
[----:B--2---:R-:W-:-:S06]  /*1acc0*/  USHF.L.U32 UR18, UR18, 0x8, URZ ;  /* 0x0000000812127899 */ /* 0x004fcc00080006ff */
[----:B-1----:R-:W-:-:S13]  /*1acd0*/  ISETP.LE.U32.AND P0, PT, R0, UR18, PT ;  /* 0x0000001200007c0c */ /* 0x002fda000bf03070 */
[----:B------:R-:W-:Y:S05]  /*1ace0*/  @P0 EXIT ;  /* 0x000000000000094d */ /* 0x000fea0003800000 */
[----:B------:R-:W1:Y:S01]  /*1acf0*/  LDCU UR19, c[0x0][0x38c] ;  /* 0x00007180ff1377ac */ /* 0x000e620008000800 */
[----:B------:R-:W2:Y:S01]  /*1ad00*/  S2UR UR4, SR_CTAID.Y ;  /* 0x00000000000479c3 */ /* 0x000ea20000002600 */
[----:B------:R-:W-:Y:S01]  /*1ad10*/  UMOV UR6, URZ ;  /* 0x000000ff00067c82 */ /* 0x000fe20008000000 */
[----:B------:R-:W-:Y:S01]  /*1ad20*/  ELECT P0, URZ, PT ;  /* 0x0000000000ff782f */ /* 0x000fe20003800000 */
[----:B-1----:R-:W1:Y:S01]  /*1ad30*/  I2F.U32.RP R2, UR19 ;  /* 0x0000001300027d06 */ /* 0x002e620008209000 */
[----:B------:R-:W-:-:S07]  /*1ad40*/  UISETP.NE.U32.AND UP0, UPT, UR19, URZ, UPT ;  /* 0x000000ff1300728c */ /* 0x000fce000bf05070 */
[----:B-1----:R-:W1:Y:S02]  /*1ad50*/  MUFU.RCP R0, R2 ;  /* 0x0000000200007308 */ /* 0x002e640000001000 */
[----:B-1----:R-:W-:-:S06]  /*1ad60*/  VIADD R0, R0, 0xffffffe ;  /* 0x0ffffffe00007836 */ /* 0x002fcc0000000000 */
[----:B------:R-:W1:Y:S02]  /*1ad70*/  F2I.FTZ.U32.TRUNC.NTZ R0, R0 ;  /* 0x0000000000007305 */ /* 0x000e64000021f000 */
[----:B-1----:R-:W-:-:S13]  /*1ad80*/  R2UR UR7, R0 ;  /* 0x00000000000772ca */ /* 0x002fda00000e0000 */
[----:B------:R-:W-:-:S04]  /*1ad90*/  UIADD3 UR5, UPT, UPT, URZ, -UR7, URZ ;  /* 0x80000007ff057290 */ /* 0x000fc8000fffe0ff */
[----:B------:R-:W-:-:S04]  /*1ada0*/  UIMAD UR5, UR5, UR19, URZ ;  /* 0x00000013050572a4 */ /* 0x000fc8000f8e02ff */
[----:B------:R-:W-:-:S04]  /*1adb0*/  UIMAD.WIDE.U32 UR6, UR7, UR5, UR6 ;  /* 0x00000005070672a5 */ /* 0x000fc8000f8e0006 */
[----:B--2---:R-:W-:-:S07]  /*1adc0*/  UIMAD.WIDE.U32 UR20, UR7, UR4, URZ ;  /* 0x00000004071472a5 */ /* 0x004fce000f8e00ff */
[----:B------:R-:W-:Y:S02]  /*1add0*/  UMOV UR20, UR21 ;  /* 0x0000001500147c82 */ /* 0x000fe40008000000 */
[----:B------:R-:W-:Y:S02]  /*1ade0*/  UIADD3 UR5, UPT, UPT, -UR20, URZ, URZ ;  /* 0x000000ff14057290 */ /* 0x000fe4000fffe1ff */
[----:B------:R-:W1:Y:S02]  /*1adf0*/  S2UR UR21, SR_CTAID.Z ;  /* 0x00000000001579c3 */ /* 0x000e640000002700 */
[----:B------:R-:W-:-:S04]  /*1ae00*/  UIMAD UR5, UR19, UR5, UR4 ;  /* 0x00000005130572a4 */ /* 0x000fc8000f8e0204 */
[----:B------:R-:W-:-:S11]  /*1ae10*/  UISETP.GE.U32.AND UP2, UPT, UR5, UR19, UPT ;  /* 0x000000130500728c */ /* 0x000fd6000bf46070 */
[----:B------:R-:W-:Y:S02]  /*1ae20*/  @UP2 UIADD3 UR5, UPT, UPT, UR5, -UR19, URZ ;  /* 0x8000001305052290 */ /* 0x000fe4000fffe0ff */
[----:B------:R-:W-:Y:S02]  /*1ae30*/  @UP2 UIADD3 UR20, UPT, UPT, UR20, 0x1, URZ ;  /* 0x0000000114142890 */ /* 0x000fe4000fffe0ff */
[----:B------:R-:W-:-:S11]  /*1ae40*/  UISETP.GE.U32.AND UP1, UPT, UR5, UR19, UPT ;  /* 0x000000130500728c */ /* 0x000fd6000bf26070 */
[----:B------:R-:W-:Y:S02]  /*1ae50*/  @UP1 UIADD3 UR20, UPT, UPT, UR20, 0x1, URZ ;  /* 0x0000000114141890 */ /* 0x000fe4000fffe0ff */
[----:B------:R-:W-:-:S04]  /*1ae60*/  @!UP0 ULOP3.LUT UR20, URZ, UR19, URZ, 0x33, !UPT ;  /* 0x00000013ff148292 */ /* 0x000fc8000f8e33ff */
[----:B------:R-:W-:-:S04]  /*1ae70*/  UIADD3 UR5, UPT, UPT, -UR20, URZ, URZ ;  /* 0x000000ff14057290 */ /* 0x000fc8000fffe1ff */
[----:B------:R-:W-:Y:S01]  /*1ae80*/  UIMAD UR19, UR19, UR5, UR4 ;  /* 0x00000005131372a4 */ /* 0x000fe2000f8e0204 */
[----:B-1----:R-:W-:Y:S11]  /*1ae90*/  BRA.U UP6, `(.L_x_360) ;  /* 0x0000000106047547 */ /* 0x002ff6000b800000 */
[----:B------:R-:W-:Y:S05]  /*1aea0*/  BPT.TRAP 0x1 ;  /* 0x000000040000795c */ /* 0x000fea0000300000 */
.L_x_360:
[----:B------:R-:W1:Y:S01]  /*1aeb0*/  S2UR UR4, SR_CgaCtaId ;  /* 0x00000000000479c3 */ /* 0x000e620000008800 */
[----:B------:R-:W-:Y:S01]  /*1aec0*/  UMOV UR16, 0x400 ;  /* 0x0000040000107882 */ /* 0x000fe20000000000 */
[----:B------:R-:W-:Y:S01]  /*1aed0*/  SHF.L.U32 R3, RZ, 0x1f, RZ ;  /* 0x0000001fff037819 */ /* 0x000fe200000006ff */
[----:B-1----:R-:W-:-:S09]  /*1aee0*/  ULEA UR16, UR4, UR16, 0x18 ;  /* 0x0000001004107291 */ /* 0x002fd2000f8ec0ff */
[----:B------:R-:W1:Y:S02]  /*1aef0*/  SYNCS.PHASECHK.TRANS64.TRYWAIT P0, [UR16+0x140b0], R3 ;  /* 0x0140b003ff0075a7 */ /* 0x000e640008001110 */
[----:B-1----:R-:W-:Y:S05]  /*1af00*/  @!P0 BRA `(.L_x_361) ;  /* 0x0000001800188947 */ /* 0x002fea0003800000 */
.L_x_462:
[----:B------:R-:W2:Y:S01]  /*1af10*/  LDCU.64 UR6, c[0x0][0x348] ;  /* 0x00006900ff0677ac */ /* 0x000ea20008000a00 */
[----:B------:R-:W-:Y:S01]  /*1af20*/  UMOV UR17, URZ ;  /* 0x000000ff00117c82 */ /* 0x000fe20008000000 */
[----:B--2---:R-:W-:-:S04]  /*1af30*/  UIADD3 UR6, UP0, UPT, UR6, 0x400, URZ ;  /* 0x0000040006067890 */ /* 0x004fc8000ff1e0ff */
[----:B------:R-:W-:-:S09]  /*1af40*/  UIADD3.X UR7, UPT, UPT, URZ, UR7, URZ, UP0, !UPT ;  /* 0x00000007ff077290 */ /* 0x000fd200087fe4ff */
[----:B------:R2:W-:Y:S01]  /*1af50*/  UTMASTG.5D [UR16], [UR6] ;  /* 0x00000010060073b5 */ /* 0x0005e20008020000 */
[----:B------:R0:W-:Y:S01]  /*1af60*/  UTMACMDFLUSH ;  /* 0x00000000000079b7 */ /* 0x0001e20000000000 */
[----:B--2---:R-:W-:Y:S05]  /*1af70*/  BRA.U UP6, `(.L_x_362) ;  /* 0x0000000106047547 */ /* 0x004fea000b800000 */
[----:B------:R-:W-:Y:S05]  /*1af80*/  BPT.TRAP 0x1 ;  /* 0x000000040000795c */ /* 0x000fea0000300000 */
.L_x_362:
[----:B------:R-:W2:Y:S02]  /*1af90*/  SYNCS.PHASECHK.TRANS64.TRYWAIT P0, [UR16+0x140b8], R3 ;  /* 0x0140b803ff0075a7 */ /* 0x000ea40008001110 */
[----:B--2---:R-:W-:Y:S05]  /*1afa0*/  @!P0 BRA `(.L_x_363) ;  /* 0x0000001800088947 */ /* 0x004fea0003800000 */
.L_x_464:
[----:B------:R-:W2:Y:S01]  /*1afb0*/  LDCU.64 UR6, c[0x0][0x348] ;  /* 0x00006900ff0677ac */ /* 0x000ea20008000a00 */
[----:B------:R-:W-:Y:S02]  /*1afc0*/  UIADD3 UR10, UPT, UPT, UR18, 0x80, URZ ;  /* 0x00000080120a7890 */ /* 0x000fe4000fffe0ff */
[----:B------:R-:W-:Y:S01]  /*1afd0*/  UIADD3 UR8, UPT, UPT, UR16, 0x4000, URZ ;  /* 0x0000400010087890 */ /* 0x000fe2000fffe0ff */
[----:B------:R-:W-:Y:S01]  /*1afe0*/  UMOV UR9, URZ ;  /* 0x000000ff00097c82 */ /* 0x000fe20008000000 */
[----:B------:R-:W-:Y:S01]  /*1aff0*/  UMOV UR11, UR19 ;  /* 0x00000013000b7c82 */ /* 0x000fe20008000000 */
[----:B------:R-:W-:Y:S01]  /*1b000*/  UMOV UR12, UR20 ;  /* 0x00000014000c7c82 */ /* 0x000fe20008000000 */
[----:B------:R-:W-:Y:S01]  /*1b010*/  UMOV UR13, UR21 ;  /* 0x00000015000d7c82 */ /* 0x000fe20008000000 */
[----:B--2---:R-:W-:-:S04]  /*1b020*/  UIADD3 UR6, UP0, UPT, UR6, 0x400, URZ ;  /* 0x0000040006067890 */ /* 0x004fc8000ff1e0ff */
[----:B------:R-:W-:-:S09]  /*1b030*/  UIADD3.X UR7, UPT, UPT, URZ, UR7, URZ, UP0, !UPT ;  /* 0x00000007ff077290 */ /* 0x000fd200087fe4ff */
[----:B------:R2:W-:Y:S01]  /*1b040*/  UTMASTG.5D [UR8], [UR6] ;  /* 0x00000008060073b5 */ /* 0x0005e20008020000 */
[----:B------:R0:W-:Y:S01]  /*1b050*/  UTMACMDFLUSH ;  /* 0x00000000000079b7 */ /* 0x0001e20000000000 */
[----:B------:R-:W-:-:S04]  /*1b060*/  DEPBAR.LE SB0, 0x1 ;  /* 0x000080400000791a */ /* 0x000fc80000000000 */
[----:B--2---:R-:W-:Y:S05]  /*1b070*/  BRA.U UP6, `(.L_x_364) ;  /* 0x0000000106047547 */ /* 0x004fea000b800000 */
[----:B------:R-:W-:Y:S05]  /*1b080*/  BPT.TRAP 0x1 ;  /* 0x000000040000795c */ /* 0x000fea0000300000 */
.L_x_364:
[----:B------:R-:W-:-:S04]  /*1b090*/  UIADD3 UR5, UPT, UPT, UR16, 0x140c0, URZ ;  /* 0x000140c010057890 */ /* 0x000fc8000fffe0ff */
[----:B------:R-:W-:-:S09]  /*1b0a0*/  UPRMT UR5, UR4, 0x654, UR5 ;  /* 0x0000065404057896 */ /* 0x000fd20008000005 */
[----:B------:R-:W-:Y:S01]  /*1b0b0*/  SYNCS.ARRIVE.TRANS64.RED.A1T0 RZ, [UR5], RZ ;  /* 0x000000ffffff79a7 */ /* 0x000fe20008100405 */
[----:B------:R-:W-:-:S04]  /*1b0c0*/  DEPBAR.LE SB0, 0x0 ;  /* 0x000080000000791a */ /* 0x000fc80000000000 */
[----:B------:R-:W-:Y:S05]  /*1b0d0*/  BRA.U UP6, `(.L_x_365) ;  /* 0x0000000106047547 */ /* 0x000fea000b800000 */
[----:B------:R-:W-:Y:S05]  /*1b0e0*/  BPT.TRAP 0x1 ;  /* 0x000000040000795c */ /* 0x000fea0000300000 */
.L_x_365:
[----:B------:R-:W-:Y:S01]  /*1b0f0*/  UIADD3 UR5, UPT, UPT, UR16, 0x140c8, URZ ;  /* 0x000140c810057890 */ /* 0x000fe2000fffe0ff */
[----:B------:R-:W-:Y:S02]  /*1b100*/  IMAD.MOV.U32 R2, RZ, RZ, 0xffff ;  /* 0x0000ffffff027424 */ /* 0x000fe400078e00ff */
[----:B-1----:R-:W-:Y:S01]  /*1b110*/  IMAD.MOV.U32 R0, RZ, RZ, 0x1 ;  /* 0x00000001ff007424 */ /* 0x002fe200078e00ff */
[----:B------:R-:W-:-:S09]  /*1b120*/  UPRMT UR5, UR4, 0x654, UR5 ;  /* 0x0000065404057896 */ /* 0x000fd20008000005 */
[----:B------:R-:W-:Y:S01]  /*1b130*/  SYNCS.ARRIVE.TRANS64.RED.A1T0 RZ, [UR5], RZ ;  /* 0x000000ffffff79a7 */ /* 0x000fe20008100405 */
[----:B------:R-:W1:Y:S01]  /*1b140*/  LDS R3, [UR16+0x140e0] ;  /* 0x0140e010ff037984 */ /* 0x000e620008000800 */
[----:B------:R-:W-:Y:S02]  /*1b150*/  UMOV UR6, 0x40 ;  /* 0x0000004000067882 */ /* 0x000fe40000000000 */
[----:B------:R-:W-:Y:S01]  /*1b160*/  ULEA UR6, UR4, UR6, 0x18 ;  /* 0x0000000604067291 */ /* 0x000fe2000f8ec0ff */
[----:B------:R-:W-:-:S08]  /*1b170*/  NOP ;  /* 0x0000000000007918 */ /* 0x000fd00000000000 */
[----:B------:R-:W2:Y:S01]  /*1b180*/  LDS R5, [UR6+0x14] ;  /* 0x00001406ff057984 */ /* 0x000ea20008000800 */
[----:B-1----:R-:W-:-:S04]  /*1b190*/  LOP3.LUT R3, R3, 0xffff, RZ, 0xc0, !PT ;  /* 0x0000ffff03037812 */ /* 0x002fc800078ec0ff */
[----:B------:R-:W-:-:S04]  /*1b1a0*/  SHF.R.U32.HI R3, RZ, 0x5, R3 ;  /* 0x00000005ff037819 */ /* 0x000fc80000011603 */
[-C--:B------:R-:W-:Y:S02]  /*1b1b0*/  SHF.L.U32 R2, R2, R3.reuse, RZ ;  /* 0x0000000302027219 */ /* 0x080fe400000006ff */
[----:B------:R-:W-:Y:S02]  /*1b1c0*/  SHF.L.U32 R0, R0, R3, RZ ;  /* 0x0000000300007219 */ /* 0x000fe400000006ff */
[----:B--2---:R-:W-:-:S04]  /*1b1d0*/  LOP3.LUT R5, R5, R2, RZ, 0xc0, !PT ;  /* 0x0000000205057212 */ /* 0x004fc800078ec0ff */
[----:B------:R-:W-:-:S13]  /*1b1e0*/  ISETP.NE.AND P0, PT, R5, R2, PT ;  /* 0x000000020500720c */ /* 0x000fda0003f05270 */
[----:B------:R-:W-:Y:S05]  /*1b1f0*/  @P0 BRA `(.L_x_366) ;  /* 0x00000000005c0947 */ /* 0x000fea0003800000 */
[----:B------:R-:W1:Y:S02]  /*1b200*/  LDS R3, [UR6+0x18] ;  /* 0x00001806ff037984 */ /* 0x000e640008000800 */
[----:B-1----:R-:W-:-:S04]  /*1b210*/  LOP3.LUT R3, R3, R0, RZ, 0xc0, !PT ;  /* 0x0000000003037212 */ /* 0x002fc800078ec0ff */
[----:B------:R-:W-:-:S13]  /*1b220*/  ISETP.NE.AND P0, PT, R3, R0, PT ;  /* 0x000000000300720c */ /* 0x000fda0003f05270 */
[----:B------:R-:W-:Y:S05]  /*1b230*/  @P0 BRA `(.L_x_367) ;  /* 0x0000000000400947 */ /* 0x000fea0003800000 */
[----:B------:R-:W-:Y:S01]  /*1b240*/  R2UR UR8, R2 ;  /* 0x00000000020872ca */ /* 0x000fe200000e0000 */
[----:B------:R-:W1:Y:S01]  /*1b250*/  S2R R3, SR_LANEID ;  /* 0x0000000000037919 */ /* 0x000e620000000000 */
[----:B------:R-:W-:Y:S01]  /*1b260*/  LOP3.LUT R4, RZ, R0, RZ, 0x33, !PT ;  /* 0x00000000ff047212 */ /* 0x000fe200078e33ff */
[----:B------:R-:W-:Y:S02]  /*1b270*/  VOTEU.ANY UR7, UPT, PT ;  /* 0x0000000000077886 */ /* 0x000fe400038e0100 */
[----:B------:R-:W-:Y:S01]  /*1b280*/  UFLO.U32 UR7, UR7 ;  /* 0x00000007000772bd */ /* 0x000fe200080e0000 */
[----:B------:R-:W2:Y:S07]  /*1b290*/  REDUX UR4, R4 ;  /* 0x00000000040473c4 */ /* 0x000eae0000000000 */
[----:B------:R-:W-:-:S06]  /*1b2a0*/  ULOP3.LUT UR8, URZ, UR8, URZ, 0x33, !UPT ;  /* 0x00000008ff087292 */ /* 0x000fcc000f8e33ff */
[----:B------:R-:W-:-:S04]  /*1b2b0*/  IMAD.U32 R2, RZ, RZ, UR8 ;  /* 0x00000008ff027e24 */ /* 0x000fc8000f8e00ff */
[----:B------:R-:W3:Y:S02]  /*1b2c0*/  REDUX UR5, R2 ;  /* 0x00000000020573c4 */ /* 0x000ee40000000000 */
[----:B------:R4:W-:Y:S01]  /*1b2d0*/  UTCATOMSWS.AND URZ, UR8 ;  /* 0x0000000800ff79e3 */ /* 0x0009e20008000000 */
[----:B--2---:R-:W-:Y:S01]  /*1b2e0*/  IMAD.U32 R0, RZ, RZ, UR4 ;  /* 0x00000004ff007e24 */ /* 0x004fe2000f8e00ff */
[----:B-1----:R-:W-:Y:S01]  /*1b2f0*/  ISETP.EQ.U32.AND P0, PT, R3, UR7, PT ;  /* 0x0000000703007c0c */ /* 0x002fe2000bf02070 */
[----:B---3--:R-:W-:-:S12]  /*1b300*/  IMAD.U32 R3, RZ, RZ, UR5 ;  /* 0x00000005ff037e24 */ /* 0x008fd8000f8e00ff */
[----:B------:R4:W-:Y:S04]  /*1b310*/  @P0 ATOMS.AND RZ, [UR6+0x14], R3 ;  /* 0x00001403ffff098c */ /* 0x0009e8000a800006 */
[----:B------:R4:W-:Y:S01]  /*1b320*/  @P0 ATOMS.AND RZ, [UR6+0x18], R0 ;  /* 0x00001800ffff098c */ /* 0x0009e2000a800006 */
[----:B------:R-:W-:Y:S05]  /*1b330*/  BRA `(.L_x_368) ;  /* 0x0000000000147947 */ /* 0x000fea0003800000 */
.L_x_367:
[----:B------:R-:W-:Y:S02]  /*1b340*/  MOV R2, 0x1b360 ;  /* 0x0001b36000027802 */ /* 0x000fe40000000f00 */
[----:B------:R-:W-:Y:S05]  /*1b350*/  CALL.REL.NOINC `($__internal_0_$__cuda_sm10x_tcgen05_guardrail_trap_col_being_dealloced_not_returned_by_alloc) ;  /* 0x0000001400347944 */ /* 0x000fea0003c00000 */
[----:B------:R-:W-:Y:S05]  /*1b360*/  BRA `(.L_x_368) ;  /* 0x0000000000087947 */ /* 0x000fea0003800000 */
.L_x_366:
[----:B------:R-:W-:Y:S02]  /*1b370*/  MOV R2, 0x1b390 ;  /* 0x0001b39000027802 */ /* 0x000fe40000000f00 */
[----:B------:R-:W-:Y:S05]  /*1b380*/  CALL.REL.NOINC `($__internal_2_$__cuda_sm10x_tcgen05_guardrail_trap_unallocated_columns_being_dealloced) ;  /* 0x0000001400407944 */ /* 0x000fea0003c00000 */
.L_x_368:
[----:B------:R-:W-:Y:S01]  /*1b390*/  NOP ;  /* 0x0000000000007918 */ /* 0x000fe20000000000 */
[----:B----4-:R-:W-:Y:S05]  /*1b3a0*/  EXIT ;  /* 0x000000000000794d */ /* 0x010fea0003800000 */
.L_x_35:
[----:B-1----:R-:W-:-:S07]  /*1b3b0*/  MOV R3, UR4 ;  /* 0x0000000400037c02 */ /* 0x002fce0008000f00 */
.L_x_369:
[----:B-1----:R1:W2:Y:S02]  /*1b3c0*/  SYNCS.PHASECHK.TRANS64.TRYWAIT P0, [R3+URZ+0x14000], R6 ;  /* 0x01400006030075a7 */ /* 0x0022a400080011ff */
[----:B--2---:R-:W-:Y:S05]  /*1b3d0*/  @!P0 NANOSLEEP.SYNCS 0x989680 ;  /* 0x009896800000895d */ /* 0x004fea0003900000 */
[----:B------:R-:W2:Y:S02]  /*1b3e0*/  @!P0 SYNCS.PHASECHK.TRANS64 P0, [R3+URZ+0x14000], R6 ;  /* 0x01400006030085a7 */ /* 0x000ea400080010ff */
[----:B--2---:R-:W-:Y:S05]  /*1b3f0*/  @!P0 BRA `(.L_x_369) ;  /* 0xfffffffc00f08947 */ /* 0x004fea000383ffff */
[----:B------:R-:W-:Y:S05]  /*1b400*/  BRA `(.L_x_370) ;  /* 0xfffffe6400f07947 */ /* 0x000fea000383ffff */
.L_x_37:
[----:B-1----:R-:W-:-:S07]  /*1b410*/  MOV R3, UR4 ;  /* 0x0000000400037c02 */ /* 0x002fce0008000f00 */
.L_x_371:
[----:B-1----:R1:W2:Y:S02]  /*1b420*/  SYNCS.PHASECHK.TRANS64.TRYWAIT P0, [R3+URZ+0x14020], R6 ;  /* 0x01402006030075a7 */ /* 0x0022a400080011ff */
[----:B--2---:R-:W-:Y:S05]  /*1b430*/  @!P0 NANOSLEEP.SYNCS 0x989680 ;  /* 0x009896800000895d */ /* 0x004fea0003900000 */
[----:B------:R-:W2:Y:S02]  /*1b440*/  @!P0 SYNCS.PHASECHK.TRANS64 P0, [R3+URZ+0x14020], R6 ;  /* 0x01402006030085a7 */ /* 0x000ea400080010ff */
[----:B--2---:R-:W-:Y:S05]  /*1b450*/  @!P0 BRA `(.L_x_371) ;  /* 0xfffffffc00f08947 */ /* 0x004fea000383ffff */
[----:B------:R-:W-:Y:S05]  /*1b460*/  BRA `(.L_x_372) ;  /* 0xfffffe6400ec7947 */ /* 0x000fea000383ffff */
.L_x_39:
[----:B------:R-:W-:-:S07]  /*1b470*/  MOV R4, UR4 ;  /* 0x0000000400047c02 */ /* 0x000fce0008000f00 */
.L_x_373:
[----:B-1----:R1:W2:Y:S02]  /*1b480*/  SYNCS.PHASECHK.TRANS64.TRYWAIT P0, [R4+URZ+0x14058], R5 ;  /* 0x01405805040075a7 */ /* 0x0022a400080011ff */
[----:B--2---:R-:W-:Y:S05]  /*1b490*/  @!P0 NANOSLEEP.SYNCS 0x989680 ;  /* 0x009896800000895d */ /* 0x004fea0003900000 */
[----:B------:R-:W2:Y:S02]  /*1b4a0*/  @!P0 SYNCS.PHASECHK.TRANS64 P0, [R4+URZ+0x14058], R5 ;  /* 0x01405805040085a7 */ /* 0x000ea400080010ff */
[----:B--2---:R-:W-:Y:S05]  /*1b4b0*/  @!P0 BRA `(.L_x_373) ;  /* 0xfffffffc00f08947 */ /* 0x004fea000383ffff */
[----:B------:R-:W-:Y:S05]  /*1b4c0*/  BRA `(.L_x_374) ;  /* 0xfffffe6400fc7947 */ /* 0x000fea000383ffff */
.L_x_43:
[----:B------:R-:W-:-:S07]  /*1b4d0*/  MOV R3, UR4 ;  /* 0x0000000400037c02 */ /* 0x000fce0008000f00 */
.L_x_375:
[----:B--2---:R2:W3:Y:S02]  /*1b4e0*/  SYNCS.PHASECHK.TRANS64.TRYWAIT P0, [R3+URZ+0x14008], R6 ;  /* 0x01400806030075a7 */ /* 0x0044e400080011ff */
[----:B---3--:R-:W-:Y:S05]  /*1b4f0*/  @!P0 NANOSLEEP.SYNCS 0x989680 ;  /* 0x009896800000895d */ /* 0x008fea0003900000 */
[----:B------:R-:W3:Y:S02]  /*1b500*/  @!P0 SYNCS.PHASECHK.TRANS64 P0, [R3+URZ+0x14008], R6 ;  /* 0x01400806030085a7 */ /* 0x000ee400080010ff */
[----:B---3--:R-:W-:Y:S05]  /*1b510*/  @!P0 BRA `(.L_x_375) ;  /* 0xfffffffc00f08947 */ /* 0x008fea000383ffff */
[----:B------:R-:W-:Y:S05]  /*1b520*/  BRA `(.L_x_376) ;  /* 0xfffffe68008c7947 */ /* 0x000fea000383ffff */
.L_x_45:
[----:B-1----:R-:W-:-:S07]  /*1b530*/  MOV R4, UR4 ;  /* 0x0000000400047c02 */ /* 0x002fce0008000f00 */
.L_x_377:
[----:B-1----:R1:W2:Y:S02]  /*1b540*/  SYNCS.PHASECHK.TRANS64.TRYWAIT P0, [R4+URZ+0x14068], R5 ;  /* 0x01406805040075a7 */ /* 0x0022a400080011ff */
[----:B--2---:R-:W-:Y:S05]  /*1b550*/  @!P0 NANOSLEEP.SYNCS 0x989680 ;  /* 0x009896800000895d */ /* 0x004fea0003900000 */
[----:B------:R-:W2:Y:S02]  /*1b560*/  @!P0 SYNCS.PHASECHK.TRANS64 P0, [R4+URZ+0x14068], R5 ;  /* 0x01406805040085a7 */ /* 0x000ea400080010ff */
[----:B--2---:R-:W-:Y:S05]  /*1b570*/  @!P0 BRA `(.L_x_377) ;  /* 0xfffffffc00f08947 */ /* 0x004fea000383ffff */
[----:B------:R-:W-:Y:S05]  /*1b580*/  BRA `(.L_x_378) ;  /* 0xfffffe6800947947 */ /* 0x000fea000383ffff */
.L_x_49:
[----:B------:R-:W-:-:S07]  /*1b590*/  MOV R3, UR4 ;  /* 0x0000000400037c02 */ /* 0x000fce0008000f00 */
.L_x_379:
[----:B---3--:R3:W4:Y:S02]  /*1b5a0*/  SYNCS.PHASECHK.TRANS64.TRYWAIT P0, [R3+URZ+0x14028], R6 ;  /* 0x01402806030075a7 */ /* 0x00872400080011ff */
[----:B----4-:R-:W-:Y:S05]  /*1b5b0*/  @!P0 NANOSLEEP.SYNCS 0x989680 ;  /* 0x009896800000895d */ /* 0x010fea0003900000 */
[----:B------:R-:W4:Y:S02]  /*1b5c0*/  @!P0 SYNCS.PHASECHK.TRANS64 P0, [R3+URZ+0x14028], R6 ;  /* 0x01402806030085a7 */ /* 0x000f2400080010ff */
[----:B----4-:R-:W-:Y:S05]  /*1b5d0*/  @!P0 BRA `(.L_x_379) ;  /* 0xfffffffc00f08947 */ /* 0x010fea000383ffff */
[----:B------:R-:W-:Y:S05]  /*1b5e0*/  BRA `(.L_x_380) ;  /* 0xfffffe6c00287947 */ /* 0x000fea000383ffff */
.L_x_51:
[----:B------:R-:W-:-:S07]  /*1b5f0*/  MOV R0, UR4 ;  /* 0x0000000400007c02 */ /* 0x000fce0008000f00 */
.L_x_381:
[----:B----4-:R4:W1:Y:S02]  /*1b600*/  SYNCS.PHASECHK.TRANS64.TRYWAIT P0, [R0+URZ+0x140a0], R5 ;  /* 0x0140a005000075a7 */ /* 0x01086400080011ff */
[----:B-1----:R-:W-:Y:S05]  /*1b610*/  @!P0 NANOSLEEP.SYNCS 0x989680 ;  /* 0x009896800000895d */ /* 0x002fea0003900000 */
[----:B------:R-:W1:Y:S02]  /*1b620*/  @!P0 SYNCS.PHASECHK.TRANS64 P0, [R0+URZ+0x140a0], R5 ;  /* 0x0140a005000085a7 */ /* 0x000e6400080010ff */
[----:B-1----:R-:W-:Y:S05]  /*1b630*/  @!P0 BRA `(.L_x_381) ;  /* 0xfffffffc00f08947 */ /* 0x002fea000383ffff */
[----:B------:R-:W-:Y:S05]  /*1b640*/  BRA `(.L_x_382) ;  /* 0xfffffe6c00207947 */ /* 0x000fea000383ffff */
.L_x_53:
[----:B---3--:R-:W-:-:S07]  /*1b650*/  MOV R3, UR4 ;  /* 0x0000000400037c02 */ /* 0x008fce0008000f00 */
.L_x_383:
[----:B---3--:R3:W4:Y:S02]  /*1b660*/  SYNCS.PHASECHK.TRANS64.TRYWAIT P0, [R3+URZ+0x14058], R6 ;  /* 0x01405806030075a7 */ /* 0x00872400080011ff */
[----:B----4-:R-:W-:Y:S05]  /*1b670*/  @!P0 NANOSLEEP.SYNCS 0x989680 ;  /* 0x009896800000895d */ /* 0x010fea0003900000 */
[----:B------:R-:W4:Y:S02]  /*1b680*/  @!P0 SYNCS.PHASECHK.TRANS64 P0, [R3+URZ+0x14058], R6 ;  /* 0x01405806030085a7 */ /* 0x000f2400080010ff */
[----:B----4-:R-:W-:Y:S05]  /*1b690*/  @!P0 BRA `(.L_x_383) ;  /* 0xfffffffc00f08947 */ /* 0x010fea000383ffff */
[----:B------:R-:W-:Y:S05]  /*1b6a0*/  BRA `(.L_x_384) ;  /* 0xfffffe6c00207947 */ /* 0x000fea000383ffff */
.L_x_57:
[----:B------:R-:W-:Y:S07]  /*1b6b0*/  MOV R3, UR12 ;  /* 0x0000000c00037c02 */ /* 0x000fee0008000f00 */
.L_x_385:
[----:B-1----:R1:W2:Y:S02]  /*1b6c0*/  SYNCS.PHASECHK.TRANS64.TRYWAIT P0, [R3+URZ+0x14020], R4 ;  /* 0x01402004030075a7 */ /* 0x0022a400080011ff */
[----:B--2---:R-:W-:Y:S05]  /*1b6d0*/  @!P0 NANOSLEEP.SYNCS 0x989680 ;  /* 0x009896800000895d */ /* 0x004fea0003900000 */
[----:B------:R-:W2:Y:S02]  /*1b6e0*/  @!P0 SYNCS.PHASECHK.TRANS64 P0, [R3+URZ+0x14020], R4 ;  /* 0x01402004030085a7 */ /* 0x000ea400080010ff */
[----:B--2---:R-:W-:Y:S05]  /*1b6f0*/  @!P0 BRA `(.L_x_385) ;  /* 0xfffffffc00f08947 */ /* 0x004fea000383ffff */
[----:B------:R-:W-:Y:S05]  /*1b700*/  BRA `(.L_x_386) ;  /* 0xfffffe7000747947 */ /* 0x000fea000383ffff */
.L_x_60:
[----:B------:R-:W-:Y:S07]  /*1b710*/  MOV R0, UR4 ;  /* 0x0000000400007c02 */ /* 0x000fee0008000f00 */
.L_x_387:
[----:B-1----:R1:W4:Y:S02]  /*1b720*/  SYNCS.PHASECHK.TRANS64.TRYWAIT P0, [R0+URZ+0x140a8], R3 ;  /* 0x0140a803000075a7 */ /* 0x00232400080011ff */
[----:B----4-:R-:W-:Y:S05]  /*1b730*/  @!P0 NANOSLEEP.SYNCS 0x989680 ;  /* 0x009896800000895d */ /* 0x010fea0003900000 */
[----:B------:R-:W4:Y:S02]  /*1b740*/  @!P0 SYNCS.PHASECHK.TRANS64 P0, [R0+URZ+0x140a8], R3 ;  /* 0x0140a803000085a7 */ /* 0x000f2400080010ff */
[----:B----4-:R-:W-:Y:S05]  /*1b750*/  @!P0 BRA `(.L_x_387) ;  /* 0xfffffffc00f08947 */ /* 0x010fea000383ffff */
[----:B------:R-:W-:Y:S05]  /*1b760*/  BRA `(.L_x_388) ;  /* 0xfffffe7400207947 */ /* 0x000fea000383ffff */
.L_x_62:
[----:B------:R-:W-:Y:S07]  /*1b770*/  MOV R0, UR4 ;  /* 0x0000000400007c02 */ /* 0x000fee0008000f00 */
.L_x_389:
[----:B-1----:R1:W4:Y:S02]  /*1b780*/  SYNCS.PHASECHK.TRANS64.TRYWAIT P0, [R0+URZ+0x14068], R9 ;  /* 0x01406809000075a7 */ /* 0x00232400080011ff */
[----:B----4-:R-:W-:Y:S05]  /*1b790*/  @!P0 NANOSLEEP.SYNCS 0x989680 ;  /* 0x009896800000895d */ /* 0x010fea0003900000 */
[----:B------:R-:W4:Y:S02]  /*1b7a0*/  @!P0 SYNCS.PHASECHK.TRANS64 P0, [R0+URZ+0x14068], R9 ;  /* 0x01406809000085a7 */ /* 0x000f2400080010ff */
[----:B----4-:R-:W-:Y:S05]  /*1b7b0*/  @!P0 BRA `(.L_x_389) ;  /* 0xfffffffc00f08947 */ /* 0x010fea000383ffff */
[----:B------:R-:W-:Y:S05]  /*1b7c0*/  BRA `(.L_x_390) ;  /* 0xfffffe7400247947 */ /* 0x000fea000383ffff */
.L_x_68:
[----:B------:R-:W-:Y:S07]  /*1b7d0*/  MOV R0, UR7 ;  /* 0x0000000700007c02 */ /* 0x000fee0008000f00 */
.L_x_391:
[----:B-1----:R1:W2:Y:S02]  /*1b7e0*/  SYNCS.PHASECHK.TRANS64.TRYWAIT P0, [R0+URZ+0x14020], R3 ;  /* 0x01402003000075a7 */ /* 0x0022a400080011ff */
[----:B--2---:R-:W-:Y:S05]  /*1b7f0*/  @!P0 NANOSLEEP.SYNCS 0x989680 ;  /* 0x009896800000895d */ /* 0x004fea0003900000 */
[----:B------:R-:W2:Y:S02]  /*1b800*/  @!P0 SYNCS.PHASECHK.TRANS64 P0, [R0+URZ+0x14020], R3 ;  /* 0x01402003000085a7 */ /* 0x000ea400080010ff */
[----:B--2---:R-:W-:Y:S05]  /*1b810*/  @!P0 BRA `(.L_x_391) ;  /* 0xfffffffc00f08947 */ /* 0x004fea000383ffff */
[----:B------:R-:W-:Y:S05]  /*1b820*/  BRA `(.L_x_392) ;  /* 0xfffffe7c00087947 */ /* 0x000fea000383ffff */
.L_x_70:
[----:B------:R-:W-:Y:S07]  /*1b830*/  MOV R0, UR4 ;  /* 0x0000000400007c02 */ /* 0x000fee0008000f00 */
.L_x_393:
[----:B-1----:R1:W2:Y:S02]  /*1b840*/  SYNCS.PHASECHK.TRANS64.TRYWAIT P0, [R0+URZ+0x140a0], R3 ;  /* 0x0140a003000075a7 */ /* 0x0022a400080011ff */
[----:B--2---:R-:W-:Y:S05]  /*1b850*/  @!P0 NANOSLEEP.SYNCS 0x989680 ;  /* 0x009896800000895d */ /* 0x004fea0003900000 */
[----:B------:R-:W2:Y:S02]  /*1b860*/  @!P0 SYNCS.PHASECHK.TRANS64 P0, [R0+URZ+0x140a0], R3 ;  /* 0x0140a003000085a7 */ /* 0x000ea400080010ff */
[----:B--2---:R-:W-:Y:S05]  /*1b870*/  @!P0 BRA `(.L_x_393) ;  /* 0xfffffffc00f08947 */ /* 0x004fea000383ffff */
[----:B------:R-:W-:Y:S05]  /*1b880*/  BRA `(.L_x_394) ;  /* 0xfffffe7c00047947 */ /* 0x000fea000383ffff */
.L_x_72:
[----:B------:R-:W-:Y:S07]  /*1b890*/  MOV R3, UR4 ;  /* 0x0000000400037c02 */ /* 0x000fee0008000f00 */
.L_x_395:
[----:B-1----:R1:W2:Y:S02]  /*1b8a0*/  SYNCS.PHASECHK.TRANS64.TRYWAIT P0, [R3+URZ+0x14058], R4 ;  /* 0x01405804030075a7 */ /* 0x0022a400080011ff */
[----:B--2---:R-:W-:Y:S05]  /*1b8b0*/  @!P0 NANOSLEEP.SYNCS 0x989680 ;  /* 0x009896800000895d */ /* 0x004fea0003900000 */
[----:B------:R-:W2:Y:S02]  /*1b8c0*/  @!P0 SYNCS.PHASECHK.TRANS64 P0, [R3+URZ+0x14058], R4 ;  /* 0x01405804030085a7 */ /* 0x000ea400080010ff */
[----:B--2---:R-:W-:Y:S05]  /*1b8d0*/  @!P0 BRA `(.L_x_395) ;  /* 0xfffffffc00f08947 */ /* 0x004fea000383ffff */
[----:B------:R-:W-:Y:S05]  /*1b8e0*/  BRA `(.L_x_396) ;  /* 0xfffffe7c00087947 */ /* 0x000fea000383ffff */
.L_x_80:
[----:B------:R-:W-:-:S07]  /*1b8f0*/  MOV R0, UR4 ;  /* 0x0000000400007c02 */ /* 0x000fce0008000f00 */
.L_x_397:
[----:B--2---:R2:W3:Y:S02]  /*1b900*/  SYNCS.PHASECHK.TRANS64.TRYWAIT P0, [R0+URZ+0x140a8], R3 ;  /* 0x0140a803000075a7 */ /* 0x0044e400080011ff */
[----:B---3--:R-:W-:Y:S05]  /*1b910*/  @!P0 NANOSLEEP.SYNCS 0x989680 ;  /* 0x009896800000895d */ /* 0x008fea0003900000 */
[----:B------:R-:W3:Y:S02]  /*1b920*/  @!P0 SYNCS.PHASECHK.TRANS64 P0, [R0+URZ+0x140a8], R3 ;  /* 0x0140a803000085a7 */ /* 0x000ee400080010ff */
[----:B---3--:R-:W-:Y:S05]  /*1b930*/  @!P0 BRA `(.L_x_397) ;  /* 0xfffffffc00f08947 */ /* 0x008fea000383ffff */
[----:B------:R-:W-:Y:S05]  /*1b940*/  BRA `(.L_x_398) ;  /* 0xfffffe80007c7947 */ /* 0x000fea000383ffff */
.L_x_82:
[----:B------:R-:W-:-:S07]  /*1b950*/  MOV R0, UR4 ;  /* 0x0000000400007c02 */ /* 0x000fce0008000f00 */
.L_x_399:
[----:B--2---:R2:W3:Y:S02]  /*1b960*/  SYNCS.PHASECHK.TRANS64.TRYWAIT P0, [R0+URZ+0x14068], R7 ;  /* 0x01406807000075a7 */ /* 0x0044e400080011ff */
[----:B---3--:R-:W-:Y:S05]  /*1b970*/  @!P0 NANOSLEEP.SYNCS 0x989680 ;  /* 0x009896800000895d */ /* 0x008fea0003900000 */
[----:B------:R-:W3:Y:S02]  /*1b980*/  @!P0 SYNCS.PHASECHK.TRANS64 P0, [R0+URZ+0x14068], R7 ;  /* 0x01406807000085a7 */ /* 0x000ee400080010ff */
[----:B---3--:R-:W-:Y:S05]  /*1b990*/  @!P0 BRA `(.L_x_399) ;  /* 0xfffffffc00f08947 */ /* 0x008fea000383ffff */
[----:B------:R-:W-:Y:S05]  /*1b9a0*/  BRA `(.L_x_400) ;  /* 0xfffffe8000807947 */ /* 0x000fea000383ffff */
.L_x_89:
[----:B-1----:R1:W2:Y:S02]  /*1b9b0*/  SYNCS.PHASECHK.TRANS64.TRYWAIT P0, [R16+URZ+0x140c0], R3 ;  /* 0x0140c003100075a7 */ /* 0x0022a400080011ff */
[----:B--2---:R-:W-:Y:S05]  /*1b9c0*/  @!P0 NANOSLEEP.SYNCS 0x989680 ;  /* 0x009896800000895d */ /* 0x004fea0003900000 */
[----:B------:R-:W2:Y:S02]  /*1b9d0*/  @!P0 SYNCS.PHASECHK.TRANS64 P0, [R16+URZ+0x140c0], R3 ;  /* 0x0140c003100085a7 */ /* 0x000ea400080010ff */
[----:B--2---:R-:W-:Y:S05]  /*1b9e0*/  @!P0 BRA `(.L_x_89) ;  /* 0xfffffffc00f08947 */ /* 0x004fea000383ffff */
[----:B------:R-:W-:Y:S05]  /*1b9f0*/  BRA `(.L_x_401) ;  /* 0xfffffe8800247947 */ /* 0x000fea000383ffff */
.L_x_155:
[----:B-1----:R1:W2:Y:S02]  /*1ba00*/  SYNCS.PHASECHK.TRANS64.TRYWAIT P0, [R16+URZ+0x140c8], R3 ;  /* 0x0140c803100075a7 */ /* 0x0022a400080011ff */
[----:B--2---:R-:W-:Y:S05]  /*1ba10*/  @!P0 NANOSLEEP.SYNCS 0x989680 ;  /* 0x009896800000895d */ /* 0x004fea0003900000 */
[----:B------:R-:W2:Y:S02]  /*1ba20*/  @!P0 SYNCS.PHASECHK.TRANS64 P0, [R16+URZ+0x140c8], R3 ;  /* 0x0140c803100085a7 */ /* 0x000ea400080010ff */
[----:B--2---:R-:W-:Y:S05]  /*1ba30*/  @!P0 BRA `(.L_x_155) ;  /* 0xfffffffc00f08947 */ /* 0x004fea000383ffff */
[----:B------:R-:W-:Y:S05]  /*1ba40*/  BRA `(.L_x_402) ;  /* 0xfffffec4006c7947 */ /* 0x000fea000383ffff */
.L_x_160:
[----:B-1----:R-:W-:-:S04]  /*1ba50*/  MOV R0, UR39 ;  /* 0x0000002700007c02 */ /* 0x002fc80008000f00 */
[----:B------:R1:W2:Y:S03]  /*1ba60*/  SYNCS.PHASECHK.TRANS64.TRYWAIT P0, [R0+URZ+0x14070], R3 ;  /* 0x01407003000075a7 */ /* 0x0002a600080011ff */
[----:B--2---:R-:W-:Y:S05]  /*1ba70*/  @!P0 NANOSLEEP.SYNCS 0x989680 ;  /* 0x009896800000895d */ /* 0x004fea0003900000 */
[----:B------:R-:W2:Y:S02]  /*1ba80*/  @!P0 SYNCS.PHASECHK.TRANS64 P0, [R0+URZ+0x14070], R3 ;  /* 0x01407003000085a7 */ /* 0x000ea400080010ff */
[----:B--2---:R-:W-:Y:S05]  /*1ba90*/  @!P0 BRA `(.L_x_160) ;  /* 0xfffffffc00ec8947 */ /* 0x004fea000383ffff */
[----:B------:R-:W-:Y:S05]  /*1baa0*/  BRA `(.L_x_403) ;  /* 0xfffffec800707947 */ /* 0x000fea000383ffff */
.L_x_163:
[----:B-1----:R-:W-:-:S04]  /*1bab0*/  MOV R0, UR39 ;  /* 0x0000002700007c02 */ /* 0x002fc80008000f00 */
[----:B------:R1:W2:Y:S03]  /*1bac0*/  SYNCS.PHASECHK.TRANS64.TRYWAIT P0, [R0+URZ+0x14080], R3 ;  /* 0x01408003000075a7 */ /* 0x0002a600080011ff */
[----:B--2---:R-:W-:Y:S05]  /*1bad0*/  @!P0 NANOSLEEP.SYNCS 0x989680 ;  /* 0x009896800000895d */ /* 0x004fea0003900000 */
[----:B------:R-:W2:Y:S02]  /*1bae0*/  @!P0 SYNCS.PHASECHK.TRANS64 P0, [R0+URZ+0x14080], R3 ;  /* 0x01408003000085a7 */ /* 0x000ea400080010ff */
[----:B--2---:R-:W-:Y:S05]  /*1baf0*/  @!P0 BRA `(.L_x_163) ;  /* 0xfffffffc00ec8947 */ /* 0x004fea000383ffff */
[----:B------:R-:W-:Y:S05]  /*1bb00*/  BRA `(.L_x_404) ;  /* 0xfffffec800887947 */ /* 0x000fea000383ffff */
.L_x_166:
[----:B-1----:R-:W-:-:S04]  /*1bb10*/  MOV R0, UR39 ;  /* 0x0000002700007c02 */ /* 0x002fc80008000f00 */
[----:B------:R1:W2:Y:S03]  /*1bb20*/  SYNCS.PHASECHK.TRANS64.TRYWAIT P0, [R0+URZ+0x14070], R3 ;  /* 0x01407003000075a7 */ /* 0x0002a600080011ff */
[----:B--2---:R-:W-:Y:S05]  /*1bb30*/  @!P0 NANOSLEEP.SYNCS 0x989680 ;  /* 0x009896800000895d */ /* 0x004fea0003900000 */
[----:B------:R-:W2:Y:S02]  /*1bb40*/  @!P0 SYNCS.PHASECHK.TRANS64 P0, [R0+URZ+0x14070], R3 ;  /* 0x01407003000085a7 */ /* 0x000ea400080010ff */
[----:B--2---:R-:W-:Y:S05]  /*1bb50*/  @!P0 BRA `(.L_x_166) ;  /* 0xfffffffc00ec8947 */ /* 0x004fea000383ffff */
[----:B------:R-:W-:Y:S05]  /*1bb60*/  BRA `(.L_x_405) ;  /* 0xfffffecc00007947 */ /* 0x000fea000383ffff */
.L_x_168:
[----:B-1----:R-:W-:-:S04]  /*1bb70*/  MOV R0, UR39 ;  /* 0x0000002700007c02 */ /* 0x002fc80008000f00 */
[----:B------:R1:W2:Y:S03]  /*1bb80*/  SYNCS.PHASECHK.TRANS64.TRYWAIT P0, [R0+URZ+0x14090], R3 ;  /* 0x01409003000075a7 */ /* 0x0002a600080011ff */
[----:B--2---:R-:W-:Y:S05]  /*1bb90*/  @!P0 NANOSLEEP.SYNCS 0x989680 ;  /* 0x009896800000895d */ /* 0x004fea0003900000 */
[----:B------:R-:W2:Y:S02]  /*1bba0*/  @!P0 SYNCS.PHASECHK.TRANS64 P0, [R0+URZ+0x14090], R3 ;  /* 0x01409003000085a7 */ /* 0x000ea400080010ff */
[----:B--2---:R-:W-:Y:S05]  /*1bbb0*/  @!P0 BRA `(.L_x_168) ;  /* 0xfffffffc00ec8947 */ /* 0x004fea000383ffff */
[----:B------:R-:W-:Y:S05]  /*1bbc0*/  BRA `(.L_x_406) ;  /* 0xfffffecc00407947 */ /* 0x000fea000383ffff */
.L_x_181:
[----:B-1----:R-:W-:-:S04]  /*1bbd0*/  MOV R0, UR39 ;  /* 0x0000002700007c02 */ /* 0x002fc80008000f00 */
[----:B------:R1:W4:Y:S03]  /*1bbe0*/  SYNCS.PHASECHK.TRANS64.TRYWAIT P1, [R0+URZ+0x14080], R3 ;  /* 0x01408003000075a7 */ /* 0x00032600080211ff */
[----:B----4-:R-:W-:Y:S05]  /*1bbf0*/  @!P1 NANOSLEEP.SYNCS 0x989680 ;  /* 0x009896800000995d */ /* 0x010fea0003900000 */
[----:B------:R-:W4:Y:S02]  /*1bc00*/  @!P1 SYNCS.PHASECHK.TRANS64 P1, [R0+URZ+0x14080], R3 ;  /* 0x01408003000095a7 */ /* 0x000f2400080210ff */
[----:B----4-:R-:W-:Y:S05]  /*1bc10*/  @!P1 BRA `(.L_x_181) ;  /* 0xfffffffc00ec9947 */ /* 0x010fea000383ffff */
[----:B------:R-:W-:Y:S05]  /*1bc20*/  BRA `(.L_x_407) ;  /* 0xfffffed800bc7947 */ /* 0x000fea000383ffff */
.L_x_184:
[----:B-1----:R-:W-:-:S04]  /*1bc30*/  MOV R0, UR39 ;  /* 0x0000002700007c02 */ /* 0x002fc80008000f00 */
[----:B------:R1:W4:Y:S03]  /*1bc40*/  SYNCS.PHASECHK.TRANS64.TRYWAIT P0, [R0+URZ+0x14098], R3 ;  /* 0x01409803000075a7 */ /* 0x00032600080011ff */
[----:B----4-:R-:W-:Y:S05]  /*1bc50*/  @!P0 NANOSLEEP.SYNCS 0x989680 ;  /* 0x009896800000895d */ /* 0x010fea0003900000 */
[----:B------:R-:W4:Y:S02]  /*1bc60*/  @!P0 SYNCS.PHASECHK.TRANS64 P0, [R0+URZ+0x14098], R3 ;  /* 0x01409803000085a7 */ /* 0x000f2400080010ff */
[----:B----4-:R-:W-:Y:S05]  /*1bc70*/  @!P0 BRA `(.L_x_184) ;  /* 0xfffffffc00ec8947 */ /* 0x010fea000383ffff */
[----:B------:R-:W-:Y:S05]  /*1bc80*/  BRA `(.L_x_408) ;  /* 0xfffffedc00447947 */ /* 0x000fea000383ffff */
.L_x_199:
[----:B---3--:R3:W4:Y:S02]  /*1bc90*/  SYNCS.PHASECHK.TRANS64.TRYWAIT P0, [R24+URZ+0x14070], R3 ;  /* 0x01407003180075a7 */ /* 0x00872400080011ff */
[----:B----4-:R-:W-:Y:S05]  /*1bca0*/  @!P0 NANOSLEEP.SYNCS 0x989680 ;  /* 0x009896800000895d */ /* 0x010fea0003900000 */
[----:B------:R-:W4:Y:S02]  /*1bcb0*/  @!P0 SYNCS.PHASECHK.TRANS64 P0, [R24+URZ+0x14070], R3 ;  /* 0x01407003180085a7 */ /* 0x000f2400080010ff */
[----:B----4-:R-:W-:Y:S05]  /*1bcc0*/  @!P0 BRA `(.L_x_199) ;  /* 0xfffffffc00f08947 */ /* 0x010fea000383ffff */
[----:B------:R-:W-:Y:S05]  /*1bcd0*/  BRA `(.L_x_409) ;  /* 0xfffffee800e87947 */ /* 0x000fea000383ffff */
.L_x_202:
[----:B-1----:R1:W3:Y:S02]  /*1bce0*/  SYNCS.PHASECHK.TRANS64.TRYWAIT P0, [R24+URZ+0x14090], R3 ;  /* 0x01409003180075a7 */ /* 0x0022e400080011ff */
[----:B---3--:R-:W-:Y:S05]  /*1bcf0*/  @!P0 NANOSLEEP.SYNCS 0x989680 ;  /* 0x009896800000895d */ /* 0x008fea0003900000 */
[----:B------:R-:W3:Y:S02]  /*1bd00*/  @!P0 SYNCS.PHASECHK.TRANS64 P0, [R24+URZ+0x14090], R3 ;  /* 0x01409003180085a7 */ /* 0x000ee400080010ff */
[----:B---3--:R-:W-:Y:S05]  /*1bd10*/  @!P0 BRA `(.L_x_202) ;  /* 0xfffffffc00f08947 */ /* 0x008fea000383ffff */
[----:B------:R-:W-:Y:S05]  /*1bd20*/  BRA `(.L_x_410) ;  /* 0xfffffeec00087947 */ /* 0x000fea000383ffff */
.L_x_204:
[----:B-1----:R1:W3:Y:S02]  /*1bd30*/  SYNCS.PHASECHK.TRANS64.TRYWAIT P0, [R24+URZ+0x140c0], R5 ;  /* 0x0140c005180075a7 */ /* 0x0022e400080011ff */
[----:B---3--:R-:W-:Y:S05]  /*1bd40*/  @!P0 NANOSLEEP.SYNCS 0x989680 ;  /* 0x009896800000895d */ /* 0x008fea0003900000 */
[----:B------:R-:W3:Y:S02]  /*1bd50*/  @!P0 SYNCS.PHASECHK.TRANS64 P0, [R24+URZ+0x140c0], R5 ;  /* 0x0140c005180085a7 */ /* 0x000ee400080010ff */
[----:B---3--:R-:W-:Y:S05]  /*1bd60*/  @!P0 BRA `(.L_x_204) ;  /* 0xfffffffc00f08947 */ /* 0x008fea000383ffff */
[----:B------:R-:W-:Y:S05]  /*1bd70*/  BRA `(.L_x_411) ;  /* 0xfffffeec00147947 */ /* 0x000fea000383ffff */
.L_x_216:
[----:B------:R1:W1:Y:S02]  /*1bd80*/  SYNCS.PHASECHK.TRANS64.TRYWAIT P1, [R24+URZ+0x14080], R3 ;  /* 0x01408003180075a7 */ /* 0x00026400080211ff */
[----:B-1----:R-:W-:Y:S05]  /*1bd90*/  @!P1 NANOSLEEP.SYNCS 0x989680 ;  /* 0x009896800000995d */ /* 0x002fea0003900000 */
[----:B------:R-:W1:Y:S02]  /*1bda0*/  @!P1 SYNCS.PHASECHK.TRANS64 P1, [R24+URZ+0x14080], R3 ;  /* 0x01408003180095a7 */ /* 0x000e6400080210ff */
[----:B-1----:R-:W-:Y:S05]  /*1bdb0*/  @!P1 BRA `(.L_x_216) ;  /* 0xfffffffc00f09947 */ /* 0x002fea000383ffff */
[----:B------:R-:W-:Y:S05]  /*1bdc0*/  BRA `(.L_x_412) ;  /* 0xfffffefc00ec7947 */ /* 0x000fea000383ffff */
.L_x_220:
[----:B------:R1:W1:Y:S02]  /*1bdd0*/  SYNCS.PHASECHK.TRANS64.TRYWAIT P0, [R24+URZ+0x14098], R3 ;  /* 0x01409803180075a7 */ /* 0x00026400080011ff */
[----:B-1----:R-:W-:Y:S05]  /*1bde0*/  @!P0 NANOSLEEP.SYNCS 0x989680 ;  /* 0x009896800000895d */ /* 0x002fea0003900000 */
[----:B------:R-:W1:Y:S02]  /*1bdf0*/  @!P0 SYNCS.PHASECHK.TRANS64 P0, [R24+URZ+0x14098], R3 ;  /* 0x01409803180085a7 */ /* 0x000e6400080010ff */
[----:B-1----:R-:W-:Y:S05]  /*1be00*/  @!P0 BRA `(.L_x_220) ;  /* 0xfffffffc00f08947 */ /* 0x002fea000383ffff */
[----:B------:R-:W-:Y:S05]  /*1be10*/  BRA `(.L_x_413) ;  /* 0xffffff0000587947 */ /* 0x000fea000383ffff */
.L_x_222:
[----:B-1----:R1:W3:Y:S02]  /*1be20*/  SYNCS.PHASECHK.TRANS64.TRYWAIT P0, [R24+URZ+0x140c8], R3 ;  /* 0x0140c803180075a7 */ /* 0x0022e400080011ff */
[----:B---3--:R-:W-:Y:S05]  /*1be30*/  @!P0 NANOSLEEP.SYNCS 0x989680 ;  /* 0x009896800000895d */ /* 0x008fea0003900000 */
[----:B------:R-:W3:Y:S02]  /*1be40*/  @!P0 SYNCS.PHASECHK.TRANS64 P0, [R24+URZ+0x140c8], R3 ;  /* 0x0140c803180085a7 */ /* 0x000ee400080010ff */
[----:B---3--:R-:W-:Y:S05]  /*1be50*/  @!P0 BRA `(.L_x_222) ;  /* 0xfffffffc00f08947 */ /* 0x008fea000383ffff */
[----:B------:R-:W-:Y:S05]  /*1be60*/  BRA `(.L_x_414) ;  /* 0xffffff0000647947 */ /* 0x000fea000383ffff */
.L_x_234:
[----:B------:R-:W-:-:S07]  /*1be70*/  MOV R0, UR5 ;  /* 0x0000000500007c02 */ /* 0x000fce0008000f00 */
.L_x_415:
[----:B-1----:R1:W2:Y:S02]  /*1be80*/  SYNCS.PHASECHK.TRANS64.TRYWAIT P0, [R0+URZ], R3 ;  /* 0x00000003000075a7 */ /* 0x0022a400080011ff */
[----:B--2---:R-:W-:Y:S05]  /*1be90*/  @!P0 NANOSLEEP.SYNCS 0x989680 ;  /* 0x009896800000895d */ /* 0x004fea0003900000 */
[----:B------:R-:W2:Y:S02]  /*1bea0*/  @!P0 SYNCS.PHASECHK.TRANS64 P0, [R0+URZ], R3 ;  /* 0x00000003000085a7 */ /* 0x000ea400080010ff */
[----:B--2---:R-:W-:Y:S05]  /*1beb0*/  @!P0 BRA `(.L_x_415) ;  /* 0xfffffffc00f08947 */ /* 0x004fea000383ffff */
[----:B------:R-:W-:Y:S05]  /*1bec0*/  BRA `(.L_x_416) ;  /* 0xffffff1400907947 */ /* 0x000fea000383ffff */
.L_x_237:
[----:B------:R-:W-:-:S07]  /*1bed0*/  MOV R0, UR5 ;  /* 0x0000000500007c02 */ /* 0x000fce0008000f00 */
.L_x_417:
[----:B-1----:R1:W3:Y:S02]  /*1bee0*/  SYNCS.PHASECHK.TRANS64.TRYWAIT P1, [R0+URZ], R3 ;  /* 0x00000003000075a7 */ /* 0x0022e400080211ff */
[----:B---3--:R-:W-:Y:S05]  /*1bef0*/  @!P1 NANOSLEEP.SYNCS 0x989680 ;  /* 0x009896800000995d */ /* 0x008fea0003900000 */
[----:B------:R-:W3:Y:S02]  /*1bf00*/  @!P1 SYNCS.PHASECHK.TRANS64 P1, [R0+URZ], R3 ;  /* 0x00000003000095a7 */ /* 0x000ee400080210ff */
[----:B---3--:R-:W-:Y:S05]  /*1bf10*/  @!P1 BRA `(.L_x_417) ;  /* 0xfffffffc00f09947 */ /* 0x008fea000383ffff */
[----:B------:R-:W-:Y:S05]  /*1bf20*/  BRA `(.L_x_418) ;  /* 0xffffff1800347947 */ /* 0x000fea000383ffff */
.L_x_244:
[----:B-1----:R-:W-:-:S04]  /*1bf30*/  MOV R4, UR44 ;  /* 0x0000002c00047c02 */ /* 0x002fc80008000f00 */
[----:B------:R1:W2:Y:S03]  /*1bf40*/  SYNCS.PHASECHK.TRANS64.TRYWAIT P5, [R4+URZ+0x140d0], R3 ;  /* 0x0140d003040075a7 */ /* 0x0002a600080a11ff */
[----:B--2---:R-:W-:Y:S05]  /*1bf50*/  @!P5 NANOSLEEP.SYNCS 0x989680 ;  /* 0x009896800000d95d */ /* 0x004fea0003900000 */
[----:B------:R-:W2:Y:S02]  /*1bf60*/  @!P5 SYNCS.PHASECHK.TRANS64 P5, [R4+URZ+0x140d0], R3 ;  /* 0x0140d0030400d5a7 */ /* 0x000ea400080a10ff */
[----:B--2---:R-:W-:Y:S05]  /*1bf70*/  @!P5 BRA `(.L_x_244) ;  /* 0xfffffffc00ecd947 */ /* 0x004fea000383ffff */
[----:B------:R-:W-:Y:S05]  /*1bf80*/  BRA `(.L_x_419) ;  /* 0xffffff2400707947 */ /* 0x000fea000383ffff */
.L_x_249:
[----:B------:R-:W-:-:S07]  /*1bf90*/  MOV R5, UR6 ;  /* 0x0000000600057c02 */ /* 0x000fce0008000f00 */
.L_x_420:
[----:B--2---:R2:W4:Y:S02]  /*1bfa0*/  SYNCS.PHASECHK.TRANS64.TRYWAIT P2, [R5+URZ], R0 ;  /* 0x00000000050075a7 */ /* 0x00452400080411ff */
[----:B----4-:R-:W-:Y:S05]  /*1bfb0*/  @!P2 NANOSLEEP.SYNCS 0x989680 ;  /* 0x009896800000a95d */ /* 0x010fea0003900000 */
[----:B------:R-:W4:Y:S02]  /*1bfc0*/  @!P2 SYNCS.PHASECHK.TRANS64 P2, [R5+URZ], R0 ;  /* 0x000000000500a5a7 */ /* 0x000f2400080410ff */
[----:B----4-:R-:W-:Y:S05]  /*1bfd0*/  @!P2 BRA `(.L_x_420) ;  /* 0xfffffffc00f0a947 */ /* 0x010fea000383ffff */
[----:B------:R-:W-:Y:S05]  /*1bfe0*/  BRA `(.L_x_421) ;  /* 0xffffff5400187947 */ /* 0x000fea000383ffff */
.L_x_254:
[----:B------:R-:W-:-:S07]  /*1bff0*/  MOV R3, UR6 ;  /* 0x0000000600037c02 */ /* 0x000fce0008000f00 */
.L_x_422:
[----:B-1----:R1:W2:Y:S02]  /*1c000*/  SYNCS.PHASECHK.TRANS64.TRYWAIT P1, [R3+URZ], R0 ;  /* 0x00000000030075a7 */ /* 0x0022a400080211ff */
[----:B--2---:R-:W-:Y:S05]  /*1c010*/  @!P1 NANOSLEEP.SYNCS 0x989680 ;  /* 0x009896800000995d */ /* 0x004fea0003900000 */
[----:B------:R-:W2:Y:S02]  /*1c020*/  @!P1 SYNCS.PHASECHK.TRANS64 P1, [R3+URZ], R0 ;  /* 0x00000000030095a7 */ /* 0x000ea400080210ff */
[----:B--2---:R-:W-:Y:S05]  /*1c030*/  @!P1 BRA `(.L_x_422) ;  /* 0xfffffffc00f09947 */ /* 0x004fea000383ffff */
[----:B------:R-:W-:Y:S05]  /*1c040*/  BRA `(.L_x_423) ;  /* 0xffffff58007c7947 */ /* 0x000fea000383ffff */
.L_x_259:
[----:B------:R-:W-:-:S07]  /*1c050*/  MOV R0, UR4 ;  /* 0x0000000400007c02 */ /* 0x000fce0008000f00 */
.L_x_424:
[----:B-1----:R1:W3:Y:S02]  /*1c060*/  SYNCS.PHASECHK.TRANS64.TRYWAIT P1, [R0+URZ], R3 ;  /* 0x00000003000075a7 */ /* 0x0022e400080211ff */
[----:B---3--:R-:W-:Y:S05]  /*1c070*/  @!P1 NANOSLEEP.SYNCS 0x989680 ;  /* 0x009896800000995d */ /* 0x008fea0003900000 */
[----:B------:R-:W3:Y:S02]  /*1c080*/  @!P1 SYNCS.PHASECHK.TRANS64 P1, [R0+URZ], R3 ;  /* 0x00000003000095a7 */ /* 0x000ee400080210ff */
[----:B---3--:R-:W-:Y:S05]  /*1c090*/  @!P1 BRA `(.L_x_424) ;  /* 0xfffffffc00f09947 */ /* 0x008fea000383ffff */
[----:B------:R-:W-:Y:S05]  /*1c0a0*/  BRA `(.L_x_425) ;  /* 0xffffff5c006c7947 */ /* 0x000fea000383ffff */
.L_x_266:
[----:B-1----:R-:W-:-:S04]  /*1c0b0*/  MOV R4, UR44 ;  /* 0x0000002c00047c02 */ /* 0x002fc80008000f00 */
[----:B------:R1:W4:Y:S03]  /*1c0c0*/  SYNCS.PHASECHK.TRANS64.TRYWAIT P5, [R4+URZ+0x140d0], R3 ;  /* 0x0140d003040075a7 */ /* 0x00032600080a11ff */
[----:B----4-:R-:W-:Y:S05]  /*1c0d0*/  @!P5 NANOSLEEP.SYNCS 0x989680 ;  /* 0x009896800000d95d */ /* 0x010fea0003900000 */
[----:B------:R-:W4:Y:S02]  /*1c0e0*/  @!P5 SYNCS.PHASECHK.TRANS64 P5, [R4+URZ+0x140d0], R3 ;  /* 0x0140d0030400d5a7 */ /* 0x000f2400080a10ff */
[----:B----4-:R-:W-:Y:S05]  /*1c0f0*/  @!P5 BRA `(.L_x_266) ;  /* 0xfffffffc00ecd947 */ /* 0x010fea000383ffff */
[----:B------:R-:W-:Y:S05]  /*1c100*/  BRA `(.L_x_426) ;  /* 0xffffff9000c07947 */ /* 0x000fea000383ffff */
.L_x_271:
[----:B------:R-:W-:-:S07]  /*1c110*/  MOV R3, UR5 ;  /* 0x0000000500037c02 */ /* 0x000fce0008000f00 */
.L_x_427:
[----:B--2---:R2:W3:Y:S02]  /*1c120*/  SYNCS.PHASECHK.TRANS64.TRYWAIT P2, [R3+URZ], R0 ;  /* 0x00000000030075a7 */ /* 0x0044e400080411ff */
[----:B---3--:R-:W-:Y:S05]  /*1c130*/  @!P2 NANOSLEEP.SYNCS 0x989680 ;  /* 0x009896800000a95d */ /* 0x008fea0003900000 */
[----:B------:R-:W3:Y:S02]  /*1c140*/  @!P2 SYNCS.PHASECHK.TRANS64 P2, [R3+URZ], R0 ;  /* 0x000000000300a5a7 */ /* 0x000ee400080410ff */
[----:B---3--:R-:W-:Y:S05]  /*1c150*/  @!P2 BRA `(.L_x_427) ;  /* 0xfffffffc00f0a947 */ /* 0x008fea000383ffff */
[----:B------:R-:W-:Y:S05]  /*1c160*/  BRA `(.L_x_428) ;  /* 0xffffffc000687947 */ /* 0x000fea000383ffff */
.L_x_276:
[----:B------:R-:W-:-:S07]  /*1c170*/  MOV R3, UR5 ;  /* 0x0000000500037c02 */ /* 0x000fce0008000f00 */
.L_x_429:
[----:B-1----:R1:W2:Y:S02]  /*1c180*/  SYNCS.PHASECHK.TRANS64.TRYWAIT P1, [R3+URZ], R0 ;  /* 0x00000000030075a7 */ /* 0x0022a400080211ff */
[----:B--2---:R-:W-:Y:S05]  /*1c190*/  @!P1 NANOSLEEP.SYNCS 0x989680 ;  /* 0x009896800000995d */ /* 0x004fea0003900000 */
[----:B------:R-:W2:Y:S02]  /*1c1a0*/  @!P1 SYNCS.PHASECHK.TRANS64 P1, [R3+URZ], R0 ;  /* 0x00000000030095a7 */ /* 0x000ea400080210ff */
[----:B--2---:R-:W-:Y:S05]  /*1c1b0*/  @!P1 BRA `(.L_x_429) ;  /* 0xfffffffc00f09947 */ /* 0x004fea000383ffff */
[----:B------:R-:W-:Y:S05]  /*1c1c0*/  BRA `(.L_x_430) ;  /* 0xffffffc400c07947 */ /* 0x000fea000383ffff */
.L_x_281:
[----:B------:R-:W-:-:S07]  /*1c1d0*/  MOV R0, UR7 ;  /* 0x0000000700007c02 */ /* 0x000fce0008000f00 */
.L_x_431:
[----:B-1----:R1:W3:Y:S02]  /*1c1e0*/  SYNCS.PHASECHK.TRANS64.TRYWAIT P0, [R0+URZ], R3 ;  /* 0x00000003000075a7 */ /* 0x0022e400080011ff */
[----:B---3--:R-:W-:Y:S05]  /*1c1f0*/  @!P0 NANOSLEEP.SYNCS 0x989680 ;  /* 0x009896800000895d */ /* 0x008fea0003900000 */
[----:B------:R-:W3:Y:S02]  /*1c200*/  @!P0 SYNCS.PHASECHK.TRANS64 P0, [R0+URZ], R3 ;  /* 0x00000003000085a7 */ /* 0x000ee400080010ff */
[----:B---3--:R-:W-:Y:S05]  /*1c210*/  @!P0 BRA `(.L_x_431) ;  /* 0xfffffffc00f08947 */ /* 0x008fea000383ffff */
[----:B------:R-:W-:Y:S05]  /*1c220*/  BRA `(.L_x_432) ;  /* 0xffffffc800807947 */ /* 0x000fea000383ffff */
.L_x_285:
[----:B------:R-:W-:-:S07]  /*1c230*/  MOV R0, UR8 ;  /* 0x0000000800007c02 */ /* 0x000fce0008000f00 */
.L_x_433:
[----:B-1----:R1:W2:Y:S02]  /*1c240*/  SYNCS.PHASECHK.TRANS64.TRYWAIT P1, [R0+URZ+0x14010], R3 ;  /* 0x01401003000075a7 */ /* 0x0022a400080211ff */
[----:B--2---:R-:W-:Y:S05]  /*1c250*/  @!P1 NANOSLEEP.SYNCS 0x989680 ;  /* 0x009896800000995d */ /* 0x004fea0003900000 */
[----:B------:R-:W2:Y:S02]  /*1c260*/  @!P1 SYNCS.PHASECHK.TRANS64 P1, [R0+URZ+0x14010], R3 ;  /* 0x01401003000095a7 */ /* 0x000ea400080210ff */
[----:B--2---:R-:W-:Y:S05]  /*1c270*/  @!P1 BRA `(.L_x_433) ;  /* 0xfffffffc00f09947 */ /* 0x004fea000383ffff */
[----:B------:R-:W-:Y:S05]  /*1c280*/  BRA `(.L_x_434) ;  /* 0xffffffcc00947947 */ /* 0x000fea000383ffff */
.L_x_291:
[----:B-1----:R-:W-:-:S07]  /*1c290*/  MOV R0, UR8 ;  /* 0x0000000800007c02 */ /* 0x002fce0008000f00 */
.L_x_435:
[----:B-1----:R1:W2:Y:S02]  /*1c2a0*/  SYNCS.PHASECHK.TRANS64.TRYWAIT P1, [R0+URZ+0x14038], R3 ;  /* 0x01403803000075a7 */ /* 0x0022a400080211ff */
[----:B--2---:R-:W-:Y:S05]  /*1c2b0*/  @!P1 NANOSLEEP.SYNCS 0x989680 ;  /* 0x009896800000995d */ /* 0x004fea0003900000 */
[----:B------:R-:W2:Y:S02]  /*1c2c0*/  @!P1 SYNCS.PHASECHK.TRANS64 P1, [R0+URZ+0x14038], R3 ;  /* 0x01403803000095a7 */ /* 0x000ea400080210ff */
[----:B--2---:R-:W-:Y:S05]  /*1c2d0*/  @!P1 BRA `(.L_x_435) ;  /* 0xfffffffc00f09947 */ /* 0x004fea000383ffff */
[----:B------:R-:W-:Y:S05]  /*1c2e0*/  BRA `(.L_x_436) ;  /* 0xffffffcc00e87947 */ /* 0x000fea000383ffff */
.L_x_297:
[----:B-1----:R-:W-:-:S07]  /*1c2f0*/  MOV R0, UR8 ;  /* 0x0000000800007c02 */ /* 0x002fce0008000f00 */
.L_x_437:
[----:B-1----:R1:W2:Y:S02]  /*1c300*/  SYNCS.PHASECHK.TRANS64.TRYWAIT P2, [R0+URZ+0x14018], R3 ;  /* 0x01401803000075a7 */ /* 0x0022a400080411ff */
[----:B--2---:R-:W-:Y:S05]  /*1c310*/  @!P2 NANOSLEEP.SYNCS 0x989680 ;  /* 0x009896800000a95d */ /* 0x004fea0003900000 */
[----:B------:R-:W2:Y:S02]  /*1c320*/  @!P2 SYNCS.PHASECHK.TRANS64 P2, [R0+URZ+0x14018], R3 ;  /* 0x014018030000a5a7 */ /* 0x000ea400080410ff */
[----:B--2---:R-:W-:Y:S05]  /*1c330*/  @!P2 BRA `(.L_x_437) ;  /* 0xfffffffc00f0a947 */ /* 0x004fea000383ffff */
[----:B------:R-:W-:Y:S05]  /*1c340*/  BRA `(.L_x_438) ;  /* 0xffffffd000407947 */ /* 0x000fea000383ffff */
.L_x_303:
[----:B-1----:R-:W-:-:S07]  /*1c350*/  MOV R0, UR8 ;  /* 0x0000000800007c02 */ /* 0x002fce0008000f00 */
.L_x_439:
[----:B-1----:R1:W2:Y:S02]  /*1c360*/  SYNCS.PHASECHK.TRANS64.TRYWAIT P2, [R0+URZ+0x14040], R3 ;  /* 0x01404003000075a7 */ /* 0x0022a400080411ff */
[----:B--2---:R-:W-:Y:S05]  /*1c370*/  @!P2 NANOSLEEP.SYNCS 0x989680 ;  /* 0x009896800000a95d */ /* 0x004fea0003900000 */
[----:B------:R-:W2:Y:S02]  /*1c380*/  @!P2 SYNCS.PHASECHK.TRANS64 P2, [R0+URZ+0x14040], R3 ;  /* 0x014040030000a5a7 */ /* 0x000ea400080410ff */
[----:B--2---:R-:W-:Y:S05]  /*1c390*/  @!P2 BRA `(.L_x_439) ;  /* 0xfffffffc00f0a947 */ /* 0x004fea000383ffff */
[----:B------:R-:W-:Y:S05]  /*1c3a0*/  BRA `(.L_x_440) ;  /* 0xffffffd000947947 */ /* 0x000fea000383ffff */
.L_x_309:
[----:B------:R-:W-:-:S07]  /*1c3b0*/  MOV R0, UR33 ;  /* 0x0000002100007c02 */ /* 0x000fce0008000f00 */
.L_x_441:
[----:B-1----:R1:W2:Y:S02]  /*1c3c0*/  SYNCS.PHASECHK.TRANS64.TRYWAIT P2, [R0+URZ+0x14038], R3 ;  /* 0x01403803000075a7 */ /* 0x0022a400080411ff */
[----:B--2---:R-:W-:Y:S05]  /*1c3d0*/  @!P2 NANOSLEEP.SYNCS 0x989680 ;  /* 0x009896800000a95d */ /* 0x004fea0003900000 */
[----:B------:R-:W2:Y:S02]  /*1c3e0*/  @!P2 SYNCS.PHASECHK.TRANS64 P2, [R0+URZ+0x14038], R3 ;  /* 0x014038030000a5a7 */ /* 0x000ea400080410ff */
[----:B--2---:R-:W-:Y:S05]  /*1c3f0*/  @!P2 BRA `(.L_x_441) ;  /* 0xfffffffc00f0a947 */ /* 0x004fea000383ffff */
[----:B------:R-:W-:Y:S05]  /*1c400*/  BRA `(.L_x_442) ;  /* 0xffffffd400347947 */ /* 0x000fea000383ffff */
.L_x_314:
[----:B------:R-:W-:-:S07]  /*1c410*/  MOV R0, UR17 ;  /* 0x0000001100007c02 */ /* 0x000fce0008000f00 */
.L_x_443:
[----:B-1----:R1:W2:Y:S02]  /*1c420*/  SYNCS.PHASECHK.TRANS64.TRYWAIT P2, [R0+URZ+0x14038], R5 ;  /* 0x01403805000075a7 */ /* 0x0022a400080411ff */
[----:B--2---:R-:W-:Y:S05]  /*1c430*/  @!P2 NANOSLEEP.SYNCS 0x989680 ;  /* 0x009896800000a95d */ /* 0x004fea0003900000 */
[----:B------:R-:W2:Y:S02]  /*1c440*/  @!P2 SYNCS.PHASECHK.TRANS64 P2, [R0+URZ+0x14038], R5 ;  /* 0x014038050000a5a7 */ /* 0x000ea400080410ff */
[----:B--2---:R-:W-:Y:S05]  /*1c450*/  @!P2 BRA `(.L_x_443) ;  /* 0xfffffffc00f0a947 */ /* 0x004fea000383ffff */
[----:B------:R-:W-:Y:S05]  /*1c460*/  BRA `(.L_x_444) ;  /* 0xffffffd400907947 */ /* 0x000fea000383ffff */
.L_x_319:
[----:B------:R-:W-:-:S07]  /*1c470*/  MOV R0, UR25 ;  /* 0x0000001900007c02 */ /* 0x000fce0008000f00 */
.L_x_445:
[----:B-1----:R1:W2:Y:S02]  /*1c480*/  SYNCS.PHASECHK.TRANS64.TRYWAIT P2, [R0+URZ+0x14038], R5 ;  /* 0x01403805000075a7 */ /* 0x0022a400080411ff */
[----:B--2---:R-:W-:Y:S05]  /*1c490*/  @!P2 NANOSLEEP.SYNCS 0x989680 ;  /* 0x009896800000a95d */ /* 0x004fea0003900000 */
[----:B------:R-:W2:Y:S02]  /*1c4a0*/  @!P2 SYNCS.PHASECHK.TRANS64 P2, [R0+URZ+0x14038], R5 ;  /* 0x014038050000a5a7 */ /* 0x000ea400080410ff */
[----:B--2---:R-:W-:Y:S05]  /*1c4b0*/  @!P2 BRA `(.L_x_445) ;  /* 0xfffffffc00f0a947 */ /* 0x004fea000383ffff */
[----:B------:R-:W-:Y:S05]  /*1c4c0*/  BRA `(.L_x_446) ;  /* 0xffffffd400f47947 */ /* 0x000fea000383ffff */
.L_x_324:
[----:B------:R-:W-:-:S07]  /*1c4d0*/  MOV R0, UR17 ;  /* 0x0000001100007c02 */ /* 0x000fce0008000f00 */
.L_x_447:
[----:B-1----:R1:W2:Y:S02]  /*1c4e0*/  SYNCS.PHASECHK.TRANS64.TRYWAIT P2, [R0+URZ+0x14038], R5 ;  /* 0x01403805000075a7 */ /* 0x0022a400080411ff */
[----:B--2---:R-:W-:Y:S05]  /*1c4f0*/  @!P2 NANOSLEEP.SYNCS 0x989680 ;  /* 0x009896800000a95d */ /* 0x004fea0003900000 */
[----:B------:R-:W2:Y:S02]  /*1c500*/  @!P2 SYNCS.PHASECHK.TRANS64 P2, [R0+URZ+0x14038], R5 ;  /* 0x014038050000a5a7 */ /* 0x000ea400080410ff */
[----:B--2---:R-:W-:Y:S05]  /*1c510*/  @!P2 BRA `(.L_x_447) ;  /* 0xfffffffc00f0a947 */ /* 0x004fea000383ffff */
[----:B------:R-:W-:Y:S05]  /*1c520*/  BRA `(.L_x_448) ;  /* 0xffffffd800547947 */ /* 0x000fea000383ffff */
.L_x_329:
[----:B------:R-:W-:-:S07]  /*1c530*/  MOV R0, UR17 ;  /* 0x0000001100007c02 */ /* 0x000fce0008000f00 */
.L_x_449:
[----:B-1----:R1:W2:Y:S02]  /*1c540*/  SYNCS.PHASECHK.TRANS64.TRYWAIT P2, [R0+URZ+0x14038], R5 ;  /* 0x01403805000075a7 */ /* 0x0022a400080411ff */
[----:B--2---:R-:W-:Y:S05]  /*1c550*/  @!P2 NANOSLEEP.SYNCS 0x989680 ;  /* 0x009896800000a95d */ /* 0x004fea0003900000 */
[----:B------:R-:W2:Y:S02]  /*1c560*/  @!P2 SYNCS.PHASECHK.TRANS64 P2, [R0+URZ+0x14038], R5 ;  /* 0x014038050000a5a7 */ /* 0x000ea400080410ff */
[----:B--2---:R-:W-:Y:S05]  /*1c570*/  @!P2 BRA `(.L_x_449) ;  /* 0xfffffffc00f0a947 */ /* 0x004fea000383ffff */
[----:B------:R-:W-:Y:S05]  /*1c580*/  BRA `(.L_x_450) ;  /* 0xffffffd800b87947 */ /* 0x000fea000383ffff */
.L_x_334:
[----:B------:R-:W-:-:S07]  /*1c590*/  MOV R0, UR17 ;  /* 0x0000001100007c02 */ /* 0x000fce0008000f00 */
.L_x_451:
[----:B-1----:R1:W2:Y:S02]  /*1c5a0*/  SYNCS.PHASECHK.TRANS64.TRYWAIT P2, [R0+URZ+0x14038], R5 ;  /* 0x01403805000075a7 */ /* 0x0022a400080411ff */
[----:B--2---:R-:W-:Y:S05]  /*1c5b0*/  @!P2 NANOSLEEP.SYNCS 0x989680 ;  /* 0x009896800000a95d */ /* 0x004fea0003900000 */
[----:B------:R-:W2:Y:S02]  /*1c5c0*/  @!P2 SYNCS.PHASECHK.TRANS64 P2, [R0+URZ+0x14038], R5 ;  /* 0x014038050000a5a7 */ /* 0x000ea400080410ff */
[----:B--2---:R-:W-:Y:S05]  /*1c5d0*/  @!P2 BRA `(.L_x_451) ;  /* 0xfffffffc00f0a947 */ /* 0x004fea000383ffff */
[----:B------:R-:W-:Y:S05]  /*1c5e0*/  BRA `(.L_x_452) ;  /* 0xffffffdc001c7947 */ /* 0x000fea000383ffff */
.L_x_339:
[----:B------:R-:W-:-:S07]  /*1c5f0*/  MOV R0, UR17 ;  /* 0x0000001100007c02 */ /* 0x000fce0008000f00 */
.L_x_453:
[----:B-1----:R1:W2:Y:S02]  /*1c600*/  SYNCS.PHASECHK.TRANS64.TRYWAIT P2, [R0+URZ+0x14038], R5 ;  /* 0x01403805000075a7 */ /* 0x0022a400080411ff */
[----:B--2---:R-:W-:Y:S05]  /*1c610*/  @!P2 NANOSLEEP.SYNCS 0x989680 ;  /* 0x009896800000a95d */ /* 0x004fea0003900000 */
[----:B------:R-:W2:Y:S02]  /*1c620*/  @!P2 SYNCS.PHASECHK.TRANS64 P2, [R0+URZ+0x14038], R5 ;  /* 0x014038050000a5a7 */ /* 0x000ea400080410ff */
[----:B--2---:R-:W-:Y:S05]  /*1c630*/  @!P2 BRA `(.L_x_453) ;  /* 0xfffffffc00f0a947 */ /* 0x004fea000383ffff */
[----:B------:R-:W-:Y:S05]  /*1c640*/  BRA `(.L_x_454) ;  /* 0xffffffdc00807947 */ /* 0x000fea000383ffff */
.L_x_344:
[----:B------:R-:W-:-:S07]  /*1c650*/  MOV R0, UR17 ;  /* 0x0000001100007c02 */ /* 0x000fce0008000f00 */
.L_x_455:
[----:B-1----:R1:W2:Y:S02]  /*1c660*/  SYNCS.PHASECHK.TRANS64.TRYWAIT P2, [R0+URZ+0x14038], R5 ;  /* 0x01403805000075a7 */ /* 0x0022a400080411ff */
[----:B--2---:R-:W-:Y:S05]  /*1c670*/  @!P2 NANOSLEEP.SYNCS 0x989680 ;  /* 0x009896800000a95d */ /* 0x004fea0003900000 */
[----:B------:R-:W2:Y:S02]  /*1c680*/  @!P2 SYNCS.PHASECHK.TRANS64 P2, [R0+URZ+0x14038], R5 ;  /* 0x014038050000a5a7 */ /* 0x000ea400080410ff */
[----:B--2---:R-:W-:Y:S05]  /*1c690*/  @!P2 BRA `(.L_x_455) ;  /* 0xfffffffc00f0a947 */ /* 0x004fea000383ffff */
[----:B------:R-:W-:Y:S05]  /*1c6a0*/  BRA `(.L_x_456) ;  /* 0xffffffdc00e47947 */ /* 0x000fea000383ffff */
.L_x_350:
[----:B------:R-:W-:-:S07]  /*1c6b0*/  MOV R0, UR25 ;  /* 0x0000001900007c02 */ /* 0x000fce0008000f00 */
.L_x_457:
[----:B-1----:R1:W2:Y:S02]  /*1c6c0*/  SYNCS.PHASECHK.TRANS64.TRYWAIT P2, [R0+URZ+0x14038], R3 ;  /* 0x01403803000075a7 */ /* 0x0022a400080411ff */
[----:B--2---:R-:W-:Y:S05]  /*1c6d0*/  @!P2 NANOSLEEP.SYNCS 0x989680 ;  /* 0x009896800000a95d */ /* 0x004fea0003900000 */
[----:B------:R-:W2:Y:S02]  /*1c6e0*/  @!P2 SYNCS.PHASECHK.TRANS64 P2, [R0+URZ+0x14038], R3 ;  /* 0x014038030000a5a7 */ /* 0x000ea400080410ff */
[----:B--2---:R-:W-:Y:S05]  /*1c6f0*/  @!P2 BRA `(.L_x_457) ;  /* 0xfffffffc00f0a947 */ /* 0x004fea000383ffff */
[----:B------:R-:W-:Y:S05]  /*1c700*/  BRA `(.L_x_458) ;  /* 0xffffffe000707947 */ /* 0x000fea000383ffff */
.L_x_355:
[----:B------:R-:W-:-:S07]  /*1c710*/  MOV R0, UR17 ;  /* 0x0000001100007c02 */ /* 0x000fce0008000f00 */
.L_x_459:
[----:B-1----:R1:W2:Y:S02]  /*1c720*/  SYNCS.PHASECHK.TRANS64.TRYWAIT P2, [R0+URZ+0x14038], R5 ;  /* 0x01403805000075a7 */ /* 0x0022a400080411ff */
[----:B--2---:R-:W-:Y:S05]  /*1c730*/  @!P2 NANOSLEEP.SYNCS 0x989680 ;  /* 0x009896800000a95d */ /* 0x004fea0003900000 */
[----:B------:R-:W2:Y:S02]  /*1c740*/  @!P2 SYNCS.PHASECHK.TRANS64 P2, [R0+URZ+0x14038], R5 ;  /* 0x014038050000a5a7 */ /* 0x000ea400080410ff */
[----:B--2---:R-:W-:Y:S05]  /*1c750*/  @!P2 BRA `(.L_x_459) ;  /* 0xfffffffc00f0a947 */ /* 0x004fea000383ffff */
[----:B------:R-:W-:Y:S05]  /*1c760*/  BRA `(.L_x_460) ;  /* 0xffffffe000d07947 */ /* 0x000fea000383ffff */
.L_x_361:
[----:B------:R-:W-:-:S07]  /*1c770*/  MOV R0, UR16 ;  /* 0x0000001000007c02 */ /* 0x000fce0008000f00 */
.L_x_461:
[----:B-1----:R1:W2:Y:S02]  /*1c780*/  SYNCS.PHASECHK.TRANS64.TRYWAIT P0, [R0+URZ+0x140b0], R3 ;  /* 0x0140b003000075a7 */ /* 0x0022a400080011ff */
[----:B--2---:R-:W-:Y:S05]  /*1c790*/  @!P0 NANOSLEEP.SYNCS 0x989680 ;  /* 0x009896800000895d */ /* 0x004fea0003900000 */
[----:B------:R-:W2:Y:S02]  /*1c7a0*/  @!P0 SYNCS.PHASECHK.TRANS64 P0, [R0+URZ+0x140b0], R3 ;  /* 0x0140b003000085a7 */ /* 0x000ea400080010ff */
[----:B--2---:R-:W-:Y:S05]  /*1c7b0*/  @!P0 BRA `(.L_x_461) ;  /* 0xfffffffc00f08947 */ /* 0x004fea000383ffff */
[----:B------:R-:W-:Y:S05]  /*1c7c0*/  BRA `(.L_x_462) ;  /* 0xffffffe400d07947 */ /* 0x000fea000383ffff */
.L_x_363:
[----:B-1----:R-:W-:-:S07]  /*1c7d0*/  MOV R0, UR16 ;  /* 0x0000001000007c02 */ /* 0x002fce0008000f00 */
.L_x_463:
[----:B-1----:R1:W2:Y:S02]  /*1c7e0*/  SYNCS.PHASECHK.TRANS64.TRYWAIT P0, [R0+URZ+0x140b8], R3 ;  /* 0x0140b803000075a7 */ /* 0x0022a400080011ff */
[----:B--2---:R-:W-:Y:S05]  /*1c7f0*/  @!P0 NANOSLEEP.SYNCS 0x989680 ;  /* 0x009896800000895d */ /* 0x004fea0003900000 */
[----:B------:R-:W2:Y:S02]  /*1c800*/  @!P0 SYNCS.PHASECHK.TRANS64 P0, [R0+URZ+0x140b8], R3 ;  /* 0x0140b803000085a7 */ /* 0x000ea400080010ff */
[----:B--2---:R-:W-:Y:S05]  /*1c810*/  @!P0 BRA `(.L_x_463) ;  /* 0xfffffffc00f08947 */ /* 0x004fea000383ffff */
[----:B------:R-:W-:Y:S05]  /*1c820*/  BRA `(.L_x_464) ;  /* 0xffffffe400e07947 */ /* 0x000fea000383ffff */
        .weak           $__internal_0_$__cuda_sm10x_tcgen05_guardrail_trap_col_being_dealloced_not_returned_by_alloc
        .type           $__internal_0_$__cuda_sm10x_tcgen05_guardrail_trap_col_being_dealloced_not_returned_by_alloc,@function
        .size           $__internal_0_$__cuda_sm10x_tcgen05_guardrail_trap_col_being_dealloced_not_returned_by_alloc,($__internal_1_$__cuda_sm10x_tcgen05_guardrail_trap_phase_invalid_during_alloc - $__internal_0_$__cuda_sm10x_tcgen05_guardrail_trap_col_being_dealloced_not_returned_by_alloc)
$__internal_0_$__cuda_sm10x_tcgen05_guardrail_trap_col_being_dealloced_not_returned_by_alloc:
[----:B------:R-:W-:Y:S05]  /*1c830*/  BPT.TRAP 0x1 ;  /* 0x000000040000795c */ /* 0x000fea0000300000 */
[----:B------:R-:W-:-:S04]  /*1c840*/  HFMA2 R3, -RZ, RZ, 0, 0 ;  /* 0x00000000ff037431 */ /* 0x000fc800000001ff */
[----:B------:R-:W-:Y:S05]  /*1c850*/  RET.REL.NODEC R2 `(_ZN7cutlass13device_kernelINS_4fmha6kernel36Sm100FmhaFwdKernelTmaWarpspecializedIN4cute5tupleIJiiiNS5_IJNS5_IJiiEEEiEEEEEENS1_10collective38Sm100FmhaFwdMainloopTmaWarpspecializedINS_6half_tEffNS5_IJNS4_1CILi256EEENSC_ILi128EEENSC_ILi64EEEEEENS5_IJiNSC_ILi1EEES7_EEENS5_IJiSH_NS5_IJNS5_IJNSC_ILi0EEEiEEEiEEEEEESM_NS9_10CausalMaskILb1EEENS5_IJNSC_ILi2EEESH_SH_EEENSC_ILb0EEEEENS9_38Sm100FmhaFwdEpilogueTmaWarpspecializedISB_fNS5_IJSE_SF_SE_EEESI_NS5_IJSH_S7_EEESR_EENS2_23IndividualTileSchedulerENS2_41Sm100FmhaCtxKernelWarpspecializedScheduleEEEEEvNT_6ParamsE) ;  /* 0xfffffe3402e87950 */ /* 0x000fea0003c3ffff */
        .weak           $__internal_1_$__cuda_sm10x_tcgen05_guardrail_trap_phase_invalid_during_alloc
        .type           $__internal_1_$__cuda_sm10x_tcgen05_guardrail_trap_phase_invalid_during_alloc,@function
        .size           $__internal_1_$__cuda_sm10x_tcgen05_guardrail_trap_phase_invalid_during_alloc,($__internal_2_$__cuda_sm10x_tcgen05_guardrail_trap_unallocated_columns_being_dealloced - $__internal_1_$__cuda_sm10x_tcgen05_guardrail_trap_phase_invalid_during_alloc)
$__internal_1_$__cuda_sm10x_tcgen05_guardrail_trap_phase_invalid_during_alloc:
[----:B------:R-:W-:Y:S05]  /*1c860*/  BPT.TRAP 0x1 ;  /* 0x000000040000795c */ /* 0x000fea0000300000 */
[----:B------:R-:W-:-:S04]  /*1c870*/  MOV R3, 0x0 ;  /* 0x0000000000037802 */ /* 0x000fc80000000f00 */
[----:B------:R-:W-:Y:S05]  /*1c880*/  RET.REL.NODEC R2 `(_ZN7cutlass13device_kernelINS_4fmha6kernel36Sm100FmhaFwdKernelTmaWarpspecializedIN4cute5tupleIJiiiNS5_IJNS5_IJiiEEEiEEEEEENS1_10collective38Sm100FmhaFwdMainloopTmaWarpspecializedINS_6half_tEffNS5_IJNS4_1CILi256EEENSC_ILi128EEENSC_ILi64EEEEEENS5_IJiNSC_ILi1EEES7_EEENS5_IJiSH_NS5_IJNS5_IJNSC_ILi0EEEiEEEiEEEEEESM_NS9_10CausalMaskILb1EEENS5_IJNSC_ILi2EEESH_SH_EEENSC_ILb0EEEEENS9_38Sm100FmhaFwdEpilogueTmaWarpspecializedISB_fNS5_IJSE_SF_SE_EEESI_NS5_IJSH_S7_EEESR_EENS2_23IndividualTileSchedulerENS2_41Sm100FmhaCtxKernelWarpspecializedScheduleEEEEEvNT_6ParamsE) ;  /* 0xfffffe3402dc7950 */ /* 0x000fea0003c3ffff */
        .weak           $__internal_2_$__cuda_sm10x_tcgen05_guardrail_trap_unallocated_columns_being_dealloced
        .type           $__internal_2_$__cuda_sm10x_tcgen05_guardrail_trap_unallocated_columns_being_dealloced,@function
        .size           $__internal_2_$__cuda_sm10x_tcgen05_guardrail_trap_unallocated_columns_being_dealloced,($__internal_3_$__cuda_sm3x_div_rn_noftz_f32_slowpath - $__internal_2_$__cuda_sm10x_tcgen05_guardrail_trap_unallocated_columns_being_dealloced)
$__internal_2_$__cuda_sm10x_tcgen05_guardrail_trap_unallocated_columns_being_dealloced:
[----:B------:R-:W-:Y:S05]  /*1c890*/  BPT.TRAP 0x1 ;  /* 0x000000040000795c */ /* 0x000fea0000300000 */
[----:B------:R-:W-:-:S04]  /*1c8a0*/  HFMA2 R3, -RZ, RZ, 0, 0 ;  /* 0x00000000ff037431 */ /* 0x000fc800000001ff */
[----:B------:R-:W-:Y:S05]  /*1c8b0*/  RET.REL.NODEC R2 `(_ZN7cutlass13device_kernelINS_4fmha6kernel36Sm100FmhaFwdKernelTmaWarpspecializedIN4cute5tupleIJiiiNS5_IJNS5_IJiiEEEiEEEEEENS1_10collective38Sm100FmhaFwdMainloopTmaWarpspecializedINS_6half_tEffNS5_IJNS4_1CILi256EEENSC_ILi128EEENSC_ILi64EEEEEENS5_IJiNSC_ILi1EEES7_EEENS5_IJiSH_NS5_IJNS5_IJNSC_ILi0EEEiEEEiEEEEEESM_NS9_10CausalMaskILb1EEENS5_IJNSC_ILi2EEESH_SH_EEENSC_ILb0EEEEENS9_38Sm100FmhaFwdEpilogueTmaWarpspecializedISB_fNS5_IJSE_SF_SE_EEESI_NS5_IJSH_S7_EEESR_EENS2_23IndividualTileSchedulerENS2_41Sm100FmhaCtxKernelWarpspecializedScheduleEEEEEvNT_6ParamsE) ;  /* 0xfffffe3402d07950 */ /* 0x000fea0003c3ffff */
        .weak           $__internal_3_$__cuda_sm3x_div_rn_noftz_f32_slowpath
        .type           $__internal_3_$__cuda_sm3x_div_rn_noftz_f32_slowpath,@function
        .size           $__internal_3_$__cuda_sm3x_div_rn_noftz_f32_slowpath,(.L_x_481 - $__internal_3_$__cuda_sm3x_div_rn_noftz_f32_slowpath)
$__internal_3_$__cuda_sm3x_div_rn_noftz_f32_slowpath:
[--C-:B------:R-:W-:Y:S01]  /*1c8c0*/  SHF.R.U32.HI R3, RZ, 0x17, R22.reuse ;  /* 0x00000017ff037819 */ /* 0x100fe20000011616 */
[----:B------:R-:W-:Y:S01]  /*1c8d0*/  BSSY.RECONVERGENT B1, `(.L_x_465) ;  /* 0x0000065000017945 */ /* 0x000fe20003800200 */
[--C-:B------:R-:W-:Y:S01]  /*1c8e0*/  SHF.R.U32.HI R8, RZ, 0x17, R33.reuse ;  /* 0x00000017ff087819 */ /* 0x100fe20000011621 */
[----:B------:R-:W-:Y:S01]  /*1c8f0*/  IMAD.MOV.U32 R7, RZ, RZ, R33 ;  /* 0x000000ffff077224 */ /* 0x000fe200078e0021 */
[----:B------:R-:W-:Y:S01]  /*1c900*/  LOP3.LUT R3, R3, 0xff, RZ, 0xc0, !PT ;  /* 0x000000ff03037812 */ /* 0x000fe200078ec0ff */
[----:B------:R-:W-:Y:S01]  /*1c910*/  IMAD.MOV.U32 R6, RZ, RZ, R22 ;  /* 0x000000ffff067224 */ /* 0x000fe200078e0016 */
[----:B------:R-:W-:-:S03]  /*1c920*/  LOP3.LUT R8, R8, 0xff, RZ, 0xc0, !PT ;  /* 0x000000ff08087812 */ /* 0x000fc600078ec0ff */
[----:B------:R-:W-:Y:S02]  /*1c930*/  VIADD R0, R3, 0xffffffff ;  /* 0xffffffff03007836 */ /* 0x000fe40000000000 */
[----:B------:R-:W-:-:S03]  /*1c940*/  VIADD R5, R8, 0xffffffff ;  /* 0xffffffff08057836 */ /* 0x000fc60000000000 */
[----:B------:R-:W-:-:S04]  /*1c950*/  ISETP.GT.U32.AND P0, PT, R0, 0xfd, PT ;  /* 0x000000fd0000780c */ /* 0x000fc80003f04070 */
[----:B------:R-:W-:-:S13]  /*1c960*/  ISETP.GT.U32.OR P0, PT, R5, 0xfd, P0 ;  /* 0x000000fd0500780c */ /* 0x000fda0000704470 */
[----:B------:R-:W-:Y:S01]  /*1c970*/  @!P0 IMAD.MOV.U32 R10, RZ, RZ, RZ ;  /* 0x000000ffff0a8224 */ /* 0x000fe200078e00ff */
[----:B------:R-:W-:Y:S06]  /*1c980*/  @!P0 BRA `(.L_x_466) ;  /* 0x00000000005c8947 */ /* 0x000fec0003800000 */
[----:B------:R-:W-:Y:S02]  /*1c990*/  FSETP.GTU.FTZ.AND P1, PT, |R33|, +INF , PT ;  /* 0x7f8000002100780b */ /* 0x000fe40003f3c200 */
[----:B------:R-:W-:-:S04]  /*1c9a0*/  FSETP.GTU.FTZ.AND P0, PT, |R22|, +INF , PT ;  /* 0x7f8000001600780b */ /* 0x000fc80003f1c200 */
[----:B------:R-:W-:-:S13]  /*1c9b0*/  PLOP3.LUT P0, PT, P1, P0, PT, 0xf8, 0x8f ;  /* 0x00000000008f781c */ /* 0x000fda0000f01f70 */
[----:B------:R-:W-:Y:S05]  /*1c9c0*/  @P0 BRA `(.L_x_467) ;  /* 0x0000000400500947 */ /* 0x000fea0003800000 */
[----:B------:R-:W-:-:S13]  /*1c9d0*/  LOP3.LUT P0, RZ, R6, 0x7fffffff, R7, 0xc8, !PT ;  /* 0x7fffffff06ff7812 */ /* 0x000fda000780c807 */
[----:B------:R-:W-:Y:S05]  /*1c9e0*/  @!P0 BRA `(.L_x_468) ;  /* 0x0000000400408947 */ /* 0x000fea0003800000 */
[C---:B------:R-:W-:Y:S02]  /*1c9f0*/  FSETP.NEU.FTZ.AND P0, PT, |R33|.reuse, +INF , PT ;  /* 0x7f8000002100780b */ /* 0x040fe40003f1d200 */
[----:B------:R-:W-:Y:S02]  /*1ca00*/  FSETP.NEU.FTZ.AND P1, PT, |R22|, +INF , PT ;  /* 0x7f8000001600780b */ /* 0x000fe40003f3d200 */
[----:B------:R-:W-:-:S11]  /*1ca10*/  FSETP.NEU.FTZ.AND P2, PT, |R33|, +INF , PT ;  /* 0x7f8000002100780b */ /* 0x000fd60003f5d200 */
[----:B------:R-:W-:Y:S05]  /*1ca20*/  @!P1 BRA !P0, `(.L_x_468) ;  /* 0x0000000400309947 */ /* 0x000fea0004000000 */
[----:B------:R-:W-:-:S04]  /*1ca30*/  LOP3.LUT P0, RZ, R7, 0x7fffffff, RZ, 0xc0, !PT ;  /* 0x7fffffff07ff7812 */ /* 0x000fc8000780c0ff */
[----:B------:R-:W-:-:S13]  /*1ca40*/  PLOP3.LUT P0, PT, P1, P0, PT, 0x2f, 0xf2 ;  /* 0x0000000000f2781c */ /* 0x000fda0000f00577 */
[----:B------:R-:W-:Y:S05]  /*1ca50*/  @P0 BRA `(.L_x_469) ;  /* 0x00000004001c0947 */ /* 0x000fea0003800000 */
[----:B------:R-:W-:-:S04]  /*1ca60*/  LOP3.LUT P0, RZ, R6, 0x7fffffff, RZ, 0xc0, !PT ;  /* 0x7fffffff06ff7812 */ /* 0x000fc8000780c0ff */
[----:B------:R-:W-:-:S13]  /*1ca70*/  PLOP3.LUT P0, PT, P2, P0, PT, 0x2f, 0xf2 ;  /* 0x0000000000f2781c */ /* 0x000fda0001700577 */
[----:B------:R-:W-:Y:S05]  /*1ca80*/  @P0 BRA `(.L_x_470) ;  /* 0x0000000400040947 */ /* 0x000fea0003800000 */
[----:B------:R-:W-:Y:S02]  /*1ca90*/  ISETP.GE.AND P1, PT, R5, RZ, PT ;  /* 0x000000ff0500720c */ /* 0x000fe40003f26270 */
[----:B------:R-:W-:-:S11]  /*1caa0*/  ISETP.GE.AND P0, PT, R0, RZ, PT ;  /* 0x000000ff0000720c */ /* 0x000fd60003f06270 */
[----:B------:R-:W-:Y:S01]  /*1cab0*/  @P1 MOV R10, RZ ;  /* 0x000000ff000a1202 */ /* 0x000fe20000000f00 */
[----:B------:R-:W-:Y:S01]  /*1cac0*/  @!P1 FFMA R7, R33, 1.84467440737095516160e+19, RZ ;  /* 0x5f80000021079823 */ /* 0x000fe200000000ff */
[----:B------:R-:W-:Y:S01]  /*1cad0*/  @!P1 MOV R10, 0xffffffc0 ;  /* 0xffffffc0000a9802 */ /* 0x000fe20000000f00 */
[----:B------:R-:W-:-:S03]  /*1cae0*/  @!P0 FFMA R6, R22, 1.84467440737095516160e+19, RZ ;  /* 0x5f80000016068823 */ /* 0x000fc600000000ff */
[----:B------:R-:W-:-:S07]  /*1caf0*/  @!P0 IADD3 R10, PT, PT, R10, 0x40, RZ ;  /* 0x000000400a0a8810 */ /* 0x000fce0007ffe0ff */
.L_x_466:
[----:B------:R-:W-:Y:S01]  /*1cb00*/  LEA R11, R3, 0xc0800000, 0x17 ;  /* 0xc0800000030b7811 */ /* 0x000fe200078eb8ff */
[----:B------:R-:W-:Y:S01]  /*1cb10*/  BSSY.RECONVERGENT B0, `(.L_x_471) ;  /* 0x0000036000007945 */ /* 0x000fe20003800200 */
[----:B------:R-:W-:Y:S02]  /*1cb20*/  IADD3 R8, PT, PT, R8, -0x7f, RZ ;  /* 0xffffff8108087810 */ /* 0x000fe40007ffe0ff */
[----:B------:R-:W-:-:S03]  /*1cb30*/  IADD3 R11, PT, PT, -R11, R6, RZ ;  /* 0x000000060b0b7210 */ /* 0x000fc60007ffe1ff */
[----:B------:R-:W-:Y:S01]  /*1cb40*/  IMAD R9, R8, -0x800000, R7 ;  /* 0xff80000008097824 */ /* 0x000fe200078e0207 */
[----:B------:R-:W1:Y:S01]  /*1cb50*/  MUFU.RCP R5, R11 ;  /* 0x0000000b00057308 */ /* 0x000e620000001000 */
[----:B------:R-:W-:-:S04]  /*1cb60*/  FADD.FTZ R6, -R11, -RZ ;  /* 0x800000ff0b067221 */ /* 0x000fc80000010100 */
[----:B-1----:R-:W-:-:S04]  /*1cb70*/  FFMA R0, R5, R6, 1 ;  /* 0x3f80000005007423 */ /* 0x002fc80000000006 */
[----:B------:R-:W-:-:S04]  /*1cb80*/  FFMA R0, R5, R0, R5 ;  /* 0x0000000005007223 */ /* 0x000fc80000000005 */
[----:B------:R-:W-:-:S04]  /*1cb90*/  FFMA R7, R9, R0, RZ ;  /* 0x0000000009077223 */ /* 0x000fc800000000ff */
[----:B------:R-:W-:-:S04]  /*1cba0*/  FFMA R5, R6, R7, R9 ;  /* 0x0000000706057223 */ /* 0x000fc80000000009 */
[----:B------:R-:W-:-:S04]  /*1cbb0*/  FFMA R5, R0, R5, R7 ;  /* 0x0000000500057223 */ /* 0x000fc80000000007 */
[----:B------:R-:W-:Y:S01]  /*1cbc0*/  FFMA R6, R6, R5, R9 ;  /* 0x0000000506067223 */ /* 0x000fe20000000009 */
[----:B------:R-:W-:-:S03]  /*1cbd0*/  IADD3 R9, PT, PT, R8, 0x7f, -R3 ;  /* 0x0000007f08097810 */ /* 0x000fc60007ffe803 */
[----:B------:R-:W-:Y:S01]  /*1cbe0*/  FFMA R7, R0, R6, R5 ;  /* 0x0000000600077223 */ /* 0x000fe20000000005 */
[----:B------:R-:W-:-:S04]  /*1cbf0*/  IADD3 R10, PT, PT, R9, R10, RZ ;  /* 0x0000000a090a7210 */ /* 0x000fc80007ffe0ff */
[----:B------:R-:W-:-:S04]  /*1cc00*/  SHF.R.U32.HI R3, RZ, 0x17, R7 ;  /* 0x00000017ff037819 */ /* 0x000fc80000011607 */
[----:B------:R-:W-:-:S04]  /*1cc10*/  LOP3.LUT R3, R3, 0xff, RZ, 0xc0, !PT ;  /* 0x000000ff03037812 */ /* 0x000fc800078ec0ff */
[----:B------:R-:W-:-:S04]  /*1cc20*/  IADD3 R3, PT, PT, R3, R10, RZ ;  /* 0x0000000a03037210 */ /* 0x000fc80007ffe0ff */
[----:B------:R-:W-:-:S04]  /*1cc30*/  IADD3 R8, PT, PT, R3, -0x1, RZ ;  /* 0xffffffff03087810 */ /* 0x000fc80007ffe0ff */
[----:B------:R-:W-:-:S13]  /*1cc40*/  ISETP.GE.U32.AND P0, PT, R8, 0xfe, PT ;  /* 0x000000fe0800780c */ /* 0x000fda0003f06070 */
[----:B------:R-:W-:Y:S05]  /*1cc50*/  @!P0 BRA `(.L_x_472) ;  /* 0x0000000000808947 */ /* 0x000fea0003800000 */
[----:B------:R-:W-:-:S13]  /*1cc60*/  ISETP.GT.AND P0, PT, R3, 0xfe, PT ;  /* 0x000000fe0300780c */ /* 0x000fda0003f04270 */
[----:B------:R-:W-:Y:S05]  /*1cc70*/  @P0 BRA `(.L_x_473) ;  /* 0x00000000006c0947 */ /* 0x000fea0003800000 */
[----:B------:R-:W-:-:S13]  /*1cc80*/  ISETP.GE.AND P0, PT, R3, 0x1, PT ;  /* 0x000000010300780c */ /* 0x000fda0003f06270 */
[----:B------:R-:W-:Y:S05]  /*1cc90*/  @P0 BRA `(.L_x_474) ;  /* 0x0000000000740947 */ /* 0x000fea0003800000 */
[----:B------:R-:W-:Y:S02]  /*1cca0*/  ISETP.GE.AND P0, PT, R3, -0x18, PT ;  /* 0xffffffe80300780c */ /* 0x000fe40003f06270 */
[----:B------:R-:W-:-:S11]  /*1ccb0*/  LOP3.LUT R7, R7, 0x80000000, RZ, 0xc0, !PT ;  /* 0x8000000007077812 */ /* 0x000fd600078ec0ff */
[----:B------:R-:W-:Y:S05]  /*1ccc0*/  @!P0 BRA `(.L_x_474) ;  /* 0x0000000000688947 */ /* 0x000fea0003800000 */
[CCC-:B------:R-:W-:Y:S01]  /*1ccd0*/  FFMA.RZ R8, R0.reuse, R6.reuse, R5.reuse ;  /* 0x0000000600087223 */ /* 0x1c0fe2000000c005 */
[CCC-:B------:R-:W-:Y:S01]  /*1cce0*/  FFMA.RP R9, R0.reuse, R6.reuse, R5.reuse ;  /* 0x0000000600097223 */ /* 0x1c0fe20000008005 */
[----:B------:R-:W-:Y:S01]  /*1ccf0*/  FFMA.RM R6, R0, R6, R5 ;  /* 0x0000000600067223 */ /* 0x000fe20000004005 */
[C---:B------:R-:W-:Y:S01]  /*1cd00*/  VIADD R0, R3.reuse, 0x20 ;  /* 0x0000002003007836 */ /* 0x040fe20000000000 */
[C---:B------:R-:W-:Y:S02]  /*1cd10*/  ISETP.NE.AND P0, PT, R3.reuse, RZ, PT ;  /* 0x000000ff0300720c */ /* 0x040fe40003f05270 */
[----:B------:R-:W-:Y:S02]  /*1cd20*/  LOP3.LUT R8, R8, 0x7fffff, RZ, 0xc0, !PT ;  /* 0x007fffff08087812 */ /* 0x000fe400078ec0ff */
[----:B------:R-:W-:Y:S01]  /*1cd30*/  ISETP.NE.AND P1, PT, R3, RZ, PT ;  /* 0x000000ff0300720c */ /* 0x000fe20003f25270 */
[----:B------:R-:W-:Y:S01]  /*1cd40*/  IMAD.MOV R3, RZ, RZ, -R3 ;  /* 0x000000ffff037224 */ /* 0x000fe200078e0a03 */
[----:B------:R-:W-:-:S02]  /*1cd50*/  LOP3.LUT R5, R8, 0x800000, RZ, 0xfc, !PT ;  /* 0x0080000008057812 */ /* 0x000fc400078efcff */
[----:B------:R-:W-:Y:S02]  /*1cd60*/  FSETP.NEU.FTZ.AND P2, PT, R9, R6, PT ;  /* 0x000000060900720b */ /* 0x000fe40003f5d000 */
[----:B------:R-:W-:Y:S02]  /*1cd70*/  SHF.L.U32 R0, R5, R0, RZ ;  /* 0x0000000005007219 */ /* 0x000fe400000006ff */
[----:B------:R-:W-:Y:S02]  /*1cd80*/  SEL R6, R3, RZ, P0 ;  /* 0x000000ff03067207 */ /* 0x000fe40000000000 */
[----:B------:R-:W-:Y:S02]  /*1cd90*/  ISETP.NE.AND P1, PT, R0, RZ, P1 ;  /* 0x000000ff0000720c */ /* 0x000fe40000f25270 */
[----:B------:R-:W-:Y:S02]  /*1cda0*/  SHF.R.U32.HI R5, RZ, R6, R5 ;  /* 0x00000006ff057219 */ /* 0x000fe40000011605 */
[----:B------:R-:W-:-:S02]  /*1cdb0*/  PLOP3.LUT P1, PT, P2, P1, PT, 0xf8, 0x8f ;  /* 0x00000000008f781c */ /* 0x000fc40001723f70 */
[----:B------:R-:W-:Y:S02]  /*1cdc0*/  SHF.R.U32.HI R3, RZ, 0x1, R5 ;  /* 0x00000001ff037819 */ /* 0x000fe40000011605 */
[----:B------:R-:W-:-:S04]  /*1cdd0*/  SEL R0, RZ, 0x1, !P1 ;  /* 0x00000001ff007807 */ /* 0x000fc80004800000 */
[----:B------:R-:W-:-:S04]  /*1cde0*/  LOP3.LUT R0, R0, 0x1, R3, 0xf8, !PT ;  /* 0x0000000100007812 */ /* 0x000fc800078ef803 */
[----:B------:R-:W-:-:S05]  /*1cdf0*/  LOP3.LUT R0, R0, R5, RZ, 0xc0, !PT ;  /* 0x0000000500007212 */ /* 0x000fca00078ec0ff */
[----:B------:R-:W-:-:S05]  /*1ce00*/  IMAD.IADD R0, R3, 0x1, R0 ;  /* 0x0000000103007824 */ /* 0x000fca00078e0200 */
[----:B------:R-:W-:Y:S01]  /*1ce10*/  LOP3.LUT R7, R0, R7, RZ, 0xfc, !PT ;  /* 0x0000000700077212 */ /* 0x000fe200078efcff */
[----:B------:R-:W-:Y:S05]  /*1ce20*/  BRA `(.L_x_474) ;  /* 0x0000000000107947 */ /* 0x000fea0003800000 */
.L_x_473:
[----:B------:R-:W-:-:S04]  /*1ce30*/  LOP3.LUT R7, R7, 0x80000000, RZ, 0xc0, !PT ;  /* 0x8000000007077812 */ /* 0x000fc800078ec0ff */
[----:B------:R-:W-:Y:S01]  /*1ce40*/  LOP3.LUT R7, R7, 0x7f800000, RZ, 0xfc, !PT ;  /* 0x7f80000007077812 */ /* 0x000fe200078efcff */
[----:B------:R-:W-:Y:S05]  /*1ce50*/  BRA `(.L_x_474) ;  /* 0x0000000000047947 */ /* 0x000fea0003800000 */
.L_x_472:
[----:B------:R-:W-:Y:S02]  /*1ce60*/  LEA R7, R10, R7, 0x17 ;  /* 0x000000070a077211 */ /* 0x000fe400078eb8ff */
.L_x_474:
[----:B------:R-:W-:Y:S05]  /*1ce70*/  BSYNC.RECONVERGENT B0 ;  /* 0x0000000000007941 */ /* 0x000fea0003800200 */
.L_x_471:
[----:B------:R-:W-:Y:S01]  /*1ce80*/  MOV R0, R7 ;  /* 0x0000000700007202 */ /* 0x000fe20000000f00 */
[----:B------:R-:W-:Y:S05]  /*1ce90*/  BRA `(.L_x_475) ;  /* 0x0000000000207947 */ /* 0x000fea0003800000 */
.L_x_470:
[----:B------:R-:W-:-:S04]  /*1cea0*/  LOP3.LUT R6, R6, 0x80000000, R7, 0x48, !PT ;  /* 0x8000000006067812 */ /* 0x000fc800078e4807 */
[----:B------:R-:W-:Y:S01]  /*1ceb0*/  LOP3.LUT R0, R6, 0x7f800000, RZ, 0xfc, !PT ;  /* 0x7f80000006007812 */ /* 0x000fe200078efcff */
[----:B------:R-:W-:Y:S05]  /*1cec0*/  BRA `(.L_x_475) ;  /* 0x0000000000147947 */ /* 0x000fea0003800000 */
.L_x_469:
[----:B------:R-:W-:Y:S01]  /*1ced0*/  LOP3.LUT R0, R6, 0x80000000, R7, 0x48, !PT ;  /* 0x8000000006007812 */ /* 0x000fe200078e4807 */
[----:B------:R-:W-:Y:S05]  /*1cee0*/  BRA `(.L_x_475) ;  /* 0x00000000000c7947 */ /* 0x000fea0003800000 */
.L_x_468:
[----:B------:R-:W1:Y:S01]  /*1cef0*/  MUFU.RSQ R0, -QNAN ;  /* 0xffc0000000007908 */ /* 0x000e620000001400 */
[----:B------:R-:W-:Y:S05]  /*1cf00*/  BRA `(.L_x_475) ;  /* 0x0000000000047947 */ /* 0x000fea0003800000 */
.L_x_467:
[----:B------:R-:W-:-:S07]  /*1cf10*/  FADD.FTZ R0, R33, R22 ;  /* 0x0000001621007221 */ /* 0x000fce0000010000 */
.L_x_475:
[----:B------:R-:W-:Y:S05]  /*1cf20*/  BSYNC.RECONVERGENT B1 ;  /* 0x0000000000017941 */ /* 0x000fea0003800200 */
.L_x_465:
[----:B------:R-:W-:-:S04]  /*1cf30*/  HFMA2 R5, -RZ, RZ, 0, 0 ;  /* 0x00000000ff057431 */ /* 0x000fc800000001ff */
[----:B-1----:R-:W-:Y:S05]  /*1cf40*/  RET.REL.NODEC R4 `(_ZN7cutlass13device_kernelINS_4fmha6kernel36Sm100FmhaFwdKernelTmaWarpspecializedIN4cute5tupleIJiiiNS5_IJNS5_IJiiEEEiEEEEEENS1_10collective38Sm100FmhaFwdMainloopTmaWarpspecializedINS_6half_tEffNS5_IJNS4_1CILi256EEENSC_ILi128EEENSC_ILi64EEEEEENS5_IJiNSC_ILi1EEES7_EEENS5_IJiSH_NS5_IJNS5_IJNSC_ILi0EEEiEEEiEEEEEESM_NS9_10CausalMaskILb1EEENS5_IJNSC_ILi2EEESH_SH_EEENSC_ILb0EEEEENS9_38Sm100FmhaFwdEpilogueTmaWarpspecializedISB_fNS5_IJSE_SF_SE_EEESI_NS5_IJSH_S7_EEESR_EENS2_23IndividualTileSchedulerENS2_41Sm100FmhaCtxKernelWarpspecializedScheduleEEEEEvNT_6ParamsE) ;  /* 0xfffffe30042c7950 */ /* 0x002fea0003c3ffff */
.L_x_476:
[----:B------:R-:W-:-:S00]  /*1cf50*/  BRA `(.L_x_476) ;  /* 0xfffffffc00fc7947 */ /* 0x000fc0000383ffff */
[----:B------:R-:W-:-:S00]  /*1cf60*/  NOP ;  /* 0x0000000000007918 */ /* 0x000fc00000000000 */
        /* <DEDUP_REMOVED lines=9> */
.L_x_481:


//--------------------- .nv.global.init           --------------------------
	.section	.nv.global.init,"aw",@progbits
.nv.global.init:
	.type		$str$23,@object
	.size		$str$23,($str$37 - $str$23)
$str$23:
        /*0000*/ 	.byte	0x0a, 0x00
	.type		$str$37,@object
	.size		$str$37,($str$32 - $str$37)
$str$37:
        /*0002*/ 	.byte	0x3a, 0x00
	.type		$str$32,@object
	.size		$str$32,($str$29 - $str$32)
$str$32:
        /*0004*/ 	.byte	0x5f, 0x00
	.type		$str$29,@object
	.size		$str$29,($str$28 - $str$29)
$str$29:
        /*0006*/ 	.byte	0x25, 0x64, 0x00
	.type		$str$28,@object
	.size		$str$28,($str$30 - $str$28)
$str$28:
        /*0009*/ 	.byte	0x25, 0x63, 0x00
	.type		$str$30,@object
	.size		$str$30,($str$31 - $str$30)
$str$30:
        /*000c*/ 	.byte	0x25, 0x73, 0x00
	.type		$str$31,@object
	.size		$str$31,($str$35 - $str$31)
$str$31:
        /*000f*/ 	.byte	0x20, 0x6f, 0x20, 0x00
	.type		$str$35,@object
	.size		$str$35,($str$22 - $str$35)
$str$35:
        /*0013*/ 	.byte	0x70, 0x74, 0x72, 0x5b, 0x00
	.type		$str$22,@object
	.size		$str$22,($str$34 - $str$22)
$str$22:
        /*0018*/ 	.byte	0x73, 0x4f, 0x3a, 0x20, 0x00
	.type		$str$34,@object
	.size		$str$34,($str$36 - $str$34)
$str$34:
        /*001d*/ 	.byte	0x73, 0x6d, 0x65, 0x6d, 0x5f, 0x00
	.type		$str$36,@object
	.size		$str$36,($str$33 - $str$36)
$str$36:
        /*0023*/ 	.byte	0x62, 0x5d, 0x28, 0x25, 0x70, 0x29, 0x00
	.type		$str$33,@object
	.size		$str$33,($str$27 - $str$33)
$str$33:
        /*002a*/ 	.byte	0x53, 0x77, 0x3c, 0x25, 0x64, 0x2c, 0x25, 0x64, 0x2c, 0x25, 0x64, 0x3e, 0x00
	.type		$str$27,@object
	.size		$str$27,($str$26 - $str$27)
$str$27:
        /*0037*/ 	.byte	0x2f, 0x74, 0x6d, 0x70, 0x2f, 0x63, 0x75, 0x74, 0x6c, 0x61, 0x73, 0x73, 0x5f, 0x73, 0x77, 0x65
        /*0047*/ 	.byte	0x65, 0x70, 0x5f, 0x73, 0x72, 0x63, 0x2f, 0x69, 0x6e, 0x63, 0x6c, 0x75, 0x64, 0x65, 0x2f, 0x63
        /*0057*/ 	.byte	0x75, 0x74, 0x65, 0x2f, 0x61, 0x74, 0x6f, 0x6d, 0x2f, 0x63, 0x6f, 0x70, 0x79, 0x5f, 0x74, 0x72
        /*0067*/ 	.byte	0x61, 0x69, 0x74, 0x73, 0x5f, 0x73, 0x6d, 0x31, 0x30, 0x30, 0x2e, 0x68, 0x70, 0x70, 0x00
	.type		$str$26,@object
	.size		$str$26,(__unnamed_4 - $str$26)
$str$26:
        /*0076*/ 	.byte	0x28, 0x28, 0x75, 0x69, 0x6e, 0x74, 0x33, 0x32, 0x5f, 0x74, 0x28, 0x74, 0x68, 0x72, 0x65, 0x61
        /*0086*/ 	.byte	0x64, 0x49, 0x64, 0x78, 0x2e, 0x78, 0x29, 0x20, 0x2f, 0x20, 0x33, 0x32, 0x29, 0x20, 0x25, 0x20
        /*0096*/ 	.byte	0x34, 0x29, 0x20, 0x3d, 0x3d, 0x20, 0x28, 0x28, 0x28, 0x74, 0x6d, 0x65, 0x6d, 0x5f, 0x61, 0x64
        /*00a6*/ 	.byte	0x64, 0x72, 0x20, 0x3e, 0x3e, 0x20, 0x31, 0x36, 0x29, 0x20, 0x2f, 0x20, 0x33, 0x32, 0x29, 0x20
        /*00b6*/ 	.byte	0x25, 0x20, 0x34, 0x29, 0x00
	.type		__unnamed_4,@object
	.size		__unnamed_4,(__unnamed_1 - __unnamed_4)
__unnamed_4:
        /* <DEDUP_REMOVED lines=37> */
        /*030b*/ 	.byte	0x30, 0x3e, 0x3e, 0x3e, 0x3e, 0x5d, 0x00
	.type		__unnamed_1,@object
	.size		__unnamed_1,(__unnamed_5 - __unnamed_1)
__unnamed_1:
        /* <DEDUP_REMOVED lines=37> */
        /*0562*/ 	.byte	0x3a, 0x43, 0x3c, 0x30, 0x3e, 0x3e, 0x3e, 0x3e, 0x5d, 0x00
	.type		__unnamed_5,@object
	.size		__unnamed_5,(__unnamed_6 - __unnamed_5)
__unnamed_5:
        /* <DEDUP_REMOVED lines=38> */
	.type		__unnamed_6,@object
	.size		__unnamed_6,(__unnamed_7 - __unnamed_6)
__unnamed_6:
        /* <DEDUP_REMOVED lines=37> */
        /*0a16*/ 	.byte	0x74, 0x65, 0x3a, 0x3a, 0x43, 0x3c, 0x30, 0x3e, 0x3e, 0x3e, 0x3e, 0x5d, 0x00
	.type		__unnamed_7,@object
	.size		__unnamed_7,(__unnamed_2 - __unnamed_7)
__unnamed_7:
        /* <DEDUP_REMOVED lines=37> */
        /*0c73*/ 	.byte	0x63, 0x75, 0x74, 0x65, 0x3a, 0x3a, 0x43, 0x3c, 0x30, 0x3e, 0x3e, 0x3e, 0x3e, 0x5d, 0x00
	.type		__unnamed_2,@object
	.size		__unnamed_2,(__unnamed_3 - __unnamed_2)
__unnamed_2:
        /* <DEDUP_REMOVED lines=38> */
	.type		__unnamed_3,@object
	.size		__unnamed_3,(.L_3 - __unnamed_3)
__unnamed_3:
        /* <DEDUP_REMOVED lines=39> */
.L_3:


//--------------------- .nv.shared._ZN7cutlass13device_kernelINS_4fmha6kernel36Sm100FmhaFwdKernelTmaWarpspecializedIN4cute5tupleIJiiiNS5_IJNS5_IJiiEEEiEEEEEENS1_10collective38Sm100FmhaFwdMainloopTmaWarpspecializedINS_6half_tEffNS5_IJNS4_1CILi256EEENSC_ILi128EEENSC_ILi64EEEEEENS5_IJiNSC_ILi1EEES7_EEENS5_IJiSH_NS5_IJNS5_IJNSC_ILi0EEEiEEEiEEEEEESM_NS9_10CausalMaskILb1EEENS5_IJNSC_ILi2EEESH_SH_EEENSC_ILb0EEEEENS9_38Sm100FmhaFwdEpilogueTmaWarpspecializedISB_fNS5_IJSE_SF_SE_EEESI_NS5_IJSH_S7_EEESR_EENS2_23IndividualTileSchedulerENS2_41Sm100FmhaCtxKernelWarpspecializedScheduleEEEEEvNT_6ParamsE --------------------------
	.section	.nv.shared._ZN7cutlass13device_kernelINS_4fmha6kernel36Sm100FmhaFwdKernelTmaWarpspecializedIN4cute5tupleIJiiiNS5_IJNS5_IJiiEEEiEEEEEENS1_10collective38Sm100FmhaFwdMainloopTmaWarpspecializedINS_6half_tEffNS5_IJNS4_1CILi256EEENSC_ILi128EEENSC_ILi64EEEEEENS5_IJiNSC_ILi1EEES7_EEENS5_IJiSH_NS5_IJNS5_IJNSC_ILi0EEEiEEEiEEEEEESM_NS9_10CausalMaskILb1EEENS5_IJNSC_ILi2EEESH_SH_EEENSC_ILb0EEEEENS9_38Sm100FmhaFwdEpilogueTmaWarpspecializedISB_fNS5_IJSE_SF_SE_EEESI_NS5_IJSH_S7_EEESR_EENS2_23IndividualTileSchedulerENS2_41Sm100FmhaCtxKernelWarpspecializedScheduleEEEEEvNT_6ParamsE,"aw",@nobits
	.sectionflags	@""
	.align	16
	.zero		1024


//--------------------- .nv.shared.reserved.0     --------------------------
	.section	.nv.shared.reserved.0,"aw",@nobits
	.weak		__nv_reservedSMEM_offset_0_alias
	.size		__nv_reservedSMEM_offset_0_alias, 0, 64
	.other		__nv_reservedSMEM_offset_0_alias,@"STO_CUDA_RESERVED_SHARED STV_DEFAULT"
__nv_reservedSMEM_offset_0_alias:
	.zero		0
.nv.shared.reserved.0:
	.zero		64
	.weak		__nv_reservedSMEM_tcgen05_partition
	.type		__nv_reservedSMEM_tcgen05_partition,@object
	.size		__nv_reservedSMEM_tcgen05_partition,(.L_0 - __nv_reservedSMEM_tcgen05_partition)
__nv_reservedSMEM_tcgen05_partition:
	.zero		32
.L_0:


//--------------------- .nv.global                --------------------------
	.section	.nv.global,"aw",@nobits
.nv.global:
	.type		_ZN39_INTERNAL_eddecb55_4_k_cu_e7dfb9b6_32744cute1_E,@object
	.size		_ZN39_INTERNAL_eddecb55_4_k_cu_e7dfb9b6_32744cute1_E,(_ZN39_INTERNAL_eddecb55_4_k_cu_e7dfb9b6_32744cuda3std3__45__cpo6cbeginE - _ZN39_INTERNAL_eddecb55_4_k_cu_e7dfb9b6_32744cute1_E)
_ZN39_INTERNAL_eddecb55_4_k_cu_e7dfb9b6_32744cute1_E:
	.zero		1
	.type		_ZN39_INTERNAL_eddecb55_4_k_cu_e7dfb9b6_32744cuda3std3__45__cpo6cbeginE,@object
	.size		_ZN39_INTERNAL_eddecb55_4_k_cu_e7dfb9b6_32744cuda3std3__45__cpo6cbeginE,(_ZN39_INTERNAL_eddecb55_4_k_cu_e7dfb9b6_32744cuda3std3__48in_placeE - _ZN39_INTERNAL_eddecb55_4_k_cu_e7dfb9b6_32744cuda3std3__45__cpo6cbeginE)
_ZN39_INTERNAL_eddecb55_4_k_cu_e7dfb9b6_32744cuda3std3__45__cpo6cbeginE:
	.zero		1
	.type		_ZN39_INTERNAL_eddecb55_4_k_cu_e7dfb9b6_32744cuda3std3__48in_placeE,@object
	.size		_ZN39_INTERNAL_eddecb55_4_k_cu_e7dfb9b6_32744cuda3std3__48in_placeE,(_ZN39_INTERNAL_eddecb55_4_k_cu_e7dfb9b6_32744cuda3std6ranges3__45__cpo9iter_moveE - _ZN39_INTERNAL_eddecb55_4_k_cu_e7dfb9b6_32744cuda3std3__48in_placeE)
_ZN39_INTERNAL_eddecb55_4_k_cu_e7dfb9b6_32744cuda3std3__48in_placeE:
	.zero		1
	.type		_ZN39_INTERNAL_eddecb55_4_k_cu_e7dfb9b6_32744cuda3std6ranges3__45__cpo9iter_moveE,@object
	.size		_ZN39_INTERNAL_eddecb55_4_k_cu_e7dfb9b6_32744cuda3std6ranges3__45__cpo9iter_moveE,(_ZN39_INTERNAL_eddecb55_4_k_cu_e7dfb9b6_32744cuda3std3__45__cpo5beginE - _ZN39_INTERNAL_eddecb55_4_k_cu_e7dfb9b6_32744cuda3std6ranges3__45__cpo9iter_moveE)
_ZN39_INTERNAL_eddecb55_4_k_cu_e7dfb9b6_32744cuda3std6ranges3__45__cpo9iter_moveE:
	.zero		1
	.type		_ZN39_INTERNAL_eddecb55_4_k_cu_e7dfb9b6_32744cuda3std3__45__cpo5beginE,@object
	.size		_ZN39_INTERNAL_eddecb55_4_k_cu_e7dfb9b6_32744cuda3std3__45__cpo5beginE,(_ZN39_INTERNAL_eddecb55_4_k_cu_e7dfb9b6_32744cuda3std3__441_GLOBAL__N__eddecb55_4_k_cu_e7dfb9b6_32746ignoreE - _ZN39_INTERNAL_eddecb55_4_k_cu_e7dfb9b6_32744cuda3std3__45__cpo5beginE)
_ZN39_INTERNAL_eddecb55_4_k_cu_e7dfb9b6_32744cuda3std3__45__cpo5beginE:
	.zero		1
	.type		_ZN39_INTERNAL_eddecb55_4_k_cu_e7dfb9b6_32744cuda3std3__441_GLOBAL__N__eddecb55_4_k_cu_e7dfb9b6_32746ignoreE,@object
	.size		_ZN39_INTERNAL_eddecb55_4_k_cu_e7dfb9b6_32744cuda3std3__441_GLOBAL__N__eddecb55_4_k_cu_e7dfb9b6_32746ignoreE,(_ZN39_INTERNAL_eddecb55_4_k_cu_e7dfb9b6_32744cute7productE - _ZN39_INTERNAL_eddecb55_4_k_cu_e7dfb9b6_32744cuda3std3__441_GLOBAL__N__eddecb55_4_k_cu_e7dfb9b6_32746ignoreE)
_ZN39_INTERNAL_eddecb55_4_k_cu_e7dfb9b6_32744cuda3std3__441_GLOBAL__N__eddecb55_4_k_cu_e7dfb9b6_32746ignoreE:
	.zero		1
	.type		_ZN39_INTERNAL_eddecb55_4_k_cu_e7dfb9b6_32744cute7productE,@object
	.size		_ZN39_INTERNAL_eddecb55_4_k_cu_e7dfb9b6_32744cute7productE,(_ZN39_INTERNAL_eddecb55_4_k_cu_e7dfb9b6_32744cuda3std3__45__cpo3endE - _ZN39_INTERNAL_eddecb55_4_k_cu_e7dfb9b6_32744cute7productE)
_ZN39_INTERNAL_eddecb55_4_k_cu_e7dfb9b6_32744cute7productE:
	.zero		1
	.type		_ZN39_INTERNAL_eddecb55_4_k_cu_e7dfb9b6_32744cuda3std3__45__cpo3endE,@object
	.size		_ZN39_INTERNAL_eddecb55_4_k_cu_e7dfb9b6_32744cuda3std3__45__cpo3endE,(_ZN39_INTERNAL_eddecb55_4_k_cu_e7dfb9b6_32744cuda3std3__419piecewise_constructE - _ZN39_INTERNAL_eddecb55_4_k_cu_e7dfb9b6_32744cuda3std3__45__cpo3endE)
_ZN39_INTERNAL_eddecb55_4_k_cu_e7dfb9b6_32744cuda3std3__45__cpo3endE:
	.zero		1
	.type		_ZN39_INTERNAL_eddecb55_4_k_cu_e7dfb9b6_32744cuda3std3__419piecewise_constructE,@object
	.size		_ZN39_INTERNAL_eddecb55_4_k_cu_e7dfb9b6_32744cuda3std3__419piecewise_constructE,(_ZN39_INTERNAL_eddecb55_4_k_cu_e7dfb9b6_32744cuda3std3__45__cpo4cendE - _ZN39_INTERNAL_eddecb55_4_k_cu_e7dfb9b6_32744cuda3std3__419piecewise_constructE)
_ZN39_INTERNAL_eddecb55_4_k_cu_e7dfb9b6_32744cuda3std3__419piecewise_constructE:
	.zero		1
	.type		_ZN39_INTERNAL_eddecb55_4_k_cu_e7dfb9b6_32744cuda3std3__45__cpo4cendE,@object
	.size		_ZN39_INTERNAL_eddecb55_4_k_cu_e7dfb9b6_32744cuda3std3__45__cpo4cendE,(_ZN39_INTERNAL_eddecb55_4_k_cu_e7dfb9b6_32744cuda3std6ranges3__45__cpo4swapE - _ZN39_INTERNAL_eddecb55_4_k_cu_e7dfb9b6_32744cuda3std3__45__cpo4cendE)
_ZN39_INTERNAL_eddecb55_4_k_cu_e7dfb9b6_32744cuda3std3__45__cpo4cendE:
	.zero		1
	.type		_ZN39_INTERNAL_eddecb55_4_k_cu_e7dfb9b6_32744cuda3std6ranges3__45__cpo4swapE,@object
	.size		_ZN39_INTERNAL_eddecb55_4_k_cu_e7dfb9b6_32744cuda3std6ranges3__45__cpo4swapE,(.L_15 - _ZN39_INTERNAL_eddecb55_4_k_cu_e7dfb9b6_32744cuda3std6ranges3__45__cpo4swapE)
_ZN39_INTERNAL_eddecb55_4_k_cu_e7dfb9b6_32744cuda3std6ranges3__45__cpo4swapE:
	.zero		1
.L_15:


//--------------------- .nv.constant0._ZN7cutlass13device_kernelINS_4fmha6kernel36Sm100FmhaFwdKernelTmaWarpspecializedIN4cute5tupleIJiiiNS5_IJNS5_IJiiEEEiEEEEEENS1_10collective38Sm100FmhaFwdMainloopTmaWarpspecializedINS_6half_tEffNS5_IJNS4_1CILi256EEENSC_ILi128EEENSC_ILi64EEEEEENS5_IJiNSC_ILi1EEES7_EEENS5_IJiSH_NS5_IJNS5_IJNSC_ILi0EEEiEEEiEEEEEESM_NS9_10CausalMaskILb1EEENS5_IJNSC_ILi2EEESH_SH_EEENSC_ILb0EEEEENS9_38Sm100FmhaFwdEpilogueTmaWarpspecializedISB_fNS5_IJSE_SF_SE_EEESI_NS5_IJSH_S7_EEESR_EENS2_23IndividualTileSchedulerENS2_41Sm100FmhaCtxKernelWarpspecializedScheduleEEEEEvNT_6ParamsE --------------------------
	.section	.nv.constant0._ZN7cutlass13device_kernelINS_4fmha6kernel36Sm100FmhaFwdKernelTmaWarpspecializedIN4cute5tupleIJiiiNS5_IJNS5_IJiiEEEiEEEEEENS1_10collective38Sm100FmhaFwdMainloopTmaWarpspecializedINS_6half_tEffNS5_IJNS4_1CILi256EEENSC_ILi128EEENSC_ILi64EEEEEENS5_IJiNSC_ILi1EEES7_EEENS5_IJiSH_NS5_IJNS5_IJNSC_ILi0EEEiEEEiEEEEEESM_NS9_10CausalMaskILb1EEENS5_IJNSC_ILi2EEESH_SH_EEENSC_ILb0EEEEENS9_38Sm100FmhaFwdEpilogueTmaWarpspecializedISB_fNS5_IJSE_SF_SE_EEESI_NS5_IJSH_S7_EEESR_EENS2_23IndividualTileSchedulerENS2_41Sm100FmhaCtxKernelWarpspecializedScheduleEEEEEvNT_6ParamsE,"a",@progbits
	.sectionflags	@""
	.align	4
.nv.constant0._ZN7cutlass13device_kernelINS_4fmha6kernel36Sm100FmhaFwdKernelTmaWarpspecializedIN4cute5tupleIJiiiNS5_IJNS5_IJiiEEEiEEEEEENS1_10collective38Sm100FmhaFwdMainloopTmaWarpspecializedINS_6half_tEffNS5_IJNS4_1CILi256EEENSC_ILi128EEENSC_ILi64EEEEEENS5_IJiNSC_ILi1EEES7_EEENS5_IJiSH_NS5_IJNS5_IJNSC_ILi0EEEiEEEiEEEEEESM_NS9_10CausalMaskILb1EEENS5_IJNSC_ILi2EEESH_SH_EEENSC_ILb0EEEEENS9_38Sm100FmhaFwdEpilogueTmaWarpspecializedISB_fNS5_IJSE_SF_SE_EEESI_NS5_IJSH_S7_EEESR_EENS2_23IndividualTileSchedulerENS2_41Sm100FmhaCtxKernelWarpspecializedScheduleEEEEEvNT_6ParamsE:
	.zero		2432


//--------------------- SYMBOLS --------------------------

	.type		.nv.reservedSmem.offset0,@object
	.size		.nv.reservedSmem.offset0,0x4
	.type		.nv.reservedSmem.cap,@object
	.size		.nv.reservedSmem.cap,0x4
	.type		vprintf,@function
	.type		__assertfail,@function
